//
// Generated by NVIDIA NVVM Compiler
//
// Compiler Build ID: CL-36424714
// Cuda compilation tools, release 13.0, V13.0.88
// Based on NVVM 20.0.0
//

.version 9.0
.target sm_100
.address_size 64

	// .globl	_ZN3cub18CUB_300001_SM_10006detail11EmptyKernelIvEEvv
// _ZZN3cub18CUB_300001_SM_10006detail10radix_sort31DeviceRadixSortSingleTileKernelINS1_5radix10policy_hubImmyE10Policy1000ELNS0_9SortOrderE0EmmyNS1_21identity_decomposer_tEEEvPKT1_PSA_PKT2_PSE_T3_iiT4_E12temp_storage has been demoted
// _ZZN3cub18CUB_300001_SM_10006detail10radix_sort30DeviceRadixSortHistogramKernelINS1_5radix10policy_hubImmyE10Policy1000ELNS0_9SortOrderE0EmyNS1_21identity_decomposer_tEEEvPT2_PKT1_SA_iiT3_E12temp_storage has been demoted
// _ZZN3cub18CUB_300001_SM_10006detail10radix_sort33DeviceRadixSortExclusiveSumKernelINS1_5radix10policy_hubImmyE10Policy1000EyEEvPT0_E12temp_storage has been demoted
// _ZZN3cub18CUB_300001_SM_10006detail10radix_sort29DeviceRadixSortOnesweepKernelINS1_5radix10policy_hubImmyE10Policy1000ELNS0_9SortOrderE0EmmyiiNS1_21identity_decomposer_tEEEvPT5_SB_PT3_PKSC_PT1_PKSG_PT2_PKSK_T4_iiT6_E1s has been demoted
.global .align 1 .b8 _ZN34_INTERNAL_b83ce420_4_k_cu_8f0cfc7f4cuda3std3__45__cpo5beginE[1];
.global .align 1 .b8 _ZN34_INTERNAL_b83ce420_4_k_cu_8f0cfc7f4cuda3std3__45__cpo3endE[1];
.global .align 1 .b8 _ZN34_INTERNAL_b83ce420_4_k_cu_8f0cfc7f4cuda3std3__45__cpo6cbeginE[1];
.global .align 1 .b8 _ZN34_INTERNAL_b83ce420_4_k_cu_8f0cfc7f4cuda3std3__45__cpo4cendE[1];
.global .align 1 .b8 _ZN34_INTERNAL_b83ce420_4_k_cu_8f0cfc7f4cuda3std3__45__cpo6rbeginE[1];
.global .align 1 .b8 _ZN34_INTERNAL_b83ce420_4_k_cu_8f0cfc7f4cuda3std3__45__cpo4rendE[1];
.global .align 1 .b8 _ZN34_INTERNAL_b83ce420_4_k_cu_8f0cfc7f4cuda3std3__45__cpo7crbeginE[1];
.global .align 1 .b8 _ZN34_INTERNAL_b83ce420_4_k_cu_8f0cfc7f4cuda3std3__45__cpo5crendE[1];
.global .align 1 .b8 _ZN34_INTERNAL_b83ce420_4_k_cu_8f0cfc7f4cuda3std3__436_GLOBAL__N__b83ce420_4_k_cu_8f0cfc7f6ignoreE[1];
.global .align 1 .b8 _ZN34_INTERNAL_b83ce420_4_k_cu_8f0cfc7f4cuda3std3__419piecewise_constructE[1];
.global .align 1 .b8 _ZN34_INTERNAL_b83ce420_4_k_cu_8f0cfc7f4cuda3std3__48in_placeE[1];
.global .align 1 .b8 _ZN34_INTERNAL_b83ce420_4_k_cu_8f0cfc7f4cuda3std3__420unreachable_sentinelE[1];
.global .align 1 .b8 _ZN34_INTERNAL_b83ce420_4_k_cu_8f0cfc7f4cuda3std3__47nulloptE[1];
.global .align 1 .b8 _ZN34_INTERNAL_b83ce420_4_k_cu_8f0cfc7f4cuda3std3__48unexpectE[1];
.global .align 1 .b8 _ZN34_INTERNAL_b83ce420_4_k_cu_8f0cfc7f4cuda3std6ranges3__45__cpo4swapE[1];
.global .align 1 .b8 _ZN34_INTERNAL_b83ce420_4_k_cu_8f0cfc7f4cuda3std6ranges3__45__cpo9iter_moveE[1];
.global .align 1 .b8 _ZN34_INTERNAL_b83ce420_4_k_cu_8f0cfc7f4cuda3std6ranges3__45__cpo5beginE[1];
.global .align 1 .b8 _ZN34_INTERNAL_b83ce420_4_k_cu_8f0cfc7f4cuda3std6ranges3__45__cpo3endE[1];
.global .align 1 .b8 _ZN34_INTERNAL_b83ce420_4_k_cu_8f0cfc7f4cuda3std6ranges3__45__cpo6cbeginE[1];
.global .align 1 .b8 _ZN34_INTERNAL_b83ce420_4_k_cu_8f0cfc7f4cuda3std6ranges3__45__cpo4cendE[1];
.global .align 1 .b8 _ZN34_INTERNAL_b83ce420_4_k_cu_8f0cfc7f4cuda3std6ranges3__45__cpo7advanceE[1];
.global .align 1 .b8 _ZN34_INTERNAL_b83ce420_4_k_cu_8f0cfc7f4cuda3std6ranges3__45__cpo9iter_swapE[1];
.global .align 1 .b8 _ZN34_INTERNAL_b83ce420_4_k_cu_8f0cfc7f4cuda3std6ranges3__45__cpo4nextE[1];
.global .align 1 .b8 _ZN34_INTERNAL_b83ce420_4_k_cu_8f0cfc7f4cuda3std6ranges3__45__cpo4prevE[1];
.global .align 1 .b8 _ZN34_INTERNAL_b83ce420_4_k_cu_8f0cfc7f4cuda3std6ranges3__45__cpo4dataE[1];
.global .align 1 .b8 _ZN34_INTERNAL_b83ce420_4_k_cu_8f0cfc7f4cuda3std6ranges3__45__cpo5cdataE[1];
.global .align 1 .b8 _ZN34_INTERNAL_b83ce420_4_k_cu_8f0cfc7f4cuda3std6ranges3__45__cpo4sizeE[1];
.global .align 1 .b8 _ZN34_INTERNAL_b83ce420_4_k_cu_8f0cfc7f4cuda3std6ranges3__45__cpo5ssizeE[1];
.global .align 1 .b8 _ZN34_INTERNAL_b83ce420_4_k_cu_8f0cfc7f4cuda3std6ranges3__45__cpo8distanceE[1];
.global .align 1 .b8 _ZN34_INTERNAL_b83ce420_4_k_cu_8f0cfc7f6thrust24THRUST_300001_SM_1000_NS8cuda_cub3parE[1];
.global .align 1 .b8 _ZN34_INTERNAL_b83ce420_4_k_cu_8f0cfc7f6thrust24THRUST_300001_SM_1000_NS8cuda_cub10par_nosyncE[1];
.global .align 1 .b8 _ZN34_INTERNAL_b83ce420_4_k_cu_8f0cfc7f6thrust24THRUST_300001_SM_1000_NS6system6detail10sequential3seqE[1];
.global .align 1 .b8 _ZN34_INTERNAL_b83ce420_4_k_cu_8f0cfc7f6thrust24THRUST_300001_SM_1000_NS6system3cpp3parE[1];
.global .align 1 .b8 _ZN34_INTERNAL_b83ce420_4_k_cu_8f0cfc7f6thrust24THRUST_300001_SM_1000_NS12placeholders2_1E[1];
.global .align 1 .b8 _ZN34_INTERNAL_b83ce420_4_k_cu_8f0cfc7f6thrust24THRUST_300001_SM_1000_NS12placeholders2_2E[1];
.global .align 1 .b8 _ZN34_INTERNAL_b83ce420_4_k_cu_8f0cfc7f6thrust24THRUST_300001_SM_1000_NS12placeholders2_3E[1];
.global .align 1 .b8 _ZN34_INTERNAL_b83ce420_4_k_cu_8f0cfc7f6thrust24THRUST_300001_SM_1000_NS12placeholders2_4E[1];
.global .align 1 .b8 _ZN34_INTERNAL_b83ce420_4_k_cu_8f0cfc7f6thrust24THRUST_300001_SM_1000_NS12placeholders2_5E[1];
.global .align 1 .b8 _ZN34_INTERNAL_b83ce420_4_k_cu_8f0cfc7f6thrust24THRUST_300001_SM_1000_NS12placeholders2_6E[1];
.global .align 1 .b8 _ZN34_INTERNAL_b83ce420_4_k_cu_8f0cfc7f6thrust24THRUST_300001_SM_1000_NS12placeholders2_7E[1];
.global .align 1 .b8 _ZN34_INTERNAL_b83ce420_4_k_cu_8f0cfc7f6thrust24THRUST_300001_SM_1000_NS12placeholders2_8E[1];
.global .align 1 .b8 _ZN34_INTERNAL_b83ce420_4_k_cu_8f0cfc7f6thrust24THRUST_300001_SM_1000_NS12placeholders2_9E[1];
.global .align 1 .b8 _ZN34_INTERNAL_b83ce420_4_k_cu_8f0cfc7f6thrust24THRUST_300001_SM_1000_NS12placeholders3_10E[1];
.global .align 1 .b8 _ZN34_INTERNAL_b83ce420_4_k_cu_8f0cfc7f6thrust24THRUST_300001_SM_1000_NS3seqE[1];
.global .align 1 .b8 _ZN34_INTERNAL_b83ce420_4_k_cu_8f0cfc7f6thrust24THRUST_300001_SM_1000_NS6deviceE[1];

.visible .entry _ZN3cub18CUB_300001_SM_10006detail11EmptyKernelIvEEvv()
{


	ret;

}
	// .globl	_ZN3cub18CUB_300001_SM_10006detail10radix_sort31DeviceRadixSortSingleTileKernelINS1_5radix10policy_hubImmyE10Policy1000ELNS0_9SortOrderE0EmmyNS1_21identity_decomposer_tEEEvPKT1_PSA_PKT2_PSE_T3_iiT4_
.visible .entry _ZN3cub18CUB_300001_SM_10006detail10radix_sort31DeviceRadixSortSingleTileKernelINS1_5radix10policy_hubImmyE10Policy1000ELNS0_9SortOrderE0EmmyNS1_21identity_decomposer_tEEEvPKT1_PSA_PKT2_PSE_T3_iiT4_(
	.param .u64 .ptr .align 1 _ZN3cub18CUB_300001_SM_10006detail10radix_sort31DeviceRadixSortSingleTileKernelINS1_5radix10policy_hubImmyE10Policy1000ELNS0_9SortOrderE0EmmyNS1_21identity_decomposer_tEEEvPKT1_PSA_PKT2_PSE_T3_iiT4__param_0,
	.param .u64 .ptr .align 1 _ZN3cub18CUB_300001_SM_10006detail10radix_sort31DeviceRadixSortSingleTileKernelINS1_5radix10policy_hubImmyE10Policy1000ELNS0_9SortOrderE0EmmyNS1_21identity_decomposer_tEEEvPKT1_PSA_PKT2_PSE_T3_iiT4__param_1,
	.param .u64 .ptr .align 1 _ZN3cub18CUB_300001_SM_10006detail10radix_sort31DeviceRadixSortSingleTileKernelINS1_5radix10policy_hubImmyE10Policy1000ELNS0_9SortOrderE0EmmyNS1_21identity_decomposer_tEEEvPKT1_PSA_PKT2_PSE_T3_iiT4__param_2,
	.param .u64 .ptr .align 1 _ZN3cub18CUB_300001_SM_10006detail10radix_sort31DeviceRadixSortSingleTileKernelINS1_5radix10policy_hubImmyE10Policy1000ELNS0_9SortOrderE0EmmyNS1_21identity_decomposer_tEEEvPKT1_PSA_PKT2_PSE_T3_iiT4__param_3,
	.param .u64 _ZN3cub18CUB_300001_SM_10006detail10radix_sort31DeviceRadixSortSingleTileKernelINS1_5radix10policy_hubImmyE10Policy1000ELNS0_9SortOrderE0EmmyNS1_21identity_decomposer_tEEEvPKT1_PSA_PKT2_PSE_T3_iiT4__param_4,
	.param .u32 _ZN3cub18CUB_300001_SM_10006detail10radix_sort31DeviceRadixSortSingleTileKernelINS1_5radix10policy_hubImmyE10Policy1000ELNS0_9SortOrderE0EmmyNS1_21identity_decomposer_tEEEvPKT1_PSA_PKT2_PSE_T3_iiT4__param_5,
	.param .u32 _ZN3cub18CUB_300001_SM_10006detail10radix_sort31DeviceRadixSortSingleTileKernelINS1_5radix10policy_hubImmyE10Policy1000ELNS0_9SortOrderE0EmmyNS1_21identity_decomposer_tEEEvPKT1_PSA_PKT2_PSE_T3_iiT4__param_6,
	.param .align 1 .b8 _ZN3cub18CUB_300001_SM_10006detail10radix_sort31DeviceRadixSortSingleTileKernelINS1_5radix10policy_hubImmyE10Policy1000ELNS0_9SortOrderE0EmmyNS1_21identity_decomposer_tEEEvPKT1_PSA_PKT2_PSE_T3_iiT4__param_7[1]
)
.maxntid 256
.minnctapersm 1
{
	.reg .pred 	%p<43>;
	.reg .b16 	%rs<19>;
	.reg .b32 	%r<360>;
	.reg .b64 	%rd<193>;
	// demoted variable
	.shared .align 16 .b8 _ZZN3cub18CUB_300001_SM_10006detail10radix_sort31DeviceRadixSortSingleTileKernelINS1_5radix10policy_hubImmyE10Policy1000ELNS0_9SortOrderE0EmmyNS1_21identity_decomposer_tEEEvPKT1_PSA_PKT2_PSE_T3_iiT4_E12temp_storage[33856];
	ld.param.u64 	%rd100, [_ZN3cub18CUB_300001_SM_10006detail10radix_sort31DeviceRadixSortSingleTileKernelINS1_5radix10policy_hubImmyE10Policy1000ELNS0_9SortOrderE0EmmyNS1_21identity_decomposer_tEEEvPKT1_PSA_PKT2_PSE_T3_iiT4__param_0];
	ld.param.u64 	%rd95, [_ZN3cub18CUB_300001_SM_10006detail10radix_sort31DeviceRadixSortSingleTileKernelINS1_5radix10policy_hubImmyE10Policy1000ELNS0_9SortOrderE0EmmyNS1_21identity_decomposer_tEEEvPKT1_PSA_PKT2_PSE_T3_iiT4__param_1];
	ld.param.u64 	%rd96, [_ZN3cub18CUB_300001_SM_10006detail10radix_sort31DeviceRadixSortSingleTileKernelINS1_5radix10policy_hubImmyE10Policy1000ELNS0_9SortOrderE0EmmyNS1_21identity_decomposer_tEEEvPKT1_PSA_PKT2_PSE_T3_iiT4__param_2];
	ld.param.u64 	%rd97, [_ZN3cub18CUB_300001_SM_10006detail10radix_sort31DeviceRadixSortSingleTileKernelINS1_5radix10policy_hubImmyE10Policy1000ELNS0_9SortOrderE0EmmyNS1_21identity_decomposer_tEEEvPKT1_PSA_PKT2_PSE_T3_iiT4__param_3];
	ld.param.u64 	%rd98, [_ZN3cub18CUB_300001_SM_10006detail10radix_sort31DeviceRadixSortSingleTileKernelINS1_5radix10policy_hubImmyE10Policy1000ELNS0_9SortOrderE0EmmyNS1_21identity_decomposer_tEEEvPKT1_PSA_PKT2_PSE_T3_iiT4__param_4];
	ld.param.u32 	%r84, [_ZN3cub18CUB_300001_SM_10006detail10radix_sort31DeviceRadixSortSingleTileKernelINS1_5radix10policy_hubImmyE10Policy1000ELNS0_9SortOrderE0EmmyNS1_21identity_decomposer_tEEEvPKT1_PSA_PKT2_PSE_T3_iiT4__param_5];
	ld.param.u32 	%r85, [_ZN3cub18CUB_300001_SM_10006detail10radix_sort31DeviceRadixSortSingleTileKernelINS1_5radix10policy_hubImmyE10Policy1000ELNS0_9SortOrderE0EmmyNS1_21identity_decomposer_tEEEvPKT1_PSA_PKT2_PSE_T3_iiT4__param_6];
	cvta.to.global.u64 	%rd101, %rd100;
	cvt.u32.u64 	%r1, %rd98;
	mov.u32 	%r2, %tid.x;
	mul.lo.s32 	%r3, %r2, 9;
	setp.ge.s32 	%p1, %r3, %r1;
	mul.wide.u32 	%rd102, %r3, 8;
	add.s64 	%rd1, %rd101, %rd102;
	mov.b64 	%rd183, -1;
	@%p1 bra 	$L__BB1_2;
	ld.global.u64 	%rd183, [%rd1];
$L__BB1_2:
	add.s32 	%r4, %r3, 1;
	setp.ge.s32 	%p2, %r4, %r1;
	mov.b64 	%rd182, -1;
	@%p2 bra 	$L__BB1_4;
	ld.global.u64 	%rd182, [%rd1+8];
$L__BB1_4:
	add.s32 	%r5, %r3, 2;
	setp.ge.s32 	%p3, %r5, %r1;
	mov.b64 	%rd181, -1;
	@%p3 bra 	$L__BB1_6;
	ld.global.u64 	%rd181, [%rd1+16];
$L__BB1_6:
	add.s32 	%r6, %r3, 3;
	setp.ge.s32 	%p4, %r6, %r1;
	mov.b64 	%rd180, -1;
	@%p4 bra 	$L__BB1_8;
	ld.global.u64 	%rd180, [%rd1+24];
$L__BB1_8:
	add.s32 	%r7, %r3, 4;
	setp.ge.s32 	%p5, %r7, %r1;
	mov.b64 	%rd179, -1;
	@%p5 bra 	$L__BB1_10;
	ld.global.u64 	%rd179, [%rd1+32];
$L__BB1_10:
	add.s32 	%r8, %r3, 5;
	setp.ge.s32 	%p6, %r8, %r1;
	mov.b64 	%rd178, -1;
	@%p6 bra 	$L__BB1_12;
	ld.global.u64 	%rd178, [%rd1+40];
$L__BB1_12:
	add.s32 	%r9, %r3, 6;
	setp.ge.s32 	%p7, %r9, %r1;
	mov.b64 	%rd177, -1;
	@%p7 bra 	$L__BB1_14;
	ld.global.u64 	%rd177, [%rd1+48];
$L__BB1_14:
	add.s32 	%r10, %r3, 7;
	setp.ge.s32 	%p8, %r10, %r1;
	mov.b64 	%rd176, -1;
	@%p8 bra 	$L__BB1_16;
	ld.global.u64 	%rd176, [%rd1+56];
$L__BB1_16:
	add.s32 	%r11, %r3, 8;
	setp.ge.s32 	%p9, %r11, %r1;
	mov.b64 	%rd175, -1;
	@%p9 bra 	$L__BB1_18;
	ld.global.u64 	%rd175, [%rd1+64];
$L__BB1_18:
	bar.sync 	0;
	mov.b64 	{%r86, %r87}, %rd98;
	shfl.sync.idx.b32	%r12|%p10, %r86, 0, 31, -1;
	shfl.sync.idx.b32	%r88|%p11, %r87, 0, 31, -1;
	mov.b64 	%rd20, {%r12, %r88};
	setp.ge.s32 	%p12, %r3, %r12;
	cvta.to.global.u64 	%rd112, %rd96;
	add.s64 	%rd21, %rd112, %rd102;
	@%p12 bra 	$L__BB1_20;
	ld.global.u64 	%rd192, [%rd21];
$L__BB1_20:
	setp.ge.s32 	%p13, %r4, %r12;
	@%p13 bra 	$L__BB1_22;
	ld.global.u64 	%rd191, [%rd21+8];
$L__BB1_22:
	setp.ge.s32 	%p14, %r5, %r12;
	@%p14 bra 	$L__BB1_24;
	ld.global.u64 	%rd190, [%rd21+16];
$L__BB1_24:
	setp.ge.s32 	%p15, %r6, %r12;
	@%p15 bra 	$L__BB1_26;
	ld.global.u64 	%rd189, [%rd21+24];
$L__BB1_26:
	setp.ge.s32 	%p16, %r7, %r12;
	@%p16 bra 	$L__BB1_28;
	ld.global.u64 	%rd188, [%rd21+32];
$L__BB1_28:
	setp.ge.s32 	%p17, %r8, %r12;
	@%p17 bra 	$L__BB1_30;
	ld.global.u64 	%rd187, [%rd21+40];
$L__BB1_30:
	setp.ge.s32 	%p18, %r9, %r12;
	@%p18 bra 	$L__BB1_32;
	ld.global.u64 	%rd186, [%rd21+48];
$L__BB1_32:
	setp.ge.s32 	%p19, %r10, %r12;
	@%p19 bra 	$L__BB1_34;
	ld.global.u64 	%rd185, [%rd21+56];
$L__BB1_34:
	setp.ge.s32 	%p20, %r11, %r12;
	@%p20 bra 	$L__BB1_36;
	ld.global.u64 	%rd184, [%rd21+64];
$L__BB1_36:
	bar.sync 	0;
	shr.u32 	%r13, %r2, 5;
	shl.b32 	%r90, %r2, 2;
	mov.u32 	%r91, _ZZN3cub18CUB_300001_SM_10006detail10radix_sort31DeviceRadixSortSingleTileKernelINS1_5radix10policy_hubImmyE10Policy1000ELNS0_9SortOrderE0EmmyNS1_21identity_decomposer_tEEEvPKT1_PSA_PKT2_PSE_T3_iiT4_E12temp_storage;
	add.s32 	%r14, %r91, %r90;
	shl.b32 	%r92, %r2, 7;
	add.s32 	%r15, %r14, %r92;
	shl.b32 	%r93, %r13, 2;
	add.s32 	%r94, %r91, %r93;
	add.s32 	%r16, %r94, 33792;
	mad.lo.s32 	%r17, %r2, -60, %r15;
	add.s32 	%r357, %r84, 6;
	sub.s32 	%r356, %r85, %r84;
$L__BB1_37:
	add.s32 	%r105, %r357, -6;
	min.s32 	%r95, %r356, 6;
	mov.b32 	%r134, 0;
	st.shared.u32 	[%r14], %r134;
	st.shared.u32 	[%r14+1024], %r134;
	st.shared.u32 	[%r14+2048], %r134;
	st.shared.u32 	[%r14+3072], %r134;
	st.shared.u32 	[%r14+4096], %r134;
	st.shared.u32 	[%r14+5120], %r134;
	st.shared.u32 	[%r14+6144], %r134;
	st.shared.u32 	[%r14+7168], %r134;
	st.shared.u32 	[%r14+8192], %r134;
	st.shared.u32 	[%r14+9216], %r134;
	st.shared.u32 	[%r14+10240], %r134;
	st.shared.u32 	[%r14+11264], %r134;
	st.shared.u32 	[%r14+12288], %r134;
	st.shared.u32 	[%r14+13312], %r134;
	st.shared.u32 	[%r14+14336], %r134;
	st.shared.u32 	[%r14+15360], %r134;
	st.shared.u32 	[%r14+16384], %r134;
	st.shared.u32 	[%r14+17408], %r134;
	st.shared.u32 	[%r14+18432], %r134;
	st.shared.u32 	[%r14+19456], %r134;
	st.shared.u32 	[%r14+20480], %r134;
	st.shared.u32 	[%r14+21504], %r134;
	st.shared.u32 	[%r14+22528], %r134;
	st.shared.u32 	[%r14+23552], %r134;
	st.shared.u32 	[%r14+24576], %r134;
	st.shared.u32 	[%r14+25600], %r134;
	st.shared.u32 	[%r14+26624], %r134;
	st.shared.u32 	[%r14+27648], %r134;
	st.shared.u32 	[%r14+28672], %r134;
	st.shared.u32 	[%r14+29696], %r134;
	st.shared.u32 	[%r14+30720], %r134;
	st.shared.u32 	[%r14+31744], %r134;
	st.shared.u32 	[%r14+32768], %r134;
	mov.b64 	%rd123, 1;
	// begin inline asm
	shl.b64 %rd122, %rd123, %r95;
	// end inline asm
	add.s64 	%rd125, %rd122, -1;
	// begin inline asm
	shl.b64 %rd124, %rd125, %r134;
	// end inline asm
	// begin inline asm
	shr.b64 %rd126, %rd183, %r105;
	// end inline asm
	cvt.u32.u64 	%r137, %rd126;
	cvt.u32.u64 	%r138, %rd124;
	and.b32  	%r139, %r138, %r137;
	shl.b32 	%r140, %r139, 10;
	and.b32  	%r141, %r140, 31744;
	add.s32 	%r142, %r14, %r141;
	shr.u32 	%r143, %r139, 4;
	and.b32  	%r144, %r143, 268435454;
	add.s32 	%r23, %r142, %r144;
	ld.shared.u16 	%rs1, [%r23];
	add.s16 	%rs10, %rs1, 1;
	st.shared.u16 	[%r23], %rs10;
	// begin inline asm
	shr.b64 %rd128, %rd182, %r105;
	// end inline asm
	cvt.u32.u64 	%r145, %rd128;
	and.b32  	%r146, %r138, %r145;
	shl.b32 	%r147, %r146, 10;
	and.b32  	%r148, %r147, 31744;
	add.s32 	%r149, %r14, %r148;
	shr.u32 	%r150, %r146, 4;
	and.b32  	%r151, %r150, 268435454;
	add.s32 	%r24, %r149, %r151;
	ld.shared.u16 	%rs2, [%r24];
	add.s16 	%rs11, %rs2, 1;
	st.shared.u16 	[%r24], %rs11;
	// begin inline asm
	shr.b64 %rd130, %rd181, %r105;
	// end inline asm
	cvt.u32.u64 	%r152, %rd130;
	and.b32  	%r153, %r138, %r152;
	shl.b32 	%r154, %r153, 10;
	and.b32  	%r155, %r154, 31744;
	add.s32 	%r156, %r14, %r155;
	shr.u32 	%r157, %r153, 4;
	and.b32  	%r158, %r157, 268435454;
	add.s32 	%r25, %r156, %r158;
	ld.shared.u16 	%rs3, [%r25];
	add.s16 	%rs12, %rs3, 1;
	st.shared.u16 	[%r25], %rs12;
	// begin inline asm
	shr.b64 %rd132, %rd180, %r105;
	// end inline asm
	cvt.u32.u64 	%r159, %rd132;
	and.b32  	%r160, %r138, %r159;
	shl.b32 	%r161, %r160, 10;
	and.b32  	%r162, %r161, 31744;
	add.s32 	%r163, %r14, %r162;
	shr.u32 	%r164, %r160, 4;
	and.b32  	%r165, %r164, 268435454;
	add.s32 	%r26, %r163, %r165;
	ld.shared.u16 	%rs4, [%r26];
	add.s16 	%rs13, %rs4, 1;
	st.shared.u16 	[%r26], %rs13;
	// begin inline asm
	shr.b64 %rd134, %rd179, %r105;
	// end inline asm
	cvt.u32.u64 	%r166, %rd134;
	and.b32  	%r167, %r138, %r166;
	shl.b32 	%r168, %r167, 10;
	and.b32  	%r169, %r168, 31744;
	add.s32 	%r170, %r14, %r169;
	shr.u32 	%r171, %r167, 4;
	and.b32  	%r172, %r171, 268435454;
	add.s32 	%r27, %r170, %r172;
	ld.shared.u16 	%rs5, [%r27];
	add.s16 	%rs14, %rs5, 1;
	st.shared.u16 	[%r27], %rs14;
	// begin inline asm
	shr.b64 %rd136, %rd178, %r105;
	// end inline asm
	cvt.u32.u64 	%r173, %rd136;
	and.b32  	%r174, %r138, %r173;
	shl.b32 	%r175, %r174, 10;
	and.b32  	%r176, %r175, 31744;
	add.s32 	%r177, %r14, %r176;
	shr.u32 	%r178, %r174, 4;
	and.b32  	%r179, %r178, 268435454;
	add.s32 	%r28, %r177, %r179;
	ld.shared.u16 	%rs6, [%r28];
	add.s16 	%rs15, %rs6, 1;
	st.shared.u16 	[%r28], %rs15;
	// begin inline asm
	shr.b64 %rd138, %rd177, %r105;
	// end inline asm
	cvt.u32.u64 	%r180, %rd138;
	and.b32  	%r181, %r138, %r180;
	shl.b32 	%r182, %r181, 10;
	and.b32  	%r183, %r182, 31744;
	add.s32 	%r184, %r14, %r183;
	shr.u32 	%r185, %r181, 4;
	and.b32  	%r186, %r185, 268435454;
	add.s32 	%r29, %r184, %r186;
	ld.shared.u16 	%rs7, [%r29];
	add.s16 	%rs16, %rs7, 1;
	st.shared.u16 	[%r29], %rs16;
	// begin inline asm
	shr.b64 %rd140, %rd176, %r105;
	// end inline asm
	cvt.u32.u64 	%r187, %rd140;
	and.b32  	%r188, %r138, %r187;
	shl.b32 	%r189, %r188, 10;
	and.b32  	%r190, %r189, 31744;
	add.s32 	%r191, %r14, %r190;
	shr.u32 	%r192, %r188, 4;
	and.b32  	%r193, %r192, 268435454;
	add.s32 	%r30, %r191, %r193;
	ld.shared.u16 	%rs8, [%r30];
	add.s16 	%rs17, %rs8, 1;
	st.shared.u16 	[%r30], %rs17;
	// begin inline asm
	shr.b64 %rd142, %rd175, %r105;
	// end inline asm
	cvt.u32.u64 	%r194, %rd142;
	and.b32  	%r195, %r138, %r194;
	shl.b32 	%r196, %r195, 10;
	and.b32  	%r197, %r196, 31744;
	add.s32 	%r198, %r14, %r197;
	shr.u32 	%r199, %r195, 4;
	and.b32  	%r200, %r199, 268435454;
	add.s32 	%r31, %r198, %r200;
	ld.shared.u16 	%rs9, [%r31];
	add.s16 	%rs18, %rs9, 1;
	st.shared.u16 	[%r31], %rs18;
	bar.sync 	0;
	ld.shared.u32 	%r32, [%r15];
	ld.shared.u32 	%r201, [%r15+4];
	ld.shared.u32 	%r202, [%r15+8];
	ld.shared.u32 	%r203, [%r15+12];
	ld.shared.u32 	%r204, [%r15+16];
	ld.shared.u32 	%r205, [%r15+20];
	ld.shared.u32 	%r206, [%r15+24];
	ld.shared.u32 	%r207, [%r15+28];
	ld.shared.u32 	%r208, [%r15+32];
	ld.shared.u32 	%r209, [%r15+36];
	ld.shared.u32 	%r210, [%r15+40];
	ld.shared.u32 	%r211, [%r15+44];
	ld.shared.u32 	%r212, [%r15+48];
	ld.shared.u32 	%r213, [%r15+52];
	ld.shared.u32 	%r214, [%r15+56];
	ld.shared.u32 	%r215, [%r15+60];
	ld.shared.u32 	%r216, [%r15+64];
	ld.shared.u32 	%r217, [%r15+68];
	ld.shared.u32 	%r218, [%r15+72];
	ld.shared.u32 	%r219, [%r15+76];
	ld.shared.u32 	%r220, [%r15+80];
	ld.shared.u32 	%r221, [%r15+84];
	ld.shared.u32 	%r222, [%r15+88];
	ld.shared.u32 	%r223, [%r15+92];
	ld.shared.u32 	%r224, [%r15+96];
	ld.shared.u32 	%r225, [%r15+100];
	ld.shared.u32 	%r226, [%r15+104];
	ld.shared.u32 	%r227, [%r15+108];
	ld.shared.u32 	%r228, [%r15+112];
	ld.shared.u32 	%r229, [%r15+116];
	ld.shared.u32 	%r230, [%r15+120];
	ld.shared.u32 	%r231, [%r15+124];
	ld.shared.u32 	%r232, [%r15+128];
	add.s32 	%r33, %r201, %r32;
	add.s32 	%r34, %r202, %r33;
	add.s32 	%r35, %r203, %r34;
	add.s32 	%r36, %r204, %r35;
	add.s32 	%r37, %r205, %r36;
	add.s32 	%r38, %r206, %r37;
	add.s32 	%r39, %r207, %r38;
	add.s32 	%r40, %r208, %r39;
	add.s32 	%r41, %r209, %r40;
	add.s32 	%r42, %r210, %r41;
	add.s32 	%r43, %r211, %r42;
	add.s32 	%r44, %r212, %r43;
	add.s32 	%r45, %r213, %r44;
	add.s32 	%r46, %r214, %r45;
	add.s32 	%r47, %r215, %r46;
	add.s32 	%r48, %r216, %r47;
	add.s32 	%r49, %r217, %r48;
	add.s32 	%r50, %r218, %r49;
	add.s32 	%r51, %r219, %r50;
	add.s32 	%r52, %r220, %r51;
	add.s32 	%r53, %r221, %r52;
	add.s32 	%r54, %r222, %r53;
	add.s32 	%r55, %r223, %r54;
	add.s32 	%r56, %r224, %r55;
	add.s32 	%r57, %r225, %r56;
	add.s32 	%r58, %r226, %r57;
	add.s32 	%r59, %r227, %r58;
	add.s32 	%r60, %r228, %r59;
	add.s32 	%r61, %r229, %r60;
	add.s32 	%r62, %r230, %r61;
	add.s32 	%r63, %r231, %r62;
	add.s32 	%r111, %r232, %r63;
	// begin inline asm
	mov.u32 %r106, %laneid;
	// end inline asm
	mov.b32 	%r109, 1;
	mov.b32 	%r136, -1;
	// begin inline asm
	{  .reg .u32 r0;  .reg .pred p;  shfl.sync.up.b32 r0|p, %r111, %r109, %r134, %r136;  @p add.u32 r0, r0, %r111;  mov.u32 %r107, r0;}
	// end inline asm
	mov.b32 	%r115, 2;
	// begin inline asm
	{  .reg .u32 r0;  .reg .pred p;  shfl.sync.up.b32 r0|p, %r107, %r115, %r134, %r136;  @p add.u32 r0, r0, %r107;  mov.u32 %r113, r0;}
	// end inline asm
	mov.b32 	%r121, 4;
	// begin inline asm
	{  .reg .u32 r0;  .reg .pred p;  shfl.sync.up.b32 r0|p, %r113, %r121, %r134, %r136;  @p add.u32 r0, r0, %r113;  mov.u32 %r119, r0;}
	// end inline asm
	mov.b32 	%r127, 8;
	// begin inline asm
	{  .reg .u32 r0;  .reg .pred p;  shfl.sync.up.b32 r0|p, %r119, %r127, %r134, %r136;  @p add.u32 r0, r0, %r119;  mov.u32 %r125, r0;}
	// end inline asm
	mov.b32 	%r133, 16;
	// begin inline asm
	{  .reg .u32 r0;  .reg .pred p;  shfl.sync.up.b32 r0|p, %r125, %r133, %r134, %r136;  @p add.u32 r0, r0, %r125;  mov.u32 %r131, r0;}
	// end inline asm
	setp.ne.s32 	%p21, %r106, 31;
	@%p21 bra 	$L__BB1_39;
	st.shared.u32 	[%r16], %r131;
$L__BB1_39:
	sub.s32 	%r233, %r131, %r111;
	setp.gt.u32 	%p22, %r2, 31;
	setp.eq.s32 	%p23, %r13, 7;
	setp.eq.s32 	%p24, %r13, 6;
	setp.eq.s32 	%p25, %r13, 5;
	setp.eq.s32 	%p26, %r13, 4;
	setp.eq.s32 	%p27, %r13, 3;
	setp.eq.s32 	%p28, %r13, 2;
	setp.eq.s32 	%p29, %r13, 1;
	bar.sync 	0;
	ld.shared.v4.u32 	{%r234, %r235, %r236, %r237}, [_ZZN3cub18CUB_300001_SM_10006detail10radix_sort31DeviceRadixSortSingleTileKernelINS1_5radix10policy_hubImmyE10Policy1000ELNS0_9SortOrderE0EmmyNS1_21identity_decomposer_tEEEvPKT1_PSA_PKT2_PSE_T3_iiT4_E12temp_storage+33792];
	selp.b32 	%r238, %r234, %r358, %p29;
	add.s32 	%r239, %r235, %r234;
	selp.b32 	%r240, %r239, %r238, %p28;
	add.s32 	%r241, %r239, %r236;
	selp.b32 	%r242, %r241, %r240, %p27;
	add.s32 	%r243, %r241, %r237;
	selp.b32 	%r244, %r243, %r242, %p26;
	ld.shared.v4.u32 	{%r245, %r246, %r247, %r248}, [_ZZN3cub18CUB_300001_SM_10006detail10radix_sort31DeviceRadixSortSingleTileKernelINS1_5radix10policy_hubImmyE10Policy1000ELNS0_9SortOrderE0EmmyNS1_21identity_decomposer_tEEEvPKT1_PSA_PKT2_PSE_T3_iiT4_E12temp_storage+33808];
	add.s32 	%r249, %r243, %r245;
	selp.b32 	%r250, %r249, %r244, %p25;
	add.s32 	%r251, %r249, %r246;
	selp.b32 	%r252, %r251, %r250, %p24;
	add.s32 	%r253, %r251, %r247;
	selp.b32 	%r358, %r253, %r252, %p23;
	add.s32 	%r68, %r253, %r248;
	setp.ne.s32 	%p30, %r106, 0;
	selp.b32 	%r254, %r233, 0, %p30;
	add.s32 	%r255, %r358, %r254;
	or.pred  	%p31, %p22, %p30;
	selp.b32 	%r359, %r255, %r233, %p22;
	@%p31 bra 	$L__BB1_41;
	shl.b32 	%r359, %r68, 16;
	st.shared.u32 	[_ZZN3cub18CUB_300001_SM_10006detail10radix_sort31DeviceRadixSortSingleTileKernelINS1_5radix10policy_hubImmyE10Policy1000ELNS0_9SortOrderE0EmmyNS1_21identity_decomposer_tEEEvPKT1_PSA_PKT2_PSE_T3_iiT4_E12temp_storage+33832], %r359;
$L__BB1_41:
	setp.eq.s32 	%p32, %r2, 0;
	bar.sync 	0;
	ld.shared.u32 	%r256, [_ZZN3cub18CUB_300001_SM_10006detail10radix_sort31DeviceRadixSortSingleTileKernelINS1_5radix10policy_hubImmyE10Policy1000ELNS0_9SortOrderE0EmmyNS1_21identity_decomposer_tEEEvPKT1_PSA_PKT2_PSE_T3_iiT4_E12temp_storage+33832];
	selp.b32 	%r257, 0, %r256, %p32;
	add.s32 	%r258, %r359, %r257;
	add.s32 	%r259, %r32, %r258;
	add.s32 	%r260, %r33, %r258;
	add.s32 	%r261, %r34, %r258;
	add.s32 	%r262, %r35, %r258;
	add.s32 	%r263, %r36, %r258;
	add.s32 	%r264, %r37, %r258;
	add.s32 	%r265, %r38, %r258;
	add.s32 	%r266, %r39, %r258;
	add.s32 	%r267, %r40, %r258;
	add.s32 	%r268, %r41, %r258;
	add.s32 	%r269, %r42, %r258;
	add.s32 	%r270, %r43, %r258;
	add.s32 	%r271, %r44, %r258;
	add.s32 	%r272, %r45, %r258;
	add.s32 	%r273, %r46, %r258;
	add.s32 	%r274, %r47, %r258;
	add.s32 	%r275, %r48, %r258;
	add.s32 	%r276, %r49, %r258;
	add.s32 	%r277, %r50, %r258;
	add.s32 	%r278, %r51, %r258;
	add.s32 	%r279, %r52, %r258;
	add.s32 	%r280, %r53, %r258;
	add.s32 	%r281, %r54, %r258;
	add.s32 	%r282, %r55, %r258;
	add.s32 	%r283, %r56, %r258;
	add.s32 	%r284, %r57, %r258;
	add.s32 	%r285, %r58, %r258;
	add.s32 	%r286, %r59, %r258;
	add.s32 	%r287, %r60, %r258;
	add.s32 	%r288, %r61, %r258;
	add.s32 	%r289, %r62, %r258;
	add.s32 	%r290, %r63, %r258;
	st.shared.u32 	[%r15], %r258;
	st.shared.u32 	[%r15+4], %r259;
	st.shared.u32 	[%r15+8], %r260;
	st.shared.u32 	[%r15+12], %r261;
	st.shared.u32 	[%r15+16], %r262;
	st.shared.u32 	[%r15+20], %r263;
	st.shared.u32 	[%r15+24], %r264;
	st.shared.u32 	[%r15+28], %r265;
	st.shared.u32 	[%r15+32], %r266;
	st.shared.u32 	[%r15+36], %r267;
	st.shared.u32 	[%r15+40], %r268;
	st.shared.u32 	[%r15+44], %r269;
	st.shared.u32 	[%r15+48], %r270;
	st.shared.u32 	[%r15+52], %r271;
	st.shared.u32 	[%r15+56], %r272;
	st.shared.u32 	[%r15+60], %r273;
	st.shared.u32 	[%r15+64], %r274;
	st.shared.u32 	[%r15+68], %r275;
	st.shared.u32 	[%r15+72], %r276;
	st.shared.u32 	[%r15+76], %r277;
	st.shared.u32 	[%r15+80], %r278;
	st.shared.u32 	[%r15+84], %r279;
	st.shared.u32 	[%r15+88], %r280;
	st.shared.u32 	[%r15+92], %r281;
	st.shared.u32 	[%r15+96], %r282;
	st.shared.u32 	[%r15+100], %r283;
	st.shared.u32 	[%r15+104], %r284;
	st.shared.u32 	[%r15+108], %r285;
	st.shared.u32 	[%r15+112], %r286;
	st.shared.u32 	[%r15+116], %r287;
	st.shared.u32 	[%r15+120], %r288;
	st.shared.u32 	[%r15+124], %r289;
	st.shared.u32 	[%r15+128], %r290;
	bar.sync 	0;
	cvt.u32.u16 	%r291, %rs1;
	ld.shared.u16 	%r292, [%r23];
	add.s32 	%r72, %r292, %r291;
	cvt.u32.u16 	%r293, %rs2;
	ld.shared.u16 	%r294, [%r24];
	add.s32 	%r73, %r294, %r293;
	cvt.u32.u16 	%r295, %rs3;
	ld.shared.u16 	%r296, [%r25];
	add.s32 	%r74, %r296, %r295;
	cvt.u32.u16 	%r297, %rs4;
	ld.shared.u16 	%r298, [%r26];
	add.s32 	%r75, %r298, %r297;
	cvt.u32.u16 	%r299, %rs5;
	ld.shared.u16 	%r300, [%r27];
	add.s32 	%r76, %r300, %r299;
	cvt.u32.u16 	%r301, %rs6;
	ld.shared.u16 	%r302, [%r28];
	add.s32 	%r77, %r302, %r301;
	cvt.u32.u16 	%r303, %rs7;
	ld.shared.u16 	%r304, [%r29];
	add.s32 	%r78, %r304, %r303;
	cvt.u32.u16 	%r305, %rs8;
	ld.shared.u16 	%r306, [%r30];
	add.s32 	%r79, %r306, %r305;
	cvt.u32.u16 	%r307, %rs9;
	ld.shared.u16 	%r308, [%r31];
	add.s32 	%r80, %r308, %r307;
	bar.sync 	0;
	setp.lt.s32 	%p33, %r357, %r85;
	@%p33 bra 	$L__BB1_61;
	cvt.u64.u32 	%rd144, %r2;
	shl.b32 	%r309, %r72, 3;
	mov.u32 	%r310, _ZZN3cub18CUB_300001_SM_10006detail10radix_sort31DeviceRadixSortSingleTileKernelINS1_5radix10policy_hubImmyE10Policy1000ELNS0_9SortOrderE0EmmyNS1_21identity_decomposer_tEEEvPKT1_PSA_PKT2_PSE_T3_iiT4_E12temp_storage;
	add.s32 	%r311, %r310, %r309;
	st.shared.u64 	[%r311], %rd183;
	shl.b32 	%r312, %r73, 3;
	add.s32 	%r313, %r310, %r312;
	st.shared.u64 	[%r313], %rd182;
	shl.b32 	%r314, %r74, 3;
	add.s32 	%r315, %r310, %r314;
	st.shared.u64 	[%r315], %rd181;
	shl.b32 	%r316, %r75, 3;
	add.s32 	%r317, %r310, %r316;
	st.shared.u64 	[%r317], %rd180;
	shl.b32 	%r318, %r76, 3;
	add.s32 	%r319, %r310, %r318;
	st.shared.u64 	[%r319], %rd179;
	shl.b32 	%r320, %r77, 3;
	add.s32 	%r321, %r310, %r320;
	st.shared.u64 	[%r321], %rd178;
	shl.b32 	%r322, %r78, 3;
	add.s32 	%r323, %r310, %r322;
	st.shared.u64 	[%r323], %rd177;
	shl.b32 	%r324, %r79, 3;
	add.s32 	%r325, %r310, %r324;
	st.shared.u64 	[%r325], %rd176;
	shl.b32 	%r326, %r80, 3;
	add.s32 	%r327, %r310, %r326;
	st.shared.u64 	[%r327], %rd175;
	bar.sync 	0;
	shl.b32 	%r328, %r2, 6;
	sub.s32 	%r81, %r17, %r328;
	ld.shared.u64 	%rd58, [%r81];
	ld.shared.u64 	%rd59, [%r81+2048];
	ld.shared.u64 	%rd60, [%r81+4096];
	ld.shared.u64 	%rd61, [%r81+6144];
	ld.shared.u64 	%rd62, [%r81+8192];
	ld.shared.u64 	%rd63, [%r81+10240];
	ld.shared.u64 	%rd64, [%r81+12288];
	ld.shared.u64 	%rd65, [%r81+14336];
	ld.shared.u64 	%rd66, [%r81+16384];
	bar.sync 	0;
	st.shared.u64 	[%r311], %rd192;
	st.shared.u64 	[%r313], %rd191;
	st.shared.u64 	[%r315], %rd190;
	st.shared.u64 	[%r317], %rd189;
	st.shared.u64 	[%r319], %rd188;
	st.shared.u64 	[%r321], %rd187;
	st.shared.u64 	[%r323], %rd186;
	st.shared.u64 	[%r325], %rd185;
	st.shared.u64 	[%r327], %rd184;
	bar.sync 	0;
	ld.shared.u64 	%rd67, [%r81+2048];
	ld.shared.u64 	%rd68, [%r81+4096];
	ld.shared.u64 	%rd69, [%r81+6144];
	ld.shared.u64 	%rd70, [%r81+8192];
	ld.shared.u64 	%rd71, [%r81+10240];
	ld.shared.u64 	%rd72, [%r81+12288];
	ld.shared.u64 	%rd73, [%r81+14336];
	ld.shared.u64 	%rd74, [%r81+16384];
	setp.gt.u64 	%p34, %rd20, %rd144;
	cvta.to.global.u64 	%rd145, %rd95;
	mul.wide.u32 	%rd146, %r2, 8;
	add.s64 	%rd75, %rd145, %rd146;
	cvta.to.global.u64 	%rd147, %rd97;
	add.s64 	%rd76, %rd147, %rd146;
	@%p34 bra 	$L__BB1_43;
	bra.uni 	$L__BB1_44;
$L__BB1_43:
	ld.shared.u64 	%rd148, [%r81];
	st.global.u64 	[%rd75], %rd58;
	st.global.u64 	[%rd76], %rd148;
$L__BB1_44:
	add.s32 	%r329, %r2, 256;
	cvt.u64.u32 	%rd149, %r329;
	setp.le.u64 	%p35, %rd20, %rd149;
	@%p35 bra 	$L__BB1_46;
	st.global.u64 	[%rd75+2048], %rd59;
	st.global.u64 	[%rd76+2048], %rd67;
$L__BB1_46:
	add.s32 	%r330, %r2, 512;
	cvt.u64.u32 	%rd150, %r330;
	setp.le.u64 	%p36, %rd20, %rd150;
	@%p36 bra 	$L__BB1_48;
	st.global.u64 	[%rd75+4096], %rd60;
	st.global.u64 	[%rd76+4096], %rd68;
$L__BB1_48:
	add.s32 	%r331, %r2, 768;
	cvt.u64.u32 	%rd151, %r331;
	setp.le.u64 	%p37, %rd20, %rd151;
	@%p37 bra 	$L__BB1_50;
	st.global.u64 	[%rd75+6144], %rd61;
	st.global.u64 	[%rd76+6144], %rd69;
$L__BB1_50:
	or.b32  	%r332, %r2, 1024;
	cvt.u64.u32 	%rd152, %r332;
	setp.le.u64 	%p38, %rd20, %rd152;
	@%p38 bra 	$L__BB1_52;
	st.global.u64 	[%rd75+8192], %rd62;
	st.global.u64 	[%rd76+8192], %rd70;
$L__BB1_52:
	add.s32 	%r333, %r2, 1280;
	cvt.u64.u32 	%rd153, %r333;
	setp.le.u64 	%p39, %rd20, %rd153;
	@%p39 bra 	$L__BB1_54;
	st.global.u64 	[%rd75+10240], %rd63;
	st.global.u64 	[%rd76+10240], %rd71;
$L__BB1_54:
	add.s32 	%r334, %r2, 1536;
	cvt.u64.u32 	%rd154, %r334;
	setp.le.u64 	%p40, %rd20, %rd154;
	@%p40 bra 	$L__BB1_56;
	st.global.u64 	[%rd75+12288], %rd64;
	st.global.u64 	[%rd76+12288], %rd72;
$L__BB1_56:
	add.s32 	%r335, %r2, 1792;
	cvt.u64.u32 	%rd155, %r335;
	setp.le.u64 	%p41, %rd20, %rd155;
	@%p41 bra 	$L__BB1_58;
	st.global.u64 	[%rd75+14336], %rd65;
	st.global.u64 	[%rd76+14336], %rd73;
$L__BB1_58:
	or.b32  	%r336, %r2, 2048;
	cvt.u64.u32 	%rd156, %r336;
	setp.le.u64 	%p42, %rd20, %rd156;
	@%p42 bra 	$L__BB1_60;
	st.global.u64 	[%rd75+16384], %rd66;
	st.global.u64 	[%rd76+16384], %rd74;
$L__BB1_60:
	ret;
$L__BB1_61:
	shl.b32 	%r337, %r72, 3;
	mov.u32 	%r338, _ZZN3cub18CUB_300001_SM_10006detail10radix_sort31DeviceRadixSortSingleTileKernelINS1_5radix10policy_hubImmyE10Policy1000ELNS0_9SortOrderE0EmmyNS1_21identity_decomposer_tEEEvPKT1_PSA_PKT2_PSE_T3_iiT4_E12temp_storage;
	add.s32 	%r339, %r338, %r337;
	st.shared.u64 	[%r339], %rd183;
	shl.b32 	%r340, %r73, 3;
	add.s32 	%r341, %r338, %r340;
	st.shared.u64 	[%r341], %rd182;
	shl.b32 	%r342, %r74, 3;
	add.s32 	%r343, %r338, %r342;
	st.shared.u64 	[%r343], %rd181;
	shl.b32 	%r344, %r75, 3;
	add.s32 	%r345, %r338, %r344;
	st.shared.u64 	[%r345], %rd180;
	shl.b32 	%r346, %r76, 3;
	add.s32 	%r347, %r338, %r346;
	st.shared.u64 	[%r347], %rd179;
	shl.b32 	%r348, %r77, 3;
	add.s32 	%r349, %r338, %r348;
	st.shared.u64 	[%r349], %rd178;
	shl.b32 	%r350, %r78, 3;
	add.s32 	%r351, %r338, %r350;
	st.shared.u64 	[%r351], %rd177;
	shl.b32 	%r352, %r79, 3;
	add.s32 	%r353, %r338, %r352;
	st.shared.u64 	[%r353], %rd176;
	shl.b32 	%r354, %r80, 3;
	add.s32 	%r355, %r338, %r354;
	st.shared.u64 	[%r355], %rd175;
	bar.sync 	0;
	ld.shared.u64 	%rd183, [%r17];
	ld.shared.u64 	%rd182, [%r17+8];
	ld.shared.u64 	%rd181, [%r17+16];
	ld.shared.u64 	%rd180, [%r17+24];
	ld.shared.u64 	%rd179, [%r17+32];
	ld.shared.u64 	%rd178, [%r17+40];
	ld.shared.u64 	%rd177, [%r17+48];
	ld.shared.u64 	%rd176, [%r17+56];
	ld.shared.u64 	%rd175, [%r17+64];
	bar.sync 	0;
	st.shared.u64 	[%r339], %rd192;
	st.shared.u64 	[%r341], %rd191;
	st.shared.u64 	[%r343], %rd190;
	st.shared.u64 	[%r345], %rd189;
	st.shared.u64 	[%r347], %rd188;
	st.shared.u64 	[%r349], %rd187;
	st.shared.u64 	[%r351], %rd186;
	st.shared.u64 	[%r353], %rd185;
	st.shared.u64 	[%r355], %rd184;
	bar.sync 	0;
	ld.shared.u64 	%rd192, [%r17];
	ld.shared.u64 	%rd191, [%r17+8];
	ld.shared.u64 	%rd190, [%r17+16];
	ld.shared.u64 	%rd189, [%r17+24];
	ld.shared.u64 	%rd188, [%r17+32];
	ld.shared.u64 	%rd187, [%r17+40];
	ld.shared.u64 	%rd186, [%r17+48];
	ld.shared.u64 	%rd185, [%r17+56];
	ld.shared.u64 	%rd184, [%r17+64];
	bar.sync 	0;
	add.s32 	%r357, %r357, 6;
	add.s32 	%r356, %r356, -6;
	bra.uni 	$L__BB1_37;

}
	// .globl	_ZN3cub18CUB_300001_SM_10006detail10radix_sort30DeviceRadixSortHistogramKernelINS1_5radix10policy_hubImmyE10Policy1000ELNS0_9SortOrderE0EmyNS1_21identity_decomposer_tEEEvPT2_PKT1_SA_iiT3_
.visible .entry _ZN3cub18CUB_300001_SM_10006detail10radix_sort30DeviceRadixSortHistogramKernelINS1_5radix10policy_hubImmyE10Policy1000ELNS0_9SortOrderE0EmyNS1_21identity_decomposer_tEEEvPT2_PKT1_SA_iiT3_(
	.param .u64 .ptr .align 1 _ZN3cub18CUB_300001_SM_10006detail10radix_sort30DeviceRadixSortHistogramKernelINS1_5radix10policy_hubImmyE10Policy1000ELNS0_9SortOrderE0EmyNS1_21identity_decomposer_tEEEvPT2_PKT1_SA_iiT3__param_0,
	.param .u64 .ptr .align 1 _ZN3cub18CUB_300001_SM_10006detail10radix_sort30DeviceRadixSortHistogramKernelINS1_5radix10policy_hubImmyE10Policy1000ELNS0_9SortOrderE0EmyNS1_21identity_decomposer_tEEEvPT2_PKT1_SA_iiT3__param_1,
	.param .u64 _ZN3cub18CUB_300001_SM_10006detail10radix_sort30DeviceRadixSortHistogramKernelINS1_5radix10policy_hubImmyE10Policy1000ELNS0_9SortOrderE0EmyNS1_21identity_decomposer_tEEEvPT2_PKT1_SA_iiT3__param_2,
	.param .u32 _ZN3cub18CUB_300001_SM_10006detail10radix_sort30DeviceRadixSortHistogramKernelINS1_5radix10policy_hubImmyE10Policy1000ELNS0_9SortOrderE0EmyNS1_21identity_decomposer_tEEEvPT2_PKT1_SA_iiT3__param_3,
	.param .u32 _ZN3cub18CUB_300001_SM_10006detail10radix_sort30DeviceRadixSortHistogramKernelINS1_5radix10policy_hubImmyE10Policy1000ELNS0_9SortOrderE0EmyNS1_21identity_decomposer_tEEEvPT2_PKT1_SA_iiT3__param_4,
	.param .align 1 .b8 _ZN3cub18CUB_300001_SM_10006detail10radix_sort30DeviceRadixSortHistogramKernelINS1_5radix10policy_hubImmyE10Policy1000ELNS0_9SortOrderE0EmyNS1_21identity_decomposer_tEEEvPT2_PKT1_SA_iiT3__param_5[1]
)
.maxntid 128
{
	.reg .pred 	%p<91>;
	.reg .b32 	%r<362>;
	.reg .b64 	%rd<263>;
	// demoted variable
	.shared .align 4 .b8 _ZZN3cub18CUB_300001_SM_10006detail10radix_sort30DeviceRadixSortHistogramKernelINS1_5radix10policy_hubImmyE10Policy1000ELNS0_9SortOrderE0EmyNS1_21identity_decomposer_tEEEvPT2_PKT1_SA_iiT3_E12temp_storage[8192];
	ld.param.u64 	%rd81, [_ZN3cub18CUB_300001_SM_10006detail10radix_sort30DeviceRadixSortHistogramKernelINS1_5radix10policy_hubImmyE10Policy1000ELNS0_9SortOrderE0EmyNS1_21identity_decomposer_tEEEvPT2_PKT1_SA_iiT3__param_0];
	ld.param.u64 	%rd82, [_ZN3cub18CUB_300001_SM_10006detail10radix_sort30DeviceRadixSortHistogramKernelINS1_5radix10policy_hubImmyE10Policy1000ELNS0_9SortOrderE0EmyNS1_21identity_decomposer_tEEEvPT2_PKT1_SA_iiT3__param_1];
	ld.param.u64 	%rd80, [_ZN3cub18CUB_300001_SM_10006detail10radix_sort30DeviceRadixSortHistogramKernelINS1_5radix10policy_hubImmyE10Policy1000ELNS0_9SortOrderE0EmyNS1_21identity_decomposer_tEEEvPT2_PKT1_SA_iiT3__param_2];
	ld.param.u32 	%r93, [_ZN3cub18CUB_300001_SM_10006detail10radix_sort30DeviceRadixSortHistogramKernelINS1_5radix10policy_hubImmyE10Policy1000ELNS0_9SortOrderE0EmyNS1_21identity_decomposer_tEEEvPT2_PKT1_SA_iiT3__param_3];
	ld.param.u32 	%r94, [_ZN3cub18CUB_300001_SM_10006detail10radix_sort30DeviceRadixSortHistogramKernelINS1_5radix10policy_hubImmyE10Policy1000ELNS0_9SortOrderE0EmyNS1_21identity_decomposer_tEEEvPT2_PKT1_SA_iiT3__param_4];
	cvta.to.global.u64 	%rd1, %rd82;
	cvta.to.global.u64 	%rd2, %rd81;
	setp.eq.s64 	%p2, %rd80, 0;
	@%p2 bra 	$L__BB2_153;
	sub.s32 	%r95, %r94, %r93;
	add.s32 	%r96, %r95, 7;
	shr.s32 	%r97, %r96, 31;
	shr.u32 	%r98, %r97, 29;
	add.s32 	%r99, %r96, %r98;
	shr.s32 	%r100, %r99, 3;
	mov.u32 	%r101, %tid.x;
	setp.gt.u32 	%p3, %r101, 255;
	setp.lt.s32 	%p4, %r96, 8;
	mov.u32 	%r102, %ctaid.x;
	shl.b32 	%r103, %r102, 11;
	cvt.u64.u32 	%rd3, %r103;
	mov.u32 	%r104, %nctaid.x;
	shl.b32 	%r105, %r104, 11;
	cvt.u64.u32 	%rd4, %r105;
	add.s32 	%r1, %r100, -1;
	and.b32  	%r2, %r100, 15;
	and.b32  	%r3, %r100, 7;
	add.s32 	%r4, %r3, -1;
	and.b32  	%r5, %r100, 3;
	or.pred  	%p1, %p3, %p4;
	shl.b32 	%r106, %r101, 2;
	mov.u32 	%r107, _ZZN3cub18CUB_300001_SM_10006detail10radix_sort30DeviceRadixSortHistogramKernelINS1_5radix10policy_hubImmyE10Policy1000ELNS0_9SortOrderE0EmyNS1_21identity_decomposer_tEEEvPT2_PKT1_SA_iiT3_E12temp_storage;
	add.s32 	%r6, %r107, %r106;
	and.b32  	%r7, %r100, 268435440;
	cvt.u64.u32 	%rd5, %r101;
	add.s32 	%r8, %r101, 128;
	add.s32 	%r9, %r101, 256;
	add.s32 	%r10, %r101, 512;
	add.s32 	%r11, %r101, 640;
	add.s32 	%r12, %r101, 768;
	add.s32 	%r13, %r101, 1920;
	and.b32  	%r14, %r100, 268435448;
	and.b32  	%r15, %r100, 1;
	neg.s32 	%r16, %r7;
	add.s32 	%r17, %r6, 8192;
	add.s64 	%rd84, %rd80, -1;
	shr.u64 	%rd85, %rd84, 30;
	add.s64 	%rd86, %rd85, 1;
	min.u64 	%rd6, %rd86, %rd80;
	mov.b64 	%rd230, 0;
$L__BB2_2:
	@%p1 bra 	$L__BB2_30;
	setp.lt.u32 	%p5, %r1, 15;
	mov.b32 	%r346, 0;
	@%p5 bra 	$L__BB2_6;
	mov.u32 	%r343, %r17;
	mov.u32 	%r344, %r16;
$L__BB2_5:
	.pragma "nounroll";
	mov.b32 	%r109, 0;
	st.shared.u32 	[%r343+-8192], %r109;
	st.shared.u32 	[%r343+-7168], %r109;
	st.shared.u32 	[%r343+-6144], %r109;
	st.shared.u32 	[%r343+-5120], %r109;
	st.shared.u32 	[%r343+-4096], %r109;
	st.shared.u32 	[%r343+-3072], %r109;
	st.shared.u32 	[%r343+-2048], %r109;
	st.shared.u32 	[%r343+-1024], %r109;
	st.shared.u32 	[%r343], %r109;
	st.shared.u32 	[%r343+1024], %r109;
	st.shared.u32 	[%r343+2048], %r109;
	st.shared.u32 	[%r343+3072], %r109;
	st.shared.u32 	[%r343+4096], %r109;
	st.shared.u32 	[%r343+5120], %r109;
	st.shared.u32 	[%r343+6144], %r109;
	st.shared.u32 	[%r343+7168], %r109;
	add.s32 	%r344, %r344, 16;
	add.s32 	%r343, %r343, 16384;
	setp.ne.s32 	%p6, %r344, 0;
	mov.u32 	%r346, %r7;
	@%p6 bra 	$L__BB2_5;
$L__BB2_6:
	add.s32 	%r23, %r2, -1;
	setp.eq.s32 	%p7, %r2, 0;
	@%p7 bra 	$L__BB2_16;
	setp.lt.u32 	%p8, %r23, 7;
	@%p8 bra 	$L__BB2_9;
	shl.b32 	%r110, %r346, 10;
	add.s32 	%r111, %r6, %r110;
	mov.b32 	%r112, 0;
	st.shared.u32 	[%r111], %r112;
	st.shared.u32 	[%r111+1024], %r112;
	st.shared.u32 	[%r111+2048], %r112;
	st.shared.u32 	[%r111+3072], %r112;
	st.shared.u32 	[%r111+4096], %r112;
	st.shared.u32 	[%r111+5120], %r112;
	st.shared.u32 	[%r111+6144], %r112;
	st.shared.u32 	[%r111+7168], %r112;
	add.s32 	%r346, %r346, 8;
$L__BB2_9:
	setp.eq.s32 	%p9, %r3, 0;
	@%p9 bra 	$L__BB2_16;
	setp.lt.u32 	%p10, %r4, 3;
	@%p10 bra 	$L__BB2_12;
	shl.b32 	%r113, %r346, 10;
	add.s32 	%r114, %r6, %r113;
	mov.b32 	%r115, 0;
	st.shared.u32 	[%r114], %r115;
	st.shared.u32 	[%r114+1024], %r115;
	st.shared.u32 	[%r114+2048], %r115;
	st.shared.u32 	[%r114+3072], %r115;
	add.s32 	%r346, %r346, 4;
$L__BB2_12:
	setp.eq.s32 	%p11, %r5, 0;
	@%p11 bra 	$L__BB2_16;
	setp.eq.s32 	%p12, %r5, 1;
	shl.b32 	%r116, %r346, 10;
	add.s32 	%r28, %r6, %r116;
	mov.b32 	%r117, 0;
	st.shared.u32 	[%r28], %r117;
	@%p12 bra 	$L__BB2_16;
	setp.eq.s32 	%p13, %r5, 2;
	mov.b32 	%r118, 0;
	st.shared.u32 	[%r28+1024], %r118;
	@%p13 bra 	$L__BB2_16;
	mov.b32 	%r119, 0;
	st.shared.u32 	[%r28+2048], %r119;
$L__BB2_16:
	cvt.u32.u64 	%r120, %rd5;
	setp.gt.u32 	%p14, %r120, 127;
	@%p14 bra 	$L__BB2_30;
	setp.lt.u32 	%p15, %r1, 15;
	mov.b32 	%r350, 0;
	@%p15 bra 	$L__BB2_20;
	mov.b32 	%r348, 0;
$L__BB2_19:
	.pragma "nounroll";
	shl.b32 	%r123, %r348, 10;
	add.s32 	%r124, %r6, %r123;
	mov.b32 	%r125, 0;
	st.shared.u32 	[%r124+512], %r125;
	st.shared.u32 	[%r124+1536], %r125;
	st.shared.u32 	[%r124+2560], %r125;
	st.shared.u32 	[%r124+3584], %r125;
	st.shared.u32 	[%r124+4608], %r125;
	st.shared.u32 	[%r124+5632], %r125;
	st.shared.u32 	[%r124+6656], %r125;
	st.shared.u32 	[%r124+7680], %r125;
	st.shared.u32 	[%r124+8704], %r125;
	st.shared.u32 	[%r124+9728], %r125;
	st.shared.u32 	[%r124+10752], %r125;
	st.shared.u32 	[%r124+11776], %r125;
	st.shared.u32 	[%r124+12800], %r125;
	st.shared.u32 	[%r124+13824], %r125;
	st.shared.u32 	[%r124+14848], %r125;
	st.shared.u32 	[%r124+15872], %r125;
	add.s32 	%r348, %r348, 16;
	setp.ne.s32 	%p16, %r348, %r7;
	mov.u32 	%r350, %r7;
	@%p16 bra 	$L__BB2_19;
$L__BB2_20:
	setp.eq.s32 	%p17, %r2, 0;
	@%p17 bra 	$L__BB2_30;
	setp.lt.u32 	%p18, %r23, 7;
	@%p18 bra 	$L__BB2_23;
	shl.b32 	%r126, %r350, 10;
	add.s32 	%r127, %r6, %r126;
	mov.b32 	%r128, 0;
	st.shared.u32 	[%r127+512], %r128;
	st.shared.u32 	[%r127+1536], %r128;
	st.shared.u32 	[%r127+2560], %r128;
	st.shared.u32 	[%r127+3584], %r128;
	st.shared.u32 	[%r127+4608], %r128;
	st.shared.u32 	[%r127+5632], %r128;
	st.shared.u32 	[%r127+6656], %r128;
	st.shared.u32 	[%r127+7680], %r128;
	add.s32 	%r350, %r350, 8;
$L__BB2_23:
	setp.eq.s32 	%p19, %r3, 0;
	@%p19 bra 	$L__BB2_30;
	setp.lt.u32 	%p20, %r4, 3;
	@%p20 bra 	$L__BB2_26;
	shl.b32 	%r129, %r350, 10;
	add.s32 	%r130, %r6, %r129;
	mov.b32 	%r131, 0;
	st.shared.u32 	[%r130+512], %r131;
	st.shared.u32 	[%r130+1536], %r131;
	st.shared.u32 	[%r130+2560], %r131;
	st.shared.u32 	[%r130+3584], %r131;
	add.s32 	%r350, %r350, 4;
$L__BB2_26:
	setp.eq.s32 	%p21, %r5, 0;
	@%p21 bra 	$L__BB2_30;
	setp.eq.s32 	%p22, %r5, 1;
	shl.b32 	%r132, %r350, 10;
	add.s32 	%r36, %r6, %r132;
	mov.b32 	%r133, 0;
	st.shared.u32 	[%r36+512], %r133;
	@%p22 bra 	$L__BB2_30;
	setp.eq.s32 	%p23, %r5, 2;
	mov.b32 	%r134, 0;
	st.shared.u32 	[%r36+1536], %r134;
	@%p23 bra 	$L__BB2_30;
	mov.b32 	%r135, 0;
	st.shared.u32 	[%r36+2560], %r135;
$L__BB2_30:
	bar.sync 	0;
	bar.sync 	0;
	shl.b64 	%rd8, %rd230, 30;
	sub.s64 	%rd87, %rd80, %rd8;
	min.u64 	%rd9, %rd87, 1073741824;
	setp.le.u64 	%p24, %rd9, %rd3;
	@%p24 bra 	$L__BB2_70;
	mov.u64 	%rd231, %rd3;
$L__BB2_32:
	add.s64 	%rd11, %rd231, %rd8;
	sub.s64 	%rd12, %rd80, %rd11;
	setp.lt.u64 	%p25, %rd12, 2048;
	@%p25 bra 	$L__BB2_34;
	add.s64 	%rd106, %rd11, %rd5;
	shl.b64 	%rd107, %rd106, 3;
	add.s64 	%rd108, %rd1, %rd107;
	ld.global.u64 	%rd262, [%rd108];
	ld.global.u64 	%rd261, [%rd108+1024];
	ld.global.u64 	%rd260, [%rd108+2048];
	ld.global.u64 	%rd259, [%rd108+3072];
	ld.global.u64 	%rd258, [%rd108+4096];
	ld.global.u64 	%rd257, [%rd108+5120];
	ld.global.u64 	%rd256, [%rd108+6144];
	ld.global.u64 	%rd255, [%rd108+7168];
	ld.global.u64 	%rd254, [%rd108+8192];
	ld.global.u64 	%rd253, [%rd108+9216];
	ld.global.u64 	%rd252, [%rd108+10240];
	ld.global.u64 	%rd251, [%rd108+11264];
	ld.global.u64 	%rd250, [%rd108+12288];
	ld.global.u64 	%rd249, [%rd108+13312];
	ld.global.u64 	%rd248, [%rd108+14336];
	ld.global.u64 	%rd247, [%rd108+15360];
	bra.uni 	$L__BB2_66;
$L__BB2_34:
	cvt.u32.u64 	%r136, %rd5;
	cvt.u32.u64 	%r37, %rd12;
	setp.ge.s32 	%p26, %r136, %r37;
	add.s64 	%rd89, %rd11, %rd5;
	shl.b64 	%rd90, %rd89, 3;
	add.s64 	%rd29, %rd1, %rd90;
	mov.b64 	%rd262, -1;
	@%p26 bra 	$L__BB2_36;
	ld.global.u64 	%rd262, [%rd29];
$L__BB2_36:
	setp.ge.s32 	%p27, %r8, %r37;
	mov.b64 	%rd261, -1;
	@%p27 bra 	$L__BB2_38;
	ld.global.u64 	%rd261, [%rd29+1024];
$L__BB2_38:
	setp.ge.s32 	%p28, %r9, %r37;
	mov.b64 	%rd260, -1;
	@%p28 bra 	$L__BB2_40;
	ld.global.u64 	%rd260, [%rd29+2048];
$L__BB2_40:
	mov.u32 	%r137, %tid.x;
	add.s32 	%r138, %r137, 384;
	setp.ge.s32 	%p29, %r138, %r37;
	mov.b64 	%rd259, -1;
	@%p29 bra 	$L__BB2_42;
	ld.global.u64 	%rd259, [%rd29+3072];
$L__BB2_42:
	setp.ge.s32 	%p30, %r10, %r37;
	mov.b64 	%rd258, -1;
	@%p30 bra 	$L__BB2_44;
	ld.global.u64 	%rd258, [%rd29+4096];
$L__BB2_44:
	setp.ge.s32 	%p31, %r11, %r37;
	mov.b64 	%rd257, -1;
	@%p31 bra 	$L__BB2_46;
	ld.global.u64 	%rd257, [%rd29+5120];
$L__BB2_46:
	setp.ge.s32 	%p32, %r12, %r37;
	mov.b64 	%rd256, -1;
	@%p32 bra 	$L__BB2_48;
	ld.global.u64 	%rd256, [%rd29+6144];
$L__BB2_48:
	add.s32 	%r140, %r137, 896;
	setp.ge.s32 	%p33, %r140, %r37;
	mov.b64 	%rd255, -1;
	@%p33 bra 	$L__BB2_50;
	ld.global.u64 	%rd255, [%rd29+7168];
$L__BB2_50:
	or.b32  	%r142, %r137, 1024;
	setp.ge.s32 	%p34, %r142, %r37;
	mov.b64 	%rd254, -1;
	@%p34 bra 	$L__BB2_52;
	ld.global.u64 	%rd254, [%rd29+8192];
$L__BB2_52:
	add.s32 	%r144, %r137, 1152;
	setp.ge.s32 	%p35, %r144, %r37;
	mov.b64 	%rd253, -1;
	@%p35 bra 	$L__BB2_54;
	ld.global.u64 	%rd253, [%rd29+9216];
$L__BB2_54:
	add.s32 	%r146, %r137, 1280;
	setp.ge.s32 	%p36, %r146, %r37;
	mov.b64 	%rd252, -1;
	@%p36 bra 	$L__BB2_56;
	ld.global.u64 	%rd252, [%rd29+10240];
$L__BB2_56:
	add.s32 	%r148, %r137, 1408;
	setp.ge.s32 	%p37, %r148, %r37;
	mov.b64 	%rd251, -1;
	@%p37 bra 	$L__BB2_58;
	ld.global.u64 	%rd251, [%rd29+11264];
$L__BB2_58:
	add.s32 	%r150, %r137, 1536;
	setp.ge.s32 	%p38, %r150, %r37;
	mov.b64 	%rd250, -1;
	@%p38 bra 	$L__BB2_60;
	ld.global.u64 	%rd250, [%rd29+12288];
$L__BB2_60:
	add.s32 	%r152, %r137, 1664;
	setp.ge.s32 	%p39, %r152, %r37;
	mov.b64 	%rd249, -1;
	@%p39 bra 	$L__BB2_62;
	ld.global.u64 	%rd249, [%rd29+13312];
$L__BB2_62:
	add.s32 	%r154, %r137, 1792;
	setp.ge.s32 	%p40, %r154, %r37;
	mov.b64 	%rd248, -1;
	@%p40 bra 	$L__BB2_64;
	ld.global.u64 	%rd248, [%rd29+14336];
$L__BB2_64:
	setp.ge.s32 	%p41, %r13, %r37;
	mov.b64 	%rd247, -1;
	@%p41 bra 	$L__BB2_66;
	ld.global.u64 	%rd247, [%rd29+15360];
$L__BB2_66:
	setp.le.s32 	%p42, %r94, %r93;
	@%p42 bra 	$L__BB2_69;
	mov.b32 	%r352, 0;
	mov.u32 	%r353, %r93;
$L__BB2_68:
	sub.s32 	%r156, %r94, %r353;
	shl.b32 	%r157, %r352, 10;
	mov.u32 	%r158, _ZZN3cub18CUB_300001_SM_10006detail10radix_sort30DeviceRadixSortHistogramKernelINS1_5radix10policy_hubImmyE10Policy1000ELNS0_9SortOrderE0EmyNS1_21identity_decomposer_tEEEvPT2_PKT1_SA_iiT3_E12temp_storage;
	add.s32 	%r159, %r158, %r157;
	min.s32 	%r160, %r156, 8;
	mov.b32 	%r161, -1;
	shl.b32 	%r162, %r161, %r160;
	not.b32 	%r163, %r162;
	shr.u64 	%rd109, %rd262, %r353;
	cvt.u32.u64 	%r164, %rd109;
	and.b32  	%r165, %r164, %r163;
	shl.b32 	%r166, %r165, 2;
	add.s32 	%r167, %r159, %r166;
	atom.shared.add.u32 	%r168, [%r167], 1;
	shr.u64 	%rd110, %rd261, %r353;
	cvt.u32.u64 	%r169, %rd110;
	and.b32  	%r170, %r169, %r163;
	shl.b32 	%r171, %r170, 2;
	add.s32 	%r172, %r159, %r171;
	atom.shared.add.u32 	%r173, [%r172], 1;
	shr.u64 	%rd111, %rd260, %r353;
	cvt.u32.u64 	%r174, %rd111;
	and.b32  	%r175, %r174, %r163;
	shl.b32 	%r176, %r175, 2;
	add.s32 	%r177, %r159, %r176;
	atom.shared.add.u32 	%r178, [%r177], 1;
	shr.u64 	%rd112, %rd259, %r353;
	cvt.u32.u64 	%r179, %rd112;
	and.b32  	%r180, %r179, %r163;
	shl.b32 	%r181, %r180, 2;
	add.s32 	%r182, %r159, %r181;
	atom.shared.add.u32 	%r183, [%r182], 1;
	shr.u64 	%rd113, %rd258, %r353;
	cvt.u32.u64 	%r184, %rd113;
	and.b32  	%r185, %r184, %r163;
	shl.b32 	%r186, %r185, 2;
	add.s32 	%r187, %r159, %r186;
	atom.shared.add.u32 	%r188, [%r187], 1;
	shr.u64 	%rd114, %rd257, %r353;
	cvt.u32.u64 	%r189, %rd114;
	and.b32  	%r190, %r189, %r163;
	shl.b32 	%r191, %r190, 2;
	add.s32 	%r192, %r159, %r191;
	atom.shared.add.u32 	%r193, [%r192], 1;
	shr.u64 	%rd115, %rd256, %r353;
	cvt.u32.u64 	%r194, %rd115;
	and.b32  	%r195, %r194, %r163;
	shl.b32 	%r196, %r195, 2;
	add.s32 	%r197, %r159, %r196;
	atom.shared.add.u32 	%r198, [%r197], 1;
	shr.u64 	%rd116, %rd255, %r353;
	cvt.u32.u64 	%r199, %rd116;
	and.b32  	%r200, %r199, %r163;
	shl.b32 	%r201, %r200, 2;
	add.s32 	%r202, %r159, %r201;
	atom.shared.add.u32 	%r203, [%r202], 1;
	shr.u64 	%rd117, %rd254, %r353;
	cvt.u32.u64 	%r204, %rd117;
	and.b32  	%r205, %r204, %r163;
	shl.b32 	%r206, %r205, 2;
	add.s32 	%r207, %r159, %r206;
	atom.shared.add.u32 	%r208, [%r207], 1;
	shr.u64 	%rd118, %rd253, %r353;
	cvt.u32.u64 	%r209, %rd118;
	and.b32  	%r210, %r209, %r163;
	shl.b32 	%r211, %r210, 2;
	add.s32 	%r212, %r159, %r211;
	atom.shared.add.u32 	%r213, [%r212], 1;
	shr.u64 	%rd119, %rd252, %r353;
	cvt.u32.u64 	%r214, %rd119;
	and.b32  	%r215, %r214, %r163;
	shl.b32 	%r216, %r215, 2;
	add.s32 	%r217, %r159, %r216;
	atom.shared.add.u32 	%r218, [%r217], 1;
	shr.u64 	%rd120, %rd251, %r353;
	cvt.u32.u64 	%r219, %rd120;
	and.b32  	%r220, %r219, %r163;
	shl.b32 	%r221, %r220, 2;
	add.s32 	%r222, %r159, %r221;
	atom.shared.add.u32 	%r223, [%r222], 1;
	shr.u64 	%rd121, %rd250, %r353;
	cvt.u32.u64 	%r224, %rd121;
	and.b32  	%r225, %r224, %r163;
	shl.b32 	%r226, %r225, 2;
	add.s32 	%r227, %r159, %r226;
	atom.shared.add.u32 	%r228, [%r227], 1;
	shr.u64 	%rd122, %rd249, %r353;
	cvt.u32.u64 	%r229, %rd122;
	and.b32  	%r230, %r229, %r163;
	shl.b32 	%r231, %r230, 2;
	add.s32 	%r232, %r159, %r231;
	atom.shared.add.u32 	%r233, [%r232], 1;
	shr.u64 	%rd123, %rd248, %r353;
	cvt.u32.u64 	%r234, %rd123;
	and.b32  	%r235, %r234, %r163;
	shl.b32 	%r236, %r235, 2;
	add.s32 	%r237, %r159, %r236;
	atom.shared.add.u32 	%r238, [%r237], 1;
	shr.u64 	%rd124, %rd247, %r353;
	cvt.u32.u64 	%r239, %rd124;
	and.b32  	%r240, %r239, %r163;
	shl.b32 	%r241, %r240, 2;
	add.s32 	%r242, %r159, %r241;
	atom.shared.add.u32 	%r243, [%r242], 1;
	add.s32 	%r353, %r353, 8;
	add.s32 	%r352, %r352, 1;
	setp.lt.s32 	%p43, %r353, %r94;
	@%p43 bra 	$L__BB2_68;
$L__BB2_69:
	add.s64 	%rd231, %rd231, %rd4;
	setp.lt.u64 	%p44, %rd231, %rd9;
	@%p44 bra 	$L__BB2_32;
$L__BB2_70:
	bar.sync 	0;
	@%p1 bra 	$L__BB2_152;
	setp.lt.u32 	%p45, %r1, 7;
	mov.b32 	%r356, 0;
	@%p45 bra 	$L__BB2_90;
	mov.b32 	%r354, 0;
$L__BB2_73:
	.pragma "nounroll";
	shl.b32 	%r246, %r354, 10;
	add.s32 	%r43, %r6, %r246;
	ld.shared.u32 	%r44, [%r43];
	setp.eq.s32 	%p46, %r44, 0;
	@%p46 bra 	$L__BB2_75;
	cvt.u32.u64 	%r247, %rd5;
	shl.b32 	%r248, %r354, 8;
	add.s32 	%r249, %r248, %r247;
	mul.wide.u32 	%rd125, %r249, 8;
	add.s64 	%rd126, %rd2, %rd125;
	cvt.u64.u32 	%rd127, %r44;
	atom.global.add.u64 	%rd128, [%rd126], %rd127;
$L__BB2_75:
	ld.shared.u32 	%r45, [%r43+1024];
	setp.eq.s32 	%p47, %r45, 0;
	@%p47 bra 	$L__BB2_77;
	cvt.u32.u64 	%r250, %rd5;
	shl.b32 	%r251, %r354, 8;
	add.s32 	%r252, %r251, %r250;
	add.s32 	%r253, %r252, 256;
	mul.wide.u32 	%rd129, %r253, 8;
	add.s64 	%rd130, %rd2, %rd129;
	cvt.u64.u32 	%rd131, %r45;
	atom.global.add.u64 	%rd132, [%rd130], %rd131;
$L__BB2_77:
	ld.shared.u32 	%r46, [%r43+2048];
	setp.eq.s32 	%p48, %r46, 0;
	@%p48 bra 	$L__BB2_79;
	cvt.u32.u64 	%r254, %rd5;
	shl.b32 	%r255, %r354, 8;
	add.s32 	%r256, %r255, %r254;
	add.s32 	%r257, %r256, 512;
	mul.wide.u32 	%rd133, %r257, 8;
	add.s64 	%rd134, %rd2, %rd133;
	cvt.u64.u32 	%rd135, %r46;
	atom.global.add.u64 	%rd136, [%rd134], %rd135;
$L__BB2_79:
	ld.shared.u32 	%r47, [%r43+3072];
	setp.eq.s32 	%p49, %r47, 0;
	@%p49 bra 	$L__BB2_81;
	cvt.u32.u64 	%r258, %rd5;
	shl.b32 	%r259, %r354, 8;
	add.s32 	%r260, %r259, %r258;
	add.s32 	%r261, %r260, 768;
	mul.wide.u32 	%rd137, %r261, 8;
	add.s64 	%rd138, %rd2, %rd137;
	cvt.u64.u32 	%rd139, %r47;
	atom.global.add.u64 	%rd140, [%rd138], %rd139;
$L__BB2_81:
	ld.shared.u32 	%r48, [%r43+4096];
	setp.eq.s32 	%p50, %r48, 0;
	@%p50 bra 	$L__BB2_83;
	cvt.u32.u64 	%r262, %rd5;
	shl.b32 	%r263, %r354, 8;
	add.s32 	%r264, %r263, %r262;
	add.s32 	%r265, %r264, 1024;
	mul.wide.u32 	%rd141, %r265, 8;
	add.s64 	%rd142, %rd2, %rd141;
	cvt.u64.u32 	%rd143, %r48;
	atom.global.add.u64 	%rd144, [%rd142], %rd143;
$L__BB2_83:
	ld.shared.u32 	%r49, [%r43+5120];
	setp.eq.s32 	%p51, %r49, 0;
	@%p51 bra 	$L__BB2_85;
	cvt.u32.u64 	%r266, %rd5;
	shl.b32 	%r267, %r354, 8;
	add.s32 	%r268, %r267, %r266;
	add.s32 	%r269, %r268, 1280;
	mul.wide.u32 	%rd145, %r269, 8;
	add.s64 	%rd146, %rd2, %rd145;
	cvt.u64.u32 	%rd147, %r49;
	atom.global.add.u64 	%rd148, [%rd146], %rd147;
$L__BB2_85:
	ld.shared.u32 	%r50, [%r43+6144];
	setp.eq.s32 	%p52, %r50, 0;
	@%p52 bra 	$L__BB2_87;
	cvt.u32.u64 	%r270, %rd5;
	shl.b32 	%r271, %r354, 8;
	add.s32 	%r272, %r271, %r270;
	add.s32 	%r273, %r272, 1536;
	mul.wide.u32 	%rd149, %r273, 8;
	add.s64 	%rd150, %rd2, %rd149;
	cvt.u64.u32 	%rd151, %r50;
	atom.global.add.u64 	%rd152, [%rd150], %rd151;
$L__BB2_87:
	ld.shared.u32 	%r51, [%r43+7168];
	setp.eq.s32 	%p53, %r51, 0;
	@%p53 bra 	$L__BB2_89;
	cvt.u32.u64 	%r274, %rd5;
	shl.b32 	%r275, %r354, 8;
	add.s32 	%r276, %r275, %r274;
	add.s32 	%r277, %r276, 1792;
	mul.wide.u32 	%rd153, %r277, 8;
	add.s64 	%rd154, %rd2, %rd153;
	cvt.u64.u32 	%rd155, %r51;
	atom.global.add.u64 	%rd156, [%rd154], %rd155;
$L__BB2_89:
	add.s32 	%r354, %r354, 8;
	setp.ne.s32 	%p54, %r354, %r14;
	mov.u32 	%r356, %r14;
	@%p54 bra 	$L__BB2_73;
$L__BB2_90:
	add.s32 	%r54, %r5, -1;
	setp.eq.s32 	%p55, %r3, 0;
	@%p55 bra 	$L__BB2_111;
	setp.lt.u32 	%p56, %r4, 3;
	@%p56 bra 	$L__BB2_101;
	shl.b32 	%r278, %r356, 10;
	add.s32 	%r55, %r6, %r278;
	ld.shared.u32 	%r56, [%r55];
	setp.eq.s32 	%p57, %r56, 0;
	@%p57 bra 	$L__BB2_94;
	cvt.u32.u64 	%r279, %rd5;
	shl.b32 	%r280, %r356, 8;
	add.s32 	%r281, %r280, %r279;
	mul.wide.u32 	%rd157, %r281, 8;
	add.s64 	%rd158, %rd2, %rd157;
	cvt.u64.u32 	%rd159, %r56;
	atom.global.add.u64 	%rd160, [%rd158], %rd159;
$L__BB2_94:
	ld.shared.u32 	%r57, [%r55+1024];
	setp.eq.s32 	%p58, %r57, 0;
	@%p58 bra 	$L__BB2_96;
	cvt.u32.u64 	%r282, %rd5;
	shl.b32 	%r283, %r356, 8;
	add.s32 	%r284, %r283, %r282;
	add.s32 	%r285, %r284, 256;
	mul.wide.u32 	%rd161, %r285, 8;
	add.s64 	%rd162, %rd2, %rd161;
	cvt.u64.u32 	%rd163, %r57;
	atom.global.add.u64 	%rd164, [%rd162], %rd163;
$L__BB2_96:
	ld.shared.u32 	%r58, [%r55+2048];
	setp.eq.s32 	%p59, %r58, 0;
	@%p59 bra 	$L__BB2_98;
	cvt.u32.u64 	%r286, %rd5;
	shl.b32 	%r287, %r356, 8;
	add.s32 	%r288, %r287, %r286;
	add.s32 	%r289, %r288, 512;
	mul.wide.u32 	%rd165, %r289, 8;
	add.s64 	%rd166, %rd2, %rd165;
	cvt.u64.u32 	%rd167, %r58;
	atom.global.add.u64 	%rd168, [%rd166], %rd167;
$L__BB2_98:
	ld.shared.u32 	%r59, [%r55+3072];
	setp.eq.s32 	%p60, %r59, 0;
	@%p60 bra 	$L__BB2_100;
	cvt.u32.u64 	%r290, %rd5;
	shl.b32 	%r291, %r356, 8;
	add.s32 	%r292, %r291, %r290;
	add.s32 	%r293, %r292, 768;
	mul.wide.u32 	%rd169, %r293, 8;
	add.s64 	%rd170, %rd2, %rd169;
	cvt.u64.u32 	%rd171, %r59;
	atom.global.add.u64 	%rd172, [%rd170], %rd171;
$L__BB2_100:
	add.s32 	%r356, %r356, 4;
$L__BB2_101:
	setp.eq.s32 	%p61, %r5, 0;
	@%p61 bra 	$L__BB2_111;
	setp.eq.s32 	%p62, %r54, 0;
	@%p62 bra 	$L__BB2_108;
	shl.b32 	%r294, %r356, 10;
	add.s32 	%r62, %r6, %r294;
	ld.shared.u32 	%r63, [%r62];
	setp.eq.s32 	%p63, %r63, 0;
	@%p63 bra 	$L__BB2_105;
	cvt.u32.u64 	%r295, %rd5;
	shl.b32 	%r296, %r356, 8;
	add.s32 	%r297, %r296, %r295;
	mul.wide.u32 	%rd173, %r297, 8;
	add.s64 	%rd174, %rd2, %rd173;
	cvt.u64.u32 	%rd175, %r63;
	atom.global.add.u64 	%rd176, [%rd174], %rd175;
$L__BB2_105:
	ld.shared.u32 	%r64, [%r62+1024];
	setp.eq.s32 	%p64, %r64, 0;
	@%p64 bra 	$L__BB2_107;
	cvt.u32.u64 	%r298, %rd5;
	shl.b32 	%r299, %r356, 8;
	add.s32 	%r300, %r299, %r298;
	add.s32 	%r301, %r300, 256;
	mul.wide.u32 	%rd177, %r301, 8;
	add.s64 	%rd178, %rd2, %rd177;
	cvt.u64.u32 	%rd179, %r64;
	atom.global.add.u64 	%rd180, [%rd178], %rd179;
$L__BB2_107:
	add.s32 	%r356, %r356, 2;
$L__BB2_108:
	setp.eq.s32 	%p65, %r15, 0;
	@%p65 bra 	$L__BB2_111;
	shl.b32 	%r302, %r356, 10;
	add.s32 	%r303, %r6, %r302;
	ld.shared.u32 	%r67, [%r303];
	setp.eq.s32 	%p66, %r67, 0;
	@%p66 bra 	$L__BB2_111;
	cvt.u32.u64 	%r304, %rd5;
	shl.b32 	%r305, %r356, 8;
	add.s32 	%r306, %r305, %r304;
	mul.wide.u32 	%rd181, %r306, 8;
	add.s64 	%rd182, %rd2, %rd181;
	cvt.u64.u32 	%rd183, %r67;
	atom.global.add.u64 	%rd184, [%rd182], %rd183;
$L__BB2_111:
	cvt.u32.u64 	%r307, %rd5;
	setp.gt.u32 	%p67, %r307, 127;
	@%p67 bra 	$L__BB2_152;
	setp.lt.u32 	%p68, %r1, 7;
	mov.b32 	%r360, 0;
	@%p68 bra 	$L__BB2_131;
	mov.b32 	%r358, 0;
$L__BB2_114:
	.pragma "nounroll";
	shl.b32 	%r311, %r358, 10;
	add.s32 	%r69, %r6, %r311;
	ld.shared.u32 	%r70, [%r69+512];
	setp.eq.s32 	%p69, %r70, 0;
	shl.b32 	%r312, %r358, 8;
	add.s32 	%r313, %r312, %r307;
	mul.wide.u32 	%rd185, %r313, 8;
	add.s64 	%rd78, %rd2, %rd185;
	@%p69 bra 	$L__BB2_116;
	cvt.u64.u32 	%rd186, %r70;
	atom.global.add.u64 	%rd187, [%rd78+1024], %rd186;
$L__BB2_116:
	ld.shared.u32 	%r71, [%r69+1536];
	setp.eq.s32 	%p70, %r71, 0;
	@%p70 bra 	$L__BB2_118;
	cvt.u64.u32 	%rd188, %r71;
	atom.global.add.u64 	%rd189, [%rd78+3072], %rd188;
$L__BB2_118:
	ld.shared.u32 	%r72, [%r69+2560];
	setp.eq.s32 	%p71, %r72, 0;
	@%p71 bra 	$L__BB2_120;
	cvt.u64.u32 	%rd190, %r72;
	atom.global.add.u64 	%rd191, [%rd78+5120], %rd190;
$L__BB2_120:
	ld.shared.u32 	%r73, [%r69+3584];
	setp.eq.s32 	%p72, %r73, 0;
	@%p72 bra 	$L__BB2_122;
	cvt.u64.u32 	%rd192, %r73;
	atom.global.add.u64 	%rd193, [%rd78+7168], %rd192;
$L__BB2_122:
	ld.shared.u32 	%r74, [%r69+4608];
	setp.eq.s32 	%p73, %r74, 0;
	@%p73 bra 	$L__BB2_124;
	cvt.u64.u32 	%rd194, %r74;
	atom.global.add.u64 	%rd195, [%rd78+9216], %rd194;
$L__BB2_124:
	ld.shared.u32 	%r75, [%r69+5632];
	setp.eq.s32 	%p74, %r75, 0;
	@%p74 bra 	$L__BB2_126;
	cvt.u64.u32 	%rd196, %r75;
	atom.global.add.u64 	%rd197, [%rd78+11264], %rd196;
$L__BB2_126:
	ld.shared.u32 	%r76, [%r69+6656];
	setp.eq.s32 	%p75, %r76, 0;
	@%p75 bra 	$L__BB2_128;
	cvt.u64.u32 	%rd198, %r76;
	atom.global.add.u64 	%rd199, [%rd78+13312], %rd198;
$L__BB2_128:
	ld.shared.u32 	%r77, [%r69+7680];
	setp.eq.s32 	%p76, %r77, 0;
	@%p76 bra 	$L__BB2_130;
	cvt.u64.u32 	%rd200, %r77;
	atom.global.add.u64 	%rd201, [%rd78+15360], %rd200;
$L__BB2_130:
	add.s32 	%r358, %r358, 8;
	setp.ne.s32 	%p77, %r358, %r14;
	mov.u32 	%r360, %r14;
	@%p77 bra 	$L__BB2_114;
$L__BB2_131:
	setp.eq.s32 	%p78, %r3, 0;
	@%p78 bra 	$L__BB2_152;
	setp.lt.u32 	%p79, %r4, 3;
	@%p79 bra 	$L__BB2_142;
	shl.b32 	%r314, %r360, 10;
	add.s32 	%r80, %r6, %r314;
	ld.shared.u32 	%r81, [%r80+512];
	setp.eq.s32 	%p80, %r81, 0;
	@%p80 bra 	$L__BB2_135;
	shl.b32 	%r316, %r360, 8;
	add.s32 	%r317, %r316, %r307;
	mul.wide.u32 	%rd202, %r317, 8;
	add.s64 	%rd203, %rd2, %rd202;
	cvt.u64.u32 	%rd204, %r81;
	atom.global.add.u64 	%rd205, [%rd203+1024], %rd204;
$L__BB2_135:
	ld.shared.u32 	%r82, [%r80+1536];
	setp.eq.s32 	%p81, %r82, 0;
	@%p81 bra 	$L__BB2_137;
	shl.b32 	%r319, %r360, 8;
	add.s32 	%r320, %r319, %r307;
	add.s32 	%r321, %r320, 256;
	mul.wide.u32 	%rd206, %r321, 8;
	add.s64 	%rd207, %rd2, %rd206;
	cvt.u64.u32 	%rd208, %r82;
	atom.global.add.u64 	%rd209, [%rd207+1024], %rd208;
$L__BB2_137:
	ld.shared.u32 	%r83, [%r80+2560];
	setp.eq.s32 	%p82, %r83, 0;
	@%p82 bra 	$L__BB2_139;
	shl.b32 	%r323, %r360, 8;
	add.s32 	%r324, %r323, %r307;
	add.s32 	%r325, %r324, 512;
	mul.wide.u32 	%rd210, %r325, 8;
	add.s64 	%rd211, %rd2, %rd210;
	cvt.u64.u32 	%rd212, %r83;
	atom.global.add.u64 	%rd213, [%rd211+1024], %rd212;
$L__BB2_139:
	ld.shared.u32 	%r84, [%r80+3584];
	setp.eq.s32 	%p83, %r84, 0;
	@%p83 bra 	$L__BB2_141;
	shl.b32 	%r327, %r360, 8;
	add.s32 	%r328, %r327, %r307;
	add.s32 	%r329, %r328, 768;
	mul.wide.u32 	%rd214, %r329, 8;
	add.s64 	%rd215, %rd2, %rd214;
	cvt.u64.u32 	%rd216, %r84;
	atom.global.add.u64 	%rd217, [%rd215+1024], %rd216;
$L__BB2_141:
	add.s32 	%r360, %r360, 4;
$L__BB2_142:
	setp.eq.s32 	%p84, %r5, 0;
	@%p84 bra 	$L__BB2_152;
	setp.eq.s32 	%p85, %r54, 0;
	@%p85 bra 	$L__BB2_149;
	shl.b32 	%r330, %r360, 10;
	add.s32 	%r87, %r6, %r330;
	ld.shared.u32 	%r88, [%r87+512];
	setp.eq.s32 	%p86, %r88, 0;
	@%p86 bra 	$L__BB2_146;
	shl.b32 	%r332, %r360, 8;
	add.s32 	%r333, %r332, %r307;
	mul.wide.u32 	%rd218, %r333, 8;
	add.s64 	%rd219, %rd2, %rd218;
	cvt.u64.u32 	%rd220, %r88;
	atom.global.add.u64 	%rd221, [%rd219+1024], %rd220;
$L__BB2_146:
	ld.shared.u32 	%r89, [%r87+1536];
	setp.eq.s32 	%p87, %r89, 0;
	@%p87 bra 	$L__BB2_148;
	shl.b32 	%r335, %r360, 8;
	add.s32 	%r336, %r335, %r307;
	add.s32 	%r337, %r336, 256;
	mul.wide.u32 	%rd222, %r337, 8;
	add.s64 	%rd223, %rd2, %rd222;
	cvt.u64.u32 	%rd224, %r89;
	atom.global.add.u64 	%rd225, [%rd223+1024], %rd224;
$L__BB2_148:
	add.s32 	%r360, %r360, 2;
$L__BB2_149:
	setp.eq.s32 	%p88, %r15, 0;
	@%p88 bra 	$L__BB2_152;
	shl.b32 	%r338, %r360, 10;
	add.s32 	%r339, %r6, %r338;
	ld.shared.u32 	%r92, [%r339+512];
	setp.eq.s32 	%p89, %r92, 0;
	@%p89 bra 	$L__BB2_152;
	shl.b32 	%r341, %r360, 8;
	add.s32 	%r342, %r341, %r307;
	mul.wide.u32 	%rd226, %r342, 8;
	add.s64 	%rd227, %rd2, %rd226;
	cvt.u64.u32 	%rd228, %r92;
	atom.global.add.u64 	%rd229, [%rd227+1024], %rd228;
$L__BB2_152:
	bar.sync 	0;
	add.s64 	%rd230, %rd230, 1;
	setp.ne.s64 	%p90, %rd230, %rd6;
	@%p90 bra 	$L__BB2_2;
$L__BB2_153:
	ret;

}
	// .globl	_ZN3cub18CUB_300001_SM_10006detail10radix_sort33DeviceRadixSortExclusiveSumKernelINS1_5radix10policy_hubImmyE10Policy1000EyEEvPT0_
.visible .entry _ZN3cub18CUB_300001_SM_10006detail10radix_sort33DeviceRadixSortExclusiveSumKernelINS1_5radix10policy_hubImmyE10Policy1000EyEEvPT0_(
	.param .u64 .ptr .align 1 _ZN3cub18CUB_300001_SM_10006detail10radix_sort33DeviceRadixSortExclusiveSumKernelINS1_5radix10policy_hubImmyE10Policy1000EyEEvPT0__param_0
)
{
	.reg .pred 	%p<4>;
	.reg .b32 	%r<28>;
	.reg .b64 	%rd<54>;
	// demoted variable
	.shared .align 16 .b8 _ZZN3cub18CUB_300001_SM_10006detail10radix_sort33DeviceRadixSortExclusiveSumKernelINS1_5radix10policy_hubImmyE10Policy1000EyEEvPT0_E12temp_storage[2336];
	ld.param.u64 	%rd5, [_ZN3cub18CUB_300001_SM_10006detail10radix_sort33DeviceRadixSortExclusiveSumKernelINS1_5radix10policy_hubImmyE10Policy1000EyEEvPT0__param_0];
	cvta.to.global.u64 	%rd6, %rd5;
	mov.u32 	%r3, %ctaid.x;
	shl.b32 	%r4, %r3, 8;
	mov.u32 	%r1, %tid.x;
	setp.gt.u32 	%p1, %r1, 255;
	add.s32 	%r5, %r4, %r1;
	mul.wide.s32 	%rd7, %r5, 8;
	add.s64 	%rd1, %rd6, %rd7;
	@%p1 bra 	$L__BB3_2;
	ld.global.u64 	%rd53, [%rd1];
$L__BB3_2:
	shr.u32 	%r6, %r1, 3;
	add.s32 	%r7, %r6, %r1;
	shl.b32 	%r8, %r7, 3;
	mov.u32 	%r9, _ZZN3cub18CUB_300001_SM_10006detail10radix_sort33DeviceRadixSortExclusiveSumKernelINS1_5radix10policy_hubImmyE10Policy1000EyEEvPT0_E12temp_storage;
	add.s32 	%r10, %r9, %r8;
	add.s32 	%r2, %r10, 16;
	st.shared.u64 	[%r10+16], %rd53;
	bar.sync 	0;
	setp.gt.u32 	%p2, %r1, 31;
	@%p2 bra 	$L__BB3_4;
	mad.lo.s32 	%r27, %r1, 72, %r9;
	ld.shared.u64 	%rd23, [%r27+16];
	ld.shared.u64 	%rd24, [%r27+24];
	ld.shared.u64 	%rd25, [%r27+32];
	ld.shared.u64 	%rd26, [%r27+40];
	ld.shared.u64 	%rd27, [%r27+48];
	ld.shared.u64 	%rd28, [%r27+56];
	ld.shared.u64 	%rd29, [%r27+64];
	ld.shared.u64 	%rd30, [%r27+72];
	add.s64 	%rd31, %rd24, %rd23;
	add.s64 	%rd32, %rd31, %rd25;
	add.s64 	%rd33, %rd32, %rd26;
	add.s64 	%rd34, %rd33, %rd27;
	add.s64 	%rd35, %rd34, %rd28;
	add.s64 	%rd36, %rd35, %rd29;
	add.s64 	%rd10, %rd36, %rd30;
	mov.b32 	%r11, 1;
	mov.b32 	%r24, 0;
	mov.b32 	%r25, -1;
	// begin inline asm
	{  .reg .u64 r0;  .reg .u32 lo;  .reg .u32 hi;  .reg .pred p;  mov.b64 {lo, hi}, %rd10;  shfl.sync.up.b32 lo|p, lo, %r11, %r24, %r25;  shfl.sync.up.b32 hi|p, hi, %r11, %r24, %r25;  mov.b64 r0, {lo, hi};  @p add.u64 r0, r0, %rd10;  mov.u64 %rd8, r0;}
	// end inline asm
	mov.b32 	%r14, 2;
	// begin inline asm
	{  .reg .u64 r0;  .reg .u32 lo;  .reg .u32 hi;  .reg .pred p;  mov.b64 {lo, hi}, %rd8;  shfl.sync.up.b32 lo|p, lo, %r14, %r24, %r25;  shfl.sync.up.b32 hi|p, hi, %r14, %r24, %r25;  mov.b64 r0, {lo, hi};  @p add.u64 r0, r0, %rd8;  mov.u64 %rd11, r0;}
	// end inline asm
	mov.b32 	%r17, 4;
	// begin inline asm
	{  .reg .u64 r0;  .reg .u32 lo;  .reg .u32 hi;  .reg .pred p;  mov.b64 {lo, hi}, %rd11;  shfl.sync.up.b32 lo|p, lo, %r17, %r24, %r25;  shfl.sync.up.b32 hi|p, hi, %r17, %r24, %r25;  mov.b64 r0, {lo, hi};  @p add.u64 r0, r0, %rd11;  mov.u64 %rd14, r0;}
	// end inline asm
	mov.b32 	%r20, 8;
	// begin inline asm
	{  .reg .u64 r0;  .reg .u32 lo;  .reg .u32 hi;  .reg .pred p;  mov.b64 {lo, hi}, %rd14;  shfl.sync.up.b32 lo|p, lo, %r20, %r24, %r25;  shfl.sync.up.b32 hi|p, hi, %r20, %r24, %r25;  mov.b64 r0, {lo, hi};  @p add.u64 r0, r0, %rd14;  mov.u64 %rd17, r0;}
	// end inline asm
	mov.b32 	%r23, 16;
	// begin inline asm
	{  .reg .u64 r0;  .reg .u32 lo;  .reg .u32 hi;  .reg .pred p;  mov.b64 {lo, hi}, %rd17;  shfl.sync.up.b32 lo|p, lo, %r23, %r24, %r25;  shfl.sync.up.b32 hi|p, hi, %r23, %r24, %r25;  mov.b64 r0, {lo, hi};  @p add.u64 r0, r0, %rd17;  mov.u64 %rd20, r0;}
	// end inline asm
	sub.s64 	%rd37, %rd20, %rd10;
	ld.shared.u64 	%rd38, [%r27+16];
	ld.shared.u64 	%rd39, [%r27+24];
	ld.shared.u64 	%rd40, [%r27+32];
	ld.shared.u64 	%rd41, [%r27+40];
	ld.shared.u64 	%rd42, [%r27+48];
	ld.shared.u64 	%rd43, [%r27+56];
	ld.shared.u64 	%rd44, [%r27+64];
	add.s64 	%rd45, %rd38, %rd37;
	add.s64 	%rd46, %rd39, %rd45;
	add.s64 	%rd47, %rd40, %rd46;
	add.s64 	%rd48, %rd41, %rd47;
	add.s64 	%rd49, %rd42, %rd48;
	add.s64 	%rd50, %rd43, %rd49;
	add.s64 	%rd51, %rd44, %rd50;
	st.shared.u64 	[%r27+16], %rd37;
	st.shared.u64 	[%r27+24], %rd45;
	st.shared.u64 	[%r27+32], %rd46;
	st.shared.u64 	[%r27+40], %rd47;
	st.shared.u64 	[%r27+48], %rd48;
	st.shared.u64 	[%r27+56], %rd49;
	st.shared.u64 	[%r27+64], %rd50;
	st.shared.u64 	[%r27+72], %rd51;
$L__BB3_4:
	setp.gt.u32 	%p3, %r1, 255;
	bar.sync 	0;
	@%p3 bra 	$L__BB3_6;
	ld.shared.u64 	%rd52, [%r2];
	st.global.u64 	[%rd1], %rd52;
$L__BB3_6:
	ret;

}
	// .globl	_ZN3cub18CUB_300001_SM_10006detail10radix_sort29DeviceRadixSortOnesweepKernelINS1_5radix10policy_hubImmyE10Policy1000ELNS0_9SortOrderE0EmmyiiNS1_21identity_decomposer_tEEEvPT5_SB_PT3_PKSC_PT1_PKSG_PT2_PKSK_T4_iiT6_
.visible .entry _ZN3cub18CUB_300001_SM_10006detail10radix_sort29DeviceRadixSortOnesweepKernelINS1_5radix10policy_hubImmyE10Policy1000ELNS0_9SortOrderE0EmmyiiNS1_21identity_decomposer_tEEEvPT5_SB_PT3_PKSC_PT1_PKSG_PT2_PKSK_T4_iiT6_(
	.param .u64 .ptr .align 1 _ZN3cub18CUB_300001_SM_10006detail10radix_sort29DeviceRadixSortOnesweepKernelINS1_5radix10policy_hubImmyE10Policy1000ELNS0_9SortOrderE0EmmyiiNS1_21identity_decomposer_tEEEvPT5_SB_PT3_PKSC_PT1_PKSG_PT2_PKSK_T4_iiT6__param_0,
	.param .u64 .ptr .align 1 _ZN3cub18CUB_300001_SM_10006detail10radix_sort29DeviceRadixSortOnesweepKernelINS1_5radix10policy_hubImmyE10Policy1000ELNS0_9SortOrderE0EmmyiiNS1_21identity_decomposer_tEEEvPT5_SB_PT3_PKSC_PT1_PKSG_PT2_PKSK_T4_iiT6__param_1,
	.param .u64 .ptr .align 1 _ZN3cub18CUB_300001_SM_10006detail10radix_sort29DeviceRadixSortOnesweepKernelINS1_5radix10policy_hubImmyE10Policy1000ELNS0_9SortOrderE0EmmyiiNS1_21identity_decomposer_tEEEvPT5_SB_PT3_PKSC_PT1_PKSG_PT2_PKSK_T4_iiT6__param_2,
	.param .u64 .ptr .align 1 _ZN3cub18CUB_300001_SM_10006detail10radix_sort29DeviceRadixSortOnesweepKernelINS1_5radix10policy_hubImmyE10Policy1000ELNS0_9SortOrderE0EmmyiiNS1_21identity_decomposer_tEEEvPT5_SB_PT3_PKSC_PT1_PKSG_PT2_PKSK_T4_iiT6__param_3,
	.param .u64 .ptr .align 1 _ZN3cub18CUB_300001_SM_10006detail10radix_sort29DeviceRadixSortOnesweepKernelINS1_5radix10policy_hubImmyE10Policy1000ELNS0_9SortOrderE0EmmyiiNS1_21identity_decomposer_tEEEvPT5_SB_PT3_PKSC_PT1_PKSG_PT2_PKSK_T4_iiT6__param_4,
	.param .u64 .ptr .align 1 _ZN3cub18CUB_300001_SM_10006detail10radix_sort29DeviceRadixSortOnesweepKernelINS1_5radix10policy_hubImmyE10Policy1000ELNS0_9SortOrderE0EmmyiiNS1_21identity_decomposer_tEEEvPT5_SB_PT3_PKSC_PT1_PKSG_PT2_PKSK_T4_iiT6__param_5,
	.param .u64 .ptr .align 1 _ZN3cub18CUB_300001_SM_10006detail10radix_sort29DeviceRadixSortOnesweepKernelINS1_5radix10policy_hubImmyE10Policy1000ELNS0_9SortOrderE0EmmyiiNS1_21identity_decomposer_tEEEvPT5_SB_PT3_PKSC_PT1_PKSG_PT2_PKSK_T4_iiT6__param_6,
	.param .u64 .ptr .align 1 _ZN3cub18CUB_300001_SM_10006detail10radix_sort29DeviceRadixSortOnesweepKernelINS1_5radix10policy_hubImmyE10Policy1000ELNS0_9SortOrderE0EmmyiiNS1_21identity_decomposer_tEEEvPT5_SB_PT3_PKSC_PT1_PKSG_PT2_PKSK_T4_iiT6__param_7,
	.param .u32 _ZN3cub18CUB_300001_SM_10006detail10radix_sort29DeviceRadixSortOnesweepKernelINS1_5radix10policy_hubImmyE10Policy1000ELNS0_9SortOrderE0EmmyiiNS1_21identity_decomposer_tEEEvPT5_SB_PT3_PKSC_PT1_PKSG_PT2_PKSK_T4_iiT6__param_8,
	.param .u32 _ZN3cub18CUB_300001_SM_10006detail10radix_sort29DeviceRadixSortOnesweepKernelINS1_5radix10policy_hubImmyE10Policy1000ELNS0_9SortOrderE0EmmyiiNS1_21identity_decomposer_tEEEvPT5_SB_PT3_PKSC_PT1_PKSG_PT2_PKSK_T4_iiT6__param_9,
	.param .u32 _ZN3cub18CUB_300001_SM_10006detail10radix_sort29DeviceRadixSortOnesweepKernelINS1_5radix10policy_hubImmyE10Policy1000ELNS0_9SortOrderE0EmmyiiNS1_21identity_decomposer_tEEEvPT5_SB_PT3_PKSC_PT1_PKSG_PT2_PKSK_T4_iiT6__param_10,
	.param .align 1 .b8 _ZN3cub18CUB_300001_SM_10006detail10radix_sort29DeviceRadixSortOnesweepKernelINS1_5radix10policy_hubImmyE10Policy1000ELNS0_9SortOrderE0EmmyiiNS1_21identity_decomposer_tEEEvPT5_SB_PT3_PKSC_PT1_PKSG_PT2_PKSK_T4_iiT6__param_11[1]
)
.maxntid 384
{
	.reg .pred 	%p<160>;
	.reg .b32 	%r<1293>;
	.reg .b64 	%rd<661>;
	// demoted variable
	.shared .align 16 .b8 _ZZN3cub18CUB_300001_SM_10006detail10radix_sort29DeviceRadixSortOnesweepKernelINS1_5radix10policy_hubImmyE10Policy1000ELNS0_9SortOrderE0EmmyiiNS1_21identity_decomposer_tEEEvPT5_SB_PT3_PKSC_PT1_PKSG_PT2_PKSK_T4_iiT6_E1s[38912];
	ld.param.u64 	%rd180, [_ZN3cub18CUB_300001_SM_10006detail10radix_sort29DeviceRadixSortOnesweepKernelINS1_5radix10policy_hubImmyE10Policy1000ELNS0_9SortOrderE0EmmyiiNS1_21identity_decomposer_tEEEvPT5_SB_PT3_PKSC_PT1_PKSG_PT2_PKSK_T4_iiT6__param_0];
	ld.param.u64 	%rd176, [_ZN3cub18CUB_300001_SM_10006detail10radix_sort29DeviceRadixSortOnesweepKernelINS1_5radix10policy_hubImmyE10Policy1000ELNS0_9SortOrderE0EmmyiiNS1_21identity_decomposer_tEEEvPT5_SB_PT3_PKSC_PT1_PKSG_PT2_PKSK_T4_iiT6__param_1];
	ld.param.u64 	%rd181, [_ZN3cub18CUB_300001_SM_10006detail10radix_sort29DeviceRadixSortOnesweepKernelINS1_5radix10policy_hubImmyE10Policy1000ELNS0_9SortOrderE0EmmyiiNS1_21identity_decomposer_tEEEvPT5_SB_PT3_PKSC_PT1_PKSG_PT2_PKSK_T4_iiT6__param_4];
	ld.param.u64 	%rd182, [_ZN3cub18CUB_300001_SM_10006detail10radix_sort29DeviceRadixSortOnesweepKernelINS1_5radix10policy_hubImmyE10Policy1000ELNS0_9SortOrderE0EmmyiiNS1_21identity_decomposer_tEEEvPT5_SB_PT3_PKSC_PT1_PKSG_PT2_PKSK_T4_iiT6__param_5];
	ld.param.u64 	%rd183, [_ZN3cub18CUB_300001_SM_10006detail10radix_sort29DeviceRadixSortOnesweepKernelINS1_5radix10policy_hubImmyE10Policy1000ELNS0_9SortOrderE0EmmyiiNS1_21identity_decomposer_tEEEvPT5_SB_PT3_PKSC_PT1_PKSG_PT2_PKSK_T4_iiT6__param_6];
	ld.param.u32 	%r149, [_ZN3cub18CUB_300001_SM_10006detail10radix_sort29DeviceRadixSortOnesweepKernelINS1_5radix10policy_hubImmyE10Policy1000ELNS0_9SortOrderE0EmmyiiNS1_21identity_decomposer_tEEEvPT5_SB_PT3_PKSC_PT1_PKSG_PT2_PKSK_T4_iiT6__param_8];
	ld.param.u32 	%r151, [_ZN3cub18CUB_300001_SM_10006detail10radix_sort29DeviceRadixSortOnesweepKernelINS1_5radix10policy_hubImmyE10Policy1000ELNS0_9SortOrderE0EmmyiiNS1_21identity_decomposer_tEEEvPT5_SB_PT3_PKSC_PT1_PKSG_PT2_PKSK_T4_iiT6__param_10];
	cvta.to.global.u64 	%rd1, %rd183;
	cvta.to.global.u64 	%rd2, %rd181;
	cvta.to.global.u64 	%rd3, %rd180;
	cvta.to.global.u64 	%rd4, %rd182;
	mov.u32 	%r1, %tid.x;
	shr.u32 	%r2, %r1, 5;
	// begin inline asm
	mov.u32 %r152, %laneid;
	// end inline asm
	setp.ne.s32 	%p1, %r1, 0;
	@%p1 bra 	$L__BB4_2;
	cvta.to.global.u64 	%rd184, %rd176;
	atom.global.add.u32 	%r153, [%rd184], 1;
	st.shared.u32 	[_ZZN3cub18CUB_300001_SM_10006detail10radix_sort29DeviceRadixSortOnesweepKernelINS1_5radix10policy_hubImmyE10Policy1000ELNS0_9SortOrderE0EmmyiiNS1_21identity_decomposer_tEEEvPT5_SB_PT3_PKSC_PT1_PKSG_PT2_PKSK_T4_iiT6_E1s+36864], %r153;
$L__BB4_2:
	bar.sync 	0;
	ld.shared.u32 	%r4, [_ZZN3cub18CUB_300001_SM_10006detail10radix_sort29DeviceRadixSortOnesweepKernelINS1_5radix10policy_hubImmyE10Policy1000ELNS0_9SortOrderE0EmmyiiNS1_21identity_decomposer_tEEEvPT5_SB_PT3_PKSC_PT1_PKSG_PT2_PKSK_T4_iiT6_E1s+36864];
	mul.lo.s32 	%r154, %r4, 4608;
	add.s32 	%r5, %r154, 4608;
	setp.gt.s32 	%p2, %r5, %r149;
	cvt.s64.s32 	%rd5, %r154;
	@%p2 bra 	$L__BB4_4;
	and.b32  	%r155, %r1, 31;
	and.b32  	%r156, %r1, 992;
	mul.lo.s32 	%r157, %r156, 12;
	or.b32  	%r158, %r157, %r155;
	cvt.u64.u32 	%rd185, %r158;
	add.s64 	%rd186, %rd185, %rd5;
	shl.b64 	%rd187, %rd186, 3;
	add.s64 	%rd188, %rd4, %rd187;
	ld.global.u64 	%rd612, [%rd188];
	ld.global.u64 	%rd611, [%rd188+256];
	ld.global.u64 	%rd610, [%rd188+512];
	ld.global.u64 	%rd609, [%rd188+768];
	ld.global.u64 	%rd608, [%rd188+1024];
	ld.global.u64 	%rd607, [%rd188+1280];
	ld.global.u64 	%rd606, [%rd188+1536];
	ld.global.u64 	%rd605, [%rd188+1792];
	ld.global.u64 	%rd604, [%rd188+2048];
	ld.global.u64 	%rd603, [%rd188+2304];
	ld.global.u64 	%rd602, [%rd188+2560];
	ld.global.u64 	%rd601, [%rd188+2816];
	bra.uni 	$L__BB4_28;
$L__BB4_4:
	cvt.u32.u64 	%r159, %rd5;
	sub.s32 	%r6, %r149, %r159;
	and.b32  	%r160, %r1, 31;
	and.b32  	%r161, %r1, 992;
	mul.lo.s32 	%r162, %r161, 12;
	or.b32  	%r7, %r162, %r160;
	setp.ge.s32 	%p3, %r7, %r6;
	cvt.u64.u32 	%rd190, %r7;
	add.s64 	%rd191, %rd190, %rd5;
	shl.b64 	%rd192, %rd191, 3;
	add.s64 	%rd18, %rd4, %rd192;
	mov.b64 	%rd612, -1;
	@%p3 bra 	$L__BB4_6;
	ld.global.u64 	%rd612, [%rd18];
$L__BB4_6:
	add.s32 	%r163, %r7, 32;
	setp.ge.s32 	%p4, %r163, %r6;
	mov.b64 	%rd611, -1;
	@%p4 bra 	$L__BB4_8;
	ld.global.u64 	%rd611, [%rd18+256];
$L__BB4_8:
	add.s32 	%r164, %r7, 64;
	setp.ge.s32 	%p5, %r164, %r6;
	mov.b64 	%rd610, -1;
	@%p5 bra 	$L__BB4_10;
	ld.global.u64 	%rd610, [%rd18+512];
$L__BB4_10:
	add.s32 	%r165, %r7, 96;
	setp.ge.s32 	%p6, %r165, %r6;
	mov.b64 	%rd609, -1;
	@%p6 bra 	$L__BB4_12;
	ld.global.u64 	%rd609, [%rd18+768];
$L__BB4_12:
	add.s32 	%r166, %r7, 128;
	setp.ge.s32 	%p7, %r166, %r6;
	mov.b64 	%rd608, -1;
	@%p7 bra 	$L__BB4_14;
	ld.global.u64 	%rd608, [%rd18+1024];
$L__BB4_14:
	add.s32 	%r167, %r7, 160;
	setp.ge.s32 	%p8, %r167, %r6;
	mov.b64 	%rd607, -1;
	@%p8 bra 	$L__BB4_16;
	ld.global.u64 	%rd607, [%rd18+1280];
$L__BB4_16:
	add.s32 	%r168, %r7, 192;
	setp.ge.s32 	%p9, %r168, %r6;
	mov.b64 	%rd606, -1;
	@%p9 bra 	$L__BB4_18;
	ld.global.u64 	%rd606, [%rd18+1536];
$L__BB4_18:
	add.s32 	%r169, %r7, 224;
	setp.ge.s32 	%p10, %r169, %r6;
	mov.b64 	%rd605, -1;
	@%p10 bra 	$L__BB4_20;
	ld.global.u64 	%rd605, [%rd18+1792];
$L__BB4_20:
	add.s32 	%r170, %r7, 256;
	setp.ge.s32 	%p11, %r170, %r6;
	mov.b64 	%rd604, -1;
	@%p11 bra 	$L__BB4_22;
	ld.global.u64 	%rd604, [%rd18+2048];
$L__BB4_22:
	add.s32 	%r171, %r7, 288;
	setp.ge.s32 	%p12, %r171, %r6;
	mov.b64 	%rd603, -1;
	@%p12 bra 	$L__BB4_24;
	ld.global.u64 	%rd603, [%rd18+2304];
$L__BB4_24:
	add.s32 	%r172, %r7, 320;
	setp.ge.s32 	%p13, %r172, %r6;
	mov.b64 	%rd602, -1;
	@%p13 bra 	$L__BB4_26;
	ld.global.u64 	%rd602, [%rd18+2560];
$L__BB4_26:
	add.s32 	%r173, %r7, 352;
	setp.ge.s32 	%p14, %r173, %r6;
	mov.b64 	%rd601, -1;
	@%p14 bra 	$L__BB4_28;
	ld.global.u64 	%rd601, [%rd18+2816];
$L__BB4_28:
	mov.b32 	%r174, -1;
	shl.b32 	%r175, %r174, %r151;
	not.b32 	%r8, %r175;
	shl.b32 	%r176, %r2, 10;
	mov.u32 	%r177, _ZZN3cub18CUB_300001_SM_10006detail10radix_sort29DeviceRadixSortOnesweepKernelINS1_5radix10policy_hubImmyE10Policy1000ELNS0_9SortOrderE0EmmyiiNS1_21identity_decomposer_tEEEvPT5_SB_PT3_PKSC_PT1_PKSG_PT2_PKSK_T4_iiT6_E1s;
	add.s32 	%r9, %r177, %r176;
	setp.gt.s32 	%p15, %r152, 255;
	@%p15 bra 	$L__BB4_41;
	max.s32 	%r178, %r152, 224;
	sub.s32 	%r179, %r178, %r152;
	add.s32 	%r180, %r179, 31;
	shr.u32 	%r181, %r180, 5;
	add.s32 	%r10, %r181, 1;
	and.b32  	%r11, %r10, 15;
	setp.lt.u32 	%p16, %r180, 480;
	mov.u32 	%r1267, %r152;
	@%p16 bra 	$L__BB4_32;
	and.b32  	%r182, %r10, 268435440;
	neg.s32 	%r1265, %r182;
	shl.b32 	%r184, %r152, 2;
	add.s32 	%r185, %r176, %r184;
	add.s32 	%r187, %r185, %r177;
	add.s32 	%r1264, %r187, 1024;
	mov.u32 	%r1267, %r152;
$L__BB4_31:
	.pragma "nounroll";
	mov.b32 	%r188, 0;
	st.shared.u32 	[%r1264+-1024], %r188;
	st.shared.u32 	[%r1264+-896], %r188;
	st.shared.u32 	[%r1264+-768], %r188;
	st.shared.u32 	[%r1264+-640], %r188;
	st.shared.u32 	[%r1264+-512], %r188;
	st.shared.u32 	[%r1264+-384], %r188;
	st.shared.u32 	[%r1264+-256], %r188;
	st.shared.u32 	[%r1264+-128], %r188;
	st.shared.u32 	[%r1264], %r188;
	st.shared.u32 	[%r1264+128], %r188;
	st.shared.u32 	[%r1264+256], %r188;
	st.shared.u32 	[%r1264+384], %r188;
	st.shared.u32 	[%r1264+512], %r188;
	st.shared.u32 	[%r1264+640], %r188;
	st.shared.u32 	[%r1264+768], %r188;
	st.shared.u32 	[%r1264+896], %r188;
	add.s32 	%r1267, %r1267, 512;
	add.s32 	%r1265, %r1265, 16;
	add.s32 	%r1264, %r1264, 2048;
	setp.ne.s32 	%p17, %r1265, 0;
	@%p17 bra 	$L__BB4_31;
$L__BB4_32:
	setp.eq.s32 	%p18, %r11, 0;
	@%p18 bra 	$L__BB4_41;
	and.b32  	%r21, %r10, 7;
	setp.lt.u32 	%p19, %r11, 8;
	@%p19 bra 	$L__BB4_35;
	shl.b32 	%r189, %r1267, 2;
	add.s32 	%r190, %r9, %r189;
	mov.b32 	%r191, 0;
	st.shared.u32 	[%r190], %r191;
	st.shared.u32 	[%r190+128], %r191;
	st.shared.u32 	[%r190+256], %r191;
	st.shared.u32 	[%r190+384], %r191;
	st.shared.u32 	[%r190+512], %r191;
	st.shared.u32 	[%r190+640], %r191;
	st.shared.u32 	[%r190+768], %r191;
	st.shared.u32 	[%r190+896], %r191;
	add.s32 	%r1267, %r1267, 256;
$L__BB4_35:
	setp.eq.s32 	%p20, %r21, 0;
	@%p20 bra 	$L__BB4_41;
	and.b32  	%r24, %r10, 3;
	setp.lt.u32 	%p21, %r21, 4;
	@%p21 bra 	$L__BB4_38;
	shl.b32 	%r192, %r1267, 2;
	add.s32 	%r193, %r9, %r192;
	mov.b32 	%r194, 0;
	st.shared.u32 	[%r193], %r194;
	st.shared.u32 	[%r193+128], %r194;
	st.shared.u32 	[%r193+256], %r194;
	st.shared.u32 	[%r193+384], %r194;
	add.s32 	%r1267, %r1267, 128;
$L__BB4_38:
	setp.eq.s32 	%p22, %r24, 0;
	@%p22 bra 	$L__BB4_41;
	shl.b32 	%r196, %r1267, 2;
	add.s32 	%r197, %r176, %r196;
	add.s32 	%r1271, %r177, %r197;
	neg.s32 	%r1270, %r24;
$L__BB4_40:
	.pragma "nounroll";
	mov.b32 	%r199, 0;
	st.shared.u32 	[%r1271], %r199;
	add.s32 	%r1271, %r1271, 128;
	add.s32 	%r1270, %r1270, 1;
	setp.ne.s32 	%p23, %r1270, 0;
	@%p23 bra 	$L__BB4_40;
$L__BB4_41:
	ld.param.u32 	%r1263, [_ZN3cub18CUB_300001_SM_10006detail10radix_sort29DeviceRadixSortOnesweepKernelINS1_5radix10policy_hubImmyE10Policy1000ELNS0_9SortOrderE0EmmyiiNS1_21identity_decomposer_tEEEvPT5_SB_PT3_PKSC_PT1_PKSG_PT2_PKSK_T4_iiT6__param_9];
	bar.warp.sync 	-1;
	cvt.u64.u32 	%rd54, %r1263;
	shr.u64 	%rd204, %rd612, %r1263;
	cvt.u32.u64 	%r201, %rd204;
	and.b32  	%r33, %r201, %r8;
	shl.b32 	%r202, %r33, 2;
	add.s32 	%r34, %r9, %r202;
	atom.shared.add.u32 	%r203, [%r34], 1;
	shr.u64 	%rd205, %rd611, %r1263;
	cvt.u32.u64 	%r204, %rd205;
	and.b32  	%r205, %r204, %r8;
	shl.b32 	%r206, %r205, 2;
	add.s32 	%r35, %r9, %r206;
	atom.shared.add.u32 	%r207, [%r35], 1;
	shr.u64 	%rd206, %rd610, %r1263;
	cvt.u32.u64 	%r208, %rd206;
	and.b32  	%r209, %r208, %r8;
	shl.b32 	%r210, %r209, 2;
	add.s32 	%r36, %r9, %r210;
	atom.shared.add.u32 	%r211, [%r36], 1;
	shr.u64 	%rd207, %rd609, %r1263;
	cvt.u32.u64 	%r212, %rd207;
	and.b32  	%r213, %r212, %r8;
	shl.b32 	%r214, %r213, 2;
	add.s32 	%r215, %r9, %r214;
	atom.shared.add.u32 	%r216, [%r215], 1;
	shr.u64 	%rd208, %rd608, %r1263;
	cvt.u32.u64 	%r217, %rd208;
	and.b32  	%r218, %r217, %r8;
	shl.b32 	%r219, %r218, 2;
	add.s32 	%r220, %r9, %r219;
	atom.shared.add.u32 	%r221, [%r220], 1;
	shr.u64 	%rd209, %rd607, %r1263;
	cvt.u32.u64 	%r222, %rd209;
	and.b32  	%r223, %r222, %r8;
	shl.b32 	%r224, %r223, 2;
	add.s32 	%r225, %r9, %r224;
	atom.shared.add.u32 	%r226, [%r225], 1;
	shr.u64 	%rd210, %rd606, %r1263;
	cvt.u32.u64 	%r227, %rd210;
	and.b32  	%r228, %r227, %r8;
	shl.b32 	%r229, %r228, 2;
	add.s32 	%r230, %r9, %r229;
	atom.shared.add.u32 	%r231, [%r230], 1;
	shr.u64 	%rd211, %rd605, %r1263;
	cvt.u32.u64 	%r232, %rd211;
	and.b32  	%r233, %r232, %r8;
	shl.b32 	%r234, %r233, 2;
	add.s32 	%r235, %r9, %r234;
	atom.shared.add.u32 	%r236, [%r235], 1;
	shr.u64 	%rd212, %rd604, %r1263;
	cvt.u32.u64 	%r237, %rd212;
	and.b32  	%r238, %r237, %r8;
	shl.b32 	%r239, %r238, 2;
	add.s32 	%r240, %r9, %r239;
	atom.shared.add.u32 	%r241, [%r240], 1;
	shr.u64 	%rd213, %rd603, %r1263;
	cvt.u32.u64 	%r242, %rd213;
	and.b32  	%r243, %r242, %r8;
	shl.b32 	%r244, %r243, 2;
	add.s32 	%r245, %r9, %r244;
	atom.shared.add.u32 	%r246, [%r245], 1;
	shr.u64 	%rd214, %rd602, %r1263;
	cvt.u32.u64 	%r247, %rd214;
	and.b32  	%r248, %r247, %r8;
	shl.b32 	%r249, %r248, 2;
	add.s32 	%r250, %r9, %r249;
	atom.shared.add.u32 	%r251, [%r250], 1;
	shr.u64 	%rd215, %rd601, %r1263;
	cvt.u32.u64 	%r252, %rd215;
	and.b32  	%r253, %r252, %r8;
	shl.b32 	%r254, %r253, 2;
	add.s32 	%r255, %r9, %r254;
	atom.shared.add.u32 	%r256, [%r255], 1;
	bar.sync 	0;
	setp.gt.u32 	%p24, %r1, 255;
	mov.b32 	%r1272, 0;
	@%p24 bra 	$L__BB4_43;
	shl.b32 	%r257, %r1, 2;
	mov.u32 	%r258, _ZZN3cub18CUB_300001_SM_10006detail10radix_sort29DeviceRadixSortOnesweepKernelINS1_5radix10policy_hubImmyE10Policy1000ELNS0_9SortOrderE0EmmyiiNS1_21identity_decomposer_tEEEvPT5_SB_PT3_PKSC_PT1_PKSG_PT2_PKSK_T4_iiT6_E1s;
	add.s32 	%r259, %r258, %r257;
	ld.shared.u32 	%r260, [%r259];
	mov.b32 	%r261, 0;
	st.shared.u32 	[%r259], %r261;
	ld.shared.u32 	%r262, [%r259+1024];
	st.shared.u32 	[%r259+1024], %r260;
	add.s32 	%r263, %r262, %r260;
	ld.shared.u32 	%r264, [%r259+2048];
	st.shared.u32 	[%r259+2048], %r263;
	add.s32 	%r265, %r264, %r263;
	ld.shared.u32 	%r266, [%r259+3072];
	st.shared.u32 	[%r259+3072], %r265;
	add.s32 	%r267, %r266, %r265;
	ld.shared.u32 	%r268, [%r259+4096];
	st.shared.u32 	[%r259+4096], %r267;
	add.s32 	%r269, %r268, %r267;
	ld.shared.u32 	%r270, [%r259+5120];
	st.shared.u32 	[%r259+5120], %r269;
	add.s32 	%r271, %r270, %r269;
	ld.shared.u32 	%r272, [%r259+6144];
	st.shared.u32 	[%r259+6144], %r271;
	add.s32 	%r273, %r272, %r271;
	ld.shared.u32 	%r274, [%r259+7168];
	st.shared.u32 	[%r259+7168], %r273;
	add.s32 	%r275, %r274, %r273;
	ld.shared.u32 	%r276, [%r259+8192];
	st.shared.u32 	[%r259+8192], %r275;
	add.s32 	%r277, %r276, %r275;
	ld.shared.u32 	%r278, [%r259+9216];
	st.shared.u32 	[%r259+9216], %r277;
	add.s32 	%r279, %r278, %r277;
	ld.shared.u32 	%r280, [%r259+10240];
	st.shared.u32 	[%r259+10240], %r279;
	add.s32 	%r281, %r280, %r279;
	ld.shared.u32 	%r282, [%r259+11264];
	st.shared.u32 	[%r259+11264], %r281;
	add.s32 	%r1272, %r282, %r281;
$L__BB4_43:
	shl.b32 	%r283, %r4, 8;
	add.s32 	%r284, %r283, %r1;
	mul.wide.s32 	%rd216, %r284, 4;
	add.s64 	%rd55, %rd3, %rd216;
	@%p24 bra 	$L__BB4_45;
	or.b32  	%r285, %r1272, 1073741824;
	st.volatile.global.u32 	[%rd55], %r285;
$L__BB4_45:
	ld.param.u64 	%rd589, [_ZN3cub18CUB_300001_SM_10006detail10radix_sort29DeviceRadixSortOnesweepKernelINS1_5radix10policy_hubImmyE10Policy1000ELNS0_9SortOrderE0EmmyiiNS1_21identity_decomposer_tEEEvPT5_SB_PT3_PKSC_PT1_PKSG_PT2_PKSK_T4_iiT6__param_7];
	setp.lt.u32 	%p26, %r1, 256;
	setp.eq.s32 	%p27, %r1272, 4608;
	and.pred  	%p28, %p26, %p27;
	selp.u32 	%r286, 1, 0, %p28;
	{ 
	.reg .pred 	%p1; 
	.reg .pred 	%p2; 
	setp.ne.u32 	%p1, %r286, 0; 
	bar.red.or.pred 	%p2, 0, %p1; 
	selp.u32 	%r287, 1, 0, %p2; 
	}
	setp.eq.s32 	%p29, %r287, 0;
	and.b32  	%r288, %r1, 992;
	and.b32  	%r289, %r1, 31;
	mul.lo.s32 	%r290, %r288, 12;
	or.b32  	%r291, %r290, %r289;
	cvt.u64.u32 	%rd56, %r291;
	mul.lo.s32 	%r292, %r4, 4608;
	cvt.s64.s32 	%rd217, %r292;
	add.s64 	%rd218, %rd56, %rd217;
	cvta.to.global.u64 	%rd219, %rd589;
	shl.b64 	%rd220, %rd218, 3;
	add.s64 	%rd57, %rd219, %rd220;
	cvt.u64.u32 	%rd58, %r1;
	@%p29 bra 	$L__BB4_135;
	shl.b32 	%r293, %r1, 3;
	mov.u32 	%r294, _ZZN3cub18CUB_300001_SM_10006detail10radix_sort29DeviceRadixSortOnesweepKernelINS1_5radix10policy_hubImmyE10Policy1000ELNS0_9SortOrderE0EmmyiiNS1_21identity_decomposer_tEEEvPT5_SB_PT3_PKSC_PT1_PKSG_PT2_PKSK_T4_iiT6_E1s;
	add.s32 	%r295, %r294, %r293;
	add.s32 	%r39, %r295, 36864;
	@%p24 bra 	$L__BB4_54;
	ld.param.u64 	%rd587, [_ZN3cub18CUB_300001_SM_10006detail10radix_sort29DeviceRadixSortOnesweepKernelINS1_5radix10policy_hubImmyE10Policy1000ELNS0_9SortOrderE0EmmyiiNS1_21identity_decomposer_tEEEvPT5_SB_PT3_PKSC_PT1_PKSG_PT2_PKSK_T4_iiT6__param_3];
	cvta.to.global.u64 	%rd221, %rd587;
	shl.b64 	%rd222, %rd58, 3;
	add.s64 	%rd223, %rd221, %rd222;
	ld.global.u64 	%rd224, [%rd223];
	setp.gt.u32 	%p31, %r1, %r33;
	selp.b64 	%rd225, 4608, 0, %p31;
	sub.s64 	%rd613, %rd224, %rd225;
	st.shared.u64 	[%r39], %rd613;
	setp.lt.s32 	%p32, %r4, 1;
	mov.u32 	%r1276, %r1272;
	@%p32 bra 	$L__BB4_53;
	mov.b32 	%r1274, -1;
	mov.u32 	%r1273, %r4;
	mov.u32 	%r1276, %r1272;
$L__BB4_49:
	add.s32 	%r43, %r1273, -1;
	shl.b32 	%r297, %r43, 8;
	add.s32 	%r298, %r297, %r1;
	mul.wide.s32 	%rd226, %r298, 4;
	add.s64 	%rd60, %rd3, %rd226;
$L__BB4_50:
	membar.cta;
	ld.volatile.global.u32 	%r44, [%rd60];
	setp.eq.s32 	%p33, %r44, 0;
	@%p33 bra 	$L__BB4_50;
	and.b32  	%r299, %r44, 1073741823;
	add.s32 	%r1276, %r299, %r1276;
	setp.gt.s32 	%p34, %r44, -1;
	vote.sync.ballot.b32 	%r1274, %p34, %r1274;
	setp.gt.u32 	%p36, %r1273, 1;
	and.pred  	%p37, %p34, %p36;
	mov.u32 	%r1273, %r43;
	@%p37 bra 	$L__BB4_49;
	ld.shared.u64 	%rd613, [%r39];
$L__BB4_53:
	or.b32  	%r300, %r1276, -2147483648;
	st.volatile.global.u32 	[%rd55], %r300;
	sub.s32 	%r301, %r1276, %r1272;
	cvt.s64.s32 	%rd227, %r301;
	add.s64 	%rd228, %rd613, %rd227;
	st.shared.u64 	[%r39], %rd228;
$L__BB4_54:
	ld.param.u64 	%rd583, [_ZN3cub18CUB_300001_SM_10006detail10radix_sort29DeviceRadixSortOnesweepKernelINS1_5radix10policy_hubImmyE10Policy1000ELNS0_9SortOrderE0EmmyiiNS1_21identity_decomposer_tEEEvPT5_SB_PT3_PKSC_PT1_PKSG_PT2_PKSK_T4_iiT6__param_2];
	setp.lt.s32 	%p39, %r5, %r149;
	setp.eq.s64 	%p40, %rd583, 0;
	or.pred  	%p41, %p40, %p39;
	or.pred  	%p42, %p24, %p41;
	@%p42 bra 	$L__BB4_56;
	ld.param.u64 	%rd584, [_ZN3cub18CUB_300001_SM_10006detail10radix_sort29DeviceRadixSortOnesweepKernelINS1_5radix10policy_hubImmyE10Policy1000ELNS0_9SortOrderE0EmmyiiNS1_21identity_decomposer_tEEEvPT5_SB_PT3_PKSC_PT1_PKSG_PT2_PKSK_T4_iiT6__param_2];
	ld.shared.u64 	%rd229, [%r39];
	setp.gt.u32 	%p43, %r1, %r33;
	selp.b64 	%rd230, 4608, 0, %p43;
	cvt.s64.s32 	%rd231, %r1272;
	add.s64 	%rd232, %rd230, %rd231;
	add.s64 	%rd233, %rd232, %rd229;
	cvta.to.global.u64 	%rd234, %rd584;
	shl.b64 	%rd235, %rd58, 3;
	add.s64 	%rd236, %rd234, %rd235;
	st.global.u64 	[%rd236], %rd233;
$L__BB4_56:
	setp.gt.s32 	%p44, %r5, %r149;
	bar.sync 	0;
	shl.b32 	%r302, %r33, 3;
	mov.u32 	%r303, _ZZN3cub18CUB_300001_SM_10006detail10radix_sort29DeviceRadixSortOnesweepKernelINS1_5radix10policy_hubImmyE10Policy1000ELNS0_9SortOrderE0EmmyiiNS1_21identity_decomposer_tEEEvPT5_SB_PT3_PKSC_PT1_PKSG_PT2_PKSK_T4_iiT6_E1s;
	add.s32 	%r304, %r303, %r302;
	ld.shared.u64 	%rd63, [%r304+36864];
	@%p44 bra 	$L__BB4_58;
	add.s64 	%rd237, %rd63, %rd56;
	shl.b64 	%rd238, %rd237, 3;
	add.s64 	%rd239, %rd2, %rd238;
	st.global.u64 	[%rd239], %rd612;
	st.global.u64 	[%rd239+256], %rd611;
	st.global.u64 	[%rd239+512], %rd610;
	st.global.u64 	[%rd239+768], %rd609;
	st.global.u64 	[%rd239+1024], %rd608;
	st.global.u64 	[%rd239+1280], %rd607;
	st.global.u64 	[%rd239+1536], %rd606;
	st.global.u64 	[%rd239+1792], %rd605;
	st.global.u64 	[%rd239+2048], %rd604;
	st.global.u64 	[%rd239+2304], %rd603;
	st.global.u64 	[%rd239+2560], %rd602;
	st.global.u64 	[%rd239+2816], %rd601;
	bra.uni 	$L__BB4_82;
$L__BB4_58:
	cvt.u32.u64 	%r305, %rd56;
	mad.lo.s32 	%r48, %r4, -4608, %r149;
	setp.ge.s32 	%p45, %r305, %r48;
	add.s64 	%rd240, %rd63, %rd56;
	shl.b64 	%rd241, %rd240, 3;
	add.s64 	%rd64, %rd2, %rd241;
	@%p45 bra 	$L__BB4_60;
	st.global.u64 	[%rd64], %rd612;
$L__BB4_60:
	cvt.u32.u64 	%r306, %rd56;
	add.s32 	%r307, %r306, 32;
	setp.ge.s32 	%p46, %r307, %r48;
	@%p46 bra 	$L__BB4_62;
	st.global.u64 	[%rd64+256], %rd611;
$L__BB4_62:
	cvt.u32.u64 	%r308, %rd56;
	add.s32 	%r309, %r308, 64;
	setp.ge.s32 	%p47, %r309, %r48;
	@%p47 bra 	$L__BB4_64;
	st.global.u64 	[%rd64+512], %rd610;
$L__BB4_64:
	cvt.u32.u64 	%r310, %rd56;
	add.s32 	%r311, %r310, 96;
	setp.ge.s32 	%p48, %r311, %r48;
	@%p48 bra 	$L__BB4_66;
	st.global.u64 	[%rd64+768], %rd609;
$L__BB4_66:
	cvt.u32.u64 	%r312, %rd56;
	add.s32 	%r313, %r312, 128;
	setp.ge.s32 	%p49, %r313, %r48;
	@%p49 bra 	$L__BB4_68;
	st.global.u64 	[%rd64+1024], %rd608;
$L__BB4_68:
	cvt.u32.u64 	%r314, %rd56;
	add.s32 	%r315, %r314, 160;
	setp.ge.s32 	%p50, %r315, %r48;
	@%p50 bra 	$L__BB4_70;
	st.global.u64 	[%rd64+1280], %rd607;
$L__BB4_70:
	cvt.u32.u64 	%r316, %rd56;
	add.s32 	%r317, %r316, 192;
	setp.ge.s32 	%p51, %r317, %r48;
	@%p51 bra 	$L__BB4_72;
	st.global.u64 	[%rd64+1536], %rd606;
$L__BB4_72:
	cvt.u32.u64 	%r318, %rd56;
	add.s32 	%r319, %r318, 224;
	setp.ge.s32 	%p52, %r319, %r48;
	@%p52 bra 	$L__BB4_74;
	st.global.u64 	[%rd64+1792], %rd605;
$L__BB4_74:
	cvt.u32.u64 	%r320, %rd56;
	add.s32 	%r321, %r320, 256;
	setp.ge.s32 	%p53, %r321, %r48;
	@%p53 bra 	$L__BB4_76;
	st.global.u64 	[%rd64+2048], %rd604;
$L__BB4_76:
	cvt.u32.u64 	%r322, %rd56;
	add.s32 	%r323, %r322, 288;
	setp.ge.s32 	%p54, %r323, %r48;
	@%p54 bra 	$L__BB4_78;
	st.global.u64 	[%rd64+2304], %rd603;
$L__BB4_78:
	cvt.u32.u64 	%r324, %rd56;
	add.s32 	%r325, %r324, 320;
	setp.ge.s32 	%p55, %r325, %r48;
	@%p55 bra 	$L__BB4_80;
	st.global.u64 	[%rd64+2560], %rd602;
$L__BB4_80:
	cvt.u32.u64 	%r326, %rd56;
	add.s32 	%r327, %r326, 352;
	setp.ge.s32 	%p56, %r327, %r48;
	@%p56 bra 	$L__BB4_82;
	st.global.u64 	[%rd64+2816], %rd601;
$L__BB4_82:
	@%p44 bra 	$L__BB4_84;
	ld.global.u64 	%rd636, [%rd57];
	ld.global.u64 	%rd635, [%rd57+256];
	ld.global.u64 	%rd634, [%rd57+512];
	ld.global.u64 	%rd633, [%rd57+768];
	ld.global.u64 	%rd632, [%rd57+1024];
	ld.global.u64 	%rd631, [%rd57+1280];
	ld.global.u64 	%rd630, [%rd57+1536];
	ld.global.u64 	%rd629, [%rd57+1792];
	ld.global.u64 	%rd628, [%rd57+2048];
	ld.global.u64 	%rd627, [%rd57+2304];
	ld.global.u64 	%rd626, [%rd57+2560];
	ld.global.u64 	%rd625, [%rd57+2816];
	bra.uni 	$L__BB4_108;
$L__BB4_84:
	cvt.u32.u64 	%r328, %rd56;
	mul.lo.s32 	%r329, %r4, 4608;
	sub.s32 	%r49, %r149, %r329;
	setp.ge.s32 	%p58, %r328, %r49;
	@%p58 bra 	$L__BB4_86;
	ld.global.u64 	%rd636, [%rd57];
$L__BB4_86:
	cvt.u32.u64 	%r330, %rd56;
	add.s32 	%r331, %r330, 32;
	setp.ge.s32 	%p59, %r331, %r49;
	@%p59 bra 	$L__BB4_88;
	ld.global.u64 	%rd635, [%rd57+256];
$L__BB4_88:
	cvt.u32.u64 	%r332, %rd56;
	add.s32 	%r333, %r332, 64;
	setp.ge.s32 	%p60, %r333, %r49;
	@%p60 bra 	$L__BB4_90;
	ld.global.u64 	%rd634, [%rd57+512];
$L__BB4_90:
	cvt.u32.u64 	%r334, %rd56;
	add.s32 	%r335, %r334, 96;
	setp.ge.s32 	%p61, %r335, %r49;
	@%p61 bra 	$L__BB4_92;
	ld.global.u64 	%rd633, [%rd57+768];
$L__BB4_92:
	cvt.u32.u64 	%r336, %rd56;
	add.s32 	%r337, %r336, 128;
	setp.ge.s32 	%p62, %r337, %r49;
	@%p62 bra 	$L__BB4_94;
	ld.global.u64 	%rd632, [%rd57+1024];
$L__BB4_94:
	cvt.u32.u64 	%r338, %rd56;
	add.s32 	%r339, %r338, 160;
	setp.ge.s32 	%p63, %r339, %r49;
	@%p63 bra 	$L__BB4_96;
	ld.global.u64 	%rd631, [%rd57+1280];
$L__BB4_96:
	cvt.u32.u64 	%r340, %rd56;
	add.s32 	%r341, %r340, 192;
	setp.ge.s32 	%p64, %r341, %r49;
	@%p64 bra 	$L__BB4_98;
	ld.global.u64 	%rd630, [%rd57+1536];
$L__BB4_98:
	cvt.u32.u64 	%r342, %rd56;
	add.s32 	%r343, %r342, 224;
	setp.ge.s32 	%p65, %r343, %r49;
	@%p65 bra 	$L__BB4_100;
	ld.global.u64 	%rd629, [%rd57+1792];
$L__BB4_100:
	cvt.u32.u64 	%r344, %rd56;
	add.s32 	%r345, %r344, 256;
	setp.ge.s32 	%p66, %r345, %r49;
	@%p66 bra 	$L__BB4_102;
	ld.global.u64 	%rd628, [%rd57+2048];
$L__BB4_102:
	cvt.u32.u64 	%r346, %rd56;
	add.s32 	%r347, %r346, 288;
	setp.ge.s32 	%p67, %r347, %r49;
	@%p67 bra 	$L__BB4_104;
	ld.global.u64 	%rd627, [%rd57+2304];
$L__BB4_104:
	cvt.u32.u64 	%r348, %rd56;
	add.s32 	%r349, %r348, 320;
	setp.ge.s32 	%p68, %r349, %r49;
	@%p68 bra 	$L__BB4_106;
	ld.global.u64 	%rd626, [%rd57+2560];
$L__BB4_106:
	cvt.u32.u64 	%r350, %rd56;
	add.s32 	%r351, %r350, 352;
	setp.ge.s32 	%p69, %r351, %r49;
	@%p69 bra 	$L__BB4_108;
	ld.global.u64 	%rd625, [%rd57+2816];
$L__BB4_108:
	@%p44 bra 	$L__BB4_110;
	add.s64 	%rd254, %rd63, %rd56;
	shl.b64 	%rd255, %rd254, 3;
	add.s64 	%rd256, %rd1, %rd255;
	st.global.u64 	[%rd256], %rd636;
	st.global.u64 	[%rd256+256], %rd635;
	st.global.u64 	[%rd256+512], %rd634;
	st.global.u64 	[%rd256+768], %rd633;
	st.global.u64 	[%rd256+1024], %rd632;
	st.global.u64 	[%rd256+1280], %rd631;
	st.global.u64 	[%rd256+1536], %rd630;
	st.global.u64 	[%rd256+1792], %rd629;
	st.global.u64 	[%rd256+2048], %rd628;
	st.global.u64 	[%rd256+2304], %rd627;
	st.global.u64 	[%rd256+2560], %rd626;
	st.global.u64 	[%rd256+2816], %rd625;
	bra.uni 	$L__BB4_134;
$L__BB4_110:
	cvt.u32.u64 	%r352, %rd56;
	mad.lo.s32 	%r50, %r4, -4608, %r149;
	setp.ge.s32 	%p71, %r352, %r50;
	add.s64 	%rd257, %rd63, %rd56;
	shl.b64 	%rd258, %rd257, 3;
	add.s64 	%rd112, %rd1, %rd258;
	@%p71 bra 	$L__BB4_112;
	st.global.u64 	[%rd112], %rd636;
$L__BB4_112:
	cvt.u32.u64 	%r353, %rd56;
	add.s32 	%r354, %r353, 32;
	setp.ge.s32 	%p72, %r354, %r50;
	@%p72 bra 	$L__BB4_114;
	st.global.u64 	[%rd112+256], %rd635;
$L__BB4_114:
	cvt.u32.u64 	%r355, %rd56;
	add.s32 	%r356, %r355, 64;
	setp.ge.s32 	%p73, %r356, %r50;
	@%p73 bra 	$L__BB4_116;
	st.global.u64 	[%rd112+512], %rd634;
$L__BB4_116:
	cvt.u32.u64 	%r357, %rd56;
	add.s32 	%r358, %r357, 96;
	setp.ge.s32 	%p74, %r358, %r50;
	@%p74 bra 	$L__BB4_118;
	st.global.u64 	[%rd112+768], %rd633;
$L__BB4_118:
	cvt.u32.u64 	%r359, %rd56;
	add.s32 	%r360, %r359, 128;
	setp.ge.s32 	%p75, %r360, %r50;
	@%p75 bra 	$L__BB4_120;
	st.global.u64 	[%rd112+1024], %rd632;
$L__BB4_120:
	cvt.u32.u64 	%r361, %rd56;
	add.s32 	%r362, %r361, 160;
	setp.ge.s32 	%p76, %r362, %r50;
	@%p76 bra 	$L__BB4_122;
	st.global.u64 	[%rd112+1280], %rd631;
$L__BB4_122:
	cvt.u32.u64 	%r363, %rd56;
	add.s32 	%r364, %r363, 192;
	setp.ge.s32 	%p77, %r364, %r50;
	@%p77 bra 	$L__BB4_124;
	st.global.u64 	[%rd112+1536], %rd630;
$L__BB4_124:
	cvt.u32.u64 	%r365, %rd56;
	add.s32 	%r366, %r365, 224;
	setp.ge.s32 	%p78, %r366, %r50;
	@%p78 bra 	$L__BB4_126;
	st.global.u64 	[%rd112+1792], %rd629;
$L__BB4_126:
	cvt.u32.u64 	%r367, %rd56;
	add.s32 	%r368, %r367, 256;
	setp.ge.s32 	%p79, %r368, %r50;
	@%p79 bra 	$L__BB4_128;
	st.global.u64 	[%rd112+2048], %rd628;
$L__BB4_128:
	cvt.u32.u64 	%r369, %rd56;
	add.s32 	%r370, %r369, 288;
	setp.ge.s32 	%p80, %r370, %r50;
	@%p80 bra 	$L__BB4_130;
	st.global.u64 	[%rd112+2304], %rd627;
$L__BB4_130:
	cvt.u32.u64 	%r371, %rd56;
	add.s32 	%r372, %r371, 320;
	setp.ge.s32 	%p81, %r372, %r50;
	@%p81 bra 	$L__BB4_132;
	st.global.u64 	[%rd112+2560], %rd626;
$L__BB4_132:
	cvt.u32.u64 	%r373, %rd56;
	add.s32 	%r374, %r373, 352;
	setp.ge.s32 	%p82, %r374, %r50;
	@%p82 bra 	$L__BB4_134;
	st.global.u64 	[%rd112+2816], %rd625;
$L__BB4_134:
	// begin inline asm
	exit;
	// end inline asm
$L__BB4_135:
	mul.hi.u32 	%r375, %r1, 357913942;
	add.s32 	%r376, %r375, %r1;
	shl.b32 	%r377, %r376, 2;
	mov.u32 	%r378, _ZZN3cub18CUB_300001_SM_10006detail10radix_sort29DeviceRadixSortOnesweepKernelINS1_5radix10policy_hubImmyE10Policy1000ELNS0_9SortOrderE0EmmyiiNS1_21identity_decomposer_tEEEvPT5_SB_PT3_PKSC_PT1_PKSG_PT2_PKSK_T4_iiT6_E1s;
	add.s32 	%r379, %r378, %r377;
	add.s32 	%r51, %r379, 13328;
	st.shared.u32 	[%r379+13328], %r1272;
	bar.sync 	0;
	setp.gt.u32 	%p83, %r1, 31;
	@%p83 bra 	$L__BB4_137;
	mov.u32 	%r410, _ZZN3cub18CUB_300001_SM_10006detail10radix_sort29DeviceRadixSortOnesweepKernelINS1_5radix10policy_hubImmyE10Policy1000ELNS0_9SortOrderE0EmmyiiNS1_21identity_decomposer_tEEEvPT5_SB_PT3_PKSC_PT1_PKSG_PT2_PKSK_T4_iiT6_E1s;
	mad.lo.s32 	%r411, %r1, 52, %r410;
	ld.shared.u32 	%r412, [%r411+13328];
	ld.shared.u32 	%r413, [%r411+13332];
	ld.shared.u32 	%r414, [%r411+13336];
	ld.shared.u32 	%r415, [%r411+13340];
	ld.shared.u32 	%r416, [%r411+13344];
	ld.shared.u32 	%r417, [%r411+13348];
	ld.shared.u32 	%r418, [%r411+13352];
	ld.shared.u32 	%r419, [%r411+13356];
	ld.shared.u32 	%r420, [%r411+13360];
	ld.shared.u32 	%r421, [%r411+13364];
	ld.shared.u32 	%r422, [%r411+13368];
	ld.shared.u32 	%r423, [%r411+13372];
	add.s32 	%r424, %r413, %r412;
	add.s32 	%r425, %r424, %r414;
	add.s32 	%r426, %r425, %r415;
	add.s32 	%r427, %r426, %r416;
	add.s32 	%r428, %r427, %r417;
	add.s32 	%r429, %r428, %r418;
	add.s32 	%r430, %r429, %r419;
	add.s32 	%r431, %r430, %r420;
	add.s32 	%r432, %r431, %r421;
	add.s32 	%r433, %r432, %r422;
	add.s32 	%r384, %r433, %r423;
	mov.b32 	%r382, 1;
	mov.b32 	%r407, 0;
	mov.b32 	%r409, -1;
	// begin inline asm
	{  .reg .s32 r0;  .reg .pred p;  shfl.sync.up.b32 r0|p, %r384, %r382, %r407, %r409;  @p add.s32 r0, r0, %r384;  mov.s32 %r380, r0;}
	// end inline asm
	mov.b32 	%r388, 2;
	// begin inline asm
	{  .reg .s32 r0;  .reg .pred p;  shfl.sync.up.b32 r0|p, %r380, %r388, %r407, %r409;  @p add.s32 r0, r0, %r380;  mov.s32 %r386, r0;}
	// end inline asm
	mov.b32 	%r394, 4;
	// begin inline asm
	{  .reg .s32 r0;  .reg .pred p;  shfl.sync.up.b32 r0|p, %r386, %r394, %r407, %r409;  @p add.s32 r0, r0, %r386;  mov.s32 %r392, r0;}
	// end inline asm
	mov.b32 	%r400, 8;
	// begin inline asm
	{  .reg .s32 r0;  .reg .pred p;  shfl.sync.up.b32 r0|p, %r392, %r400, %r407, %r409;  @p add.s32 r0, r0, %r392;  mov.s32 %r398, r0;}
	// end inline asm
	mov.b32 	%r406, 16;
	// begin inline asm
	{  .reg .s32 r0;  .reg .pred p;  shfl.sync.up.b32 r0|p, %r398, %r406, %r407, %r409;  @p add.s32 r0, r0, %r398;  mov.s32 %r404, r0;}
	// end inline asm
	sub.s32 	%r434, %r404, %r384;
	add.s32 	%r435, %r412, %r434;
	add.s32 	%r436, %r413, %r435;
	add.s32 	%r437, %r414, %r436;
	add.s32 	%r438, %r415, %r437;
	add.s32 	%r439, %r416, %r438;
	add.s32 	%r440, %r417, %r439;
	add.s32 	%r441, %r418, %r440;
	add.s32 	%r442, %r419, %r441;
	add.s32 	%r443, %r420, %r442;
	add.s32 	%r444, %r421, %r443;
	add.s32 	%r445, %r422, %r444;
	st.shared.u32 	[%r411+13328], %r434;
	st.shared.u32 	[%r411+13332], %r435;
	st.shared.u32 	[%r411+13336], %r436;
	st.shared.u32 	[%r411+13340], %r437;
	st.shared.u32 	[%r411+13344], %r438;
	st.shared.u32 	[%r411+13348], %r439;
	st.shared.u32 	[%r411+13352], %r440;
	st.shared.u32 	[%r411+13356], %r441;
	st.shared.u32 	[%r411+13360], %r442;
	st.shared.u32 	[%r411+13364], %r443;
	st.shared.u32 	[%r411+13368], %r444;
	st.shared.u32 	[%r411+13372], %r445;
$L__BB4_137:
	bar.sync 	0;
	ld.shared.u32 	%r52, [%r51];
	@%p24 bra 	$L__BB4_139;
	shl.b32 	%r446, %r1, 2;
	mov.u32 	%r447, _ZZN3cub18CUB_300001_SM_10006detail10radix_sort29DeviceRadixSortOnesweepKernelINS1_5radix10policy_hubImmyE10Policy1000ELNS0_9SortOrderE0EmmyiiNS1_21identity_decomposer_tEEEvPT5_SB_PT3_PKSC_PT1_PKSG_PT2_PKSK_T4_iiT6_E1s;
	add.s32 	%r448, %r447, %r446;
	ld.shared.u32 	%r449, [%r448];
	add.s32 	%r450, %r449, %r52;
	st.shared.u32 	[%r448], %r450;
	ld.shared.u32 	%r451, [%r448+1024];
	add.s32 	%r452, %r451, %r52;
	st.shared.u32 	[%r448+1024], %r452;
	ld.shared.u32 	%r453, [%r448+2048];
	add.s32 	%r454, %r453, %r52;
	st.shared.u32 	[%r448+2048], %r454;
	ld.shared.u32 	%r455, [%r448+3072];
	add.s32 	%r456, %r455, %r52;
	st.shared.u32 	[%r448+3072], %r456;
	ld.shared.u32 	%r457, [%r448+4096];
	add.s32 	%r458, %r457, %r52;
	st.shared.u32 	[%r448+4096], %r458;
	ld.shared.u32 	%r459, [%r448+5120];
	add.s32 	%r460, %r459, %r52;
	st.shared.u32 	[%r448+5120], %r460;
	ld.shared.u32 	%r461, [%r448+6144];
	add.s32 	%r462, %r461, %r52;
	st.shared.u32 	[%r448+6144], %r462;
	ld.shared.u32 	%r463, [%r448+7168];
	add.s32 	%r464, %r463, %r52;
	st.shared.u32 	[%r448+7168], %r464;
	ld.shared.u32 	%r465, [%r448+8192];
	add.s32 	%r466, %r465, %r52;
	st.shared.u32 	[%r448+8192], %r466;
	ld.shared.u32 	%r467, [%r448+9216];
	add.s32 	%r468, %r467, %r52;
	st.shared.u32 	[%r448+9216], %r468;
	ld.shared.u32 	%r469, [%r448+10240];
	add.s32 	%r470, %r469, %r52;
	st.shared.u32 	[%r448+10240], %r470;
	ld.shared.u32 	%r471, [%r448+11264];
	add.s32 	%r472, %r471, %r52;
	st.shared.u32 	[%r448+11264], %r472;
$L__BB4_139:
	bar.sync 	0;
	// begin inline asm
	mov.u32 %r473, %lanemask_le;
	// end inline asm
	mov.b32 	%r476, 1;
	// begin inline asm
	{
    .reg .pred p;
    and.b32 %r474, %r33, %r476;    setp.ne.u32 p, %r474, 0;
    vote.ballot.sync.b32 %r474, p, 0xffffffff;
    @!p not.b32 %r474, %r474;
}

	// end inline asm
	mov.b32 	%r479, 2;
	// begin inline asm
	{
    .reg .pred p;
    and.b32 %r477, %r33, %r479;    setp.ne.u32 p, %r477, 0;
    vote.ballot.sync.b32 %r477, p, 0xffffffff;
    @!p not.b32 %r477, %r477;
}

	// end inline asm
	and.b32  	%r499, %r477, %r474;
	mov.b32 	%r482, 4;
	// begin inline asm
	{
    .reg .pred p;
    and.b32 %r480, %r33, %r482;    setp.ne.u32 p, %r480, 0;
    vote.ballot.sync.b32 %r480, p, 0xffffffff;
    @!p not.b32 %r480, %r480;
}

	// end inline asm
	and.b32  	%r500, %r480, %r499;
	mov.b32 	%r485, 8;
	// begin inline asm
	{
    .reg .pred p;
    and.b32 %r483, %r33, %r485;    setp.ne.u32 p, %r483, 0;
    vote.ballot.sync.b32 %r483, p, 0xffffffff;
    @!p not.b32 %r483, %r483;
}

	// end inline asm
	and.b32  	%r501, %r483, %r500;
	mov.b32 	%r488, 16;
	// begin inline asm
	{
    .reg .pred p;
    and.b32 %r486, %r33, %r488;    setp.ne.u32 p, %r486, 0;
    vote.ballot.sync.b32 %r486, p, 0xffffffff;
    @!p not.b32 %r486, %r486;
}

	// end inline asm
	and.b32  	%r502, %r486, %r501;
	mov.b32 	%r491, 32;
	// begin inline asm
	{
    .reg .pred p;
    and.b32 %r489, %r33, %r491;    setp.ne.u32 p, %r489, 0;
    vote.ballot.sync.b32 %r489, p, 0xffffffff;
    @!p not.b32 %r489, %r489;
}

	// end inline asm
	and.b32  	%r503, %r489, %r502;
	mov.b32 	%r494, 64;
	// begin inline asm
	{
    .reg .pred p;
    and.b32 %r492, %r33, %r494;    setp.ne.u32 p, %r492, 0;
    vote.ballot.sync.b32 %r492, p, 0xffffffff;
    @!p not.b32 %r492, %r492;
}

	// end inline asm
	and.b32  	%r504, %r492, %r503;
	mov.b32 	%r497, 128;
	// begin inline asm
	{
    .reg .pred p;
    and.b32 %r495, %r33, %r497;    setp.ne.u32 p, %r495, 0;
    vote.ballot.sync.b32 %r495, p, 0xffffffff;
    @!p not.b32 %r495, %r495;
}

	// end inline asm
	and.b32  	%r505, %r495, %r504;
	clz.b32 	%r506, %r505;
	sub.s32 	%r54, 31, %r506;
	and.b32  	%r507, %r473, %r505;
	popc.b32 	%r55, %r507;
	setp.ne.s32 	%p85, %r152, %r54;
	mov.b32 	%r1277, 0;
	@%p85 bra 	$L__BB4_141;
	atom.shared.add.u32 	%r1277, [%r34], %r55;
$L__BB4_141:
	shfl.sync.idx.b32	%r533|%p86, %r1277, %r54, 31, -1;
	add.s32 	%r58, %r55, %r533;
	cvt.u32.u64 	%r534, %rd54;
	shr.u64 	%rd259, %rd611, %r534;
	cvt.u32.u64 	%r535, %rd259;
	and.b32  	%r530, %r535, %r8;
	mov.b32 	%r510, 1;
	// begin inline asm
	{
    .reg .pred p;
    and.b32 %r508, %r530, %r510;    setp.ne.u32 p, %r508, 0;
    vote.ballot.sync.b32 %r508, p, 0xffffffff;
    @!p not.b32 %r508, %r508;
}

	// end inline asm
	mov.b32 	%r513, 2;
	// begin inline asm
	{
    .reg .pred p;
    and.b32 %r511, %r530, %r513;    setp.ne.u32 p, %r511, 0;
    vote.ballot.sync.b32 %r511, p, 0xffffffff;
    @!p not.b32 %r511, %r511;
}

	// end inline asm
	and.b32  	%r536, %r511, %r508;
	mov.b32 	%r516, 4;
	// begin inline asm
	{
    .reg .pred p;
    and.b32 %r514, %r530, %r516;    setp.ne.u32 p, %r514, 0;
    vote.ballot.sync.b32 %r514, p, 0xffffffff;
    @!p not.b32 %r514, %r514;
}

	// end inline asm
	and.b32  	%r537, %r514, %r536;
	mov.b32 	%r519, 8;
	// begin inline asm
	{
    .reg .pred p;
    and.b32 %r517, %r530, %r519;    setp.ne.u32 p, %r517, 0;
    vote.ballot.sync.b32 %r517, p, 0xffffffff;
    @!p not.b32 %r517, %r517;
}

	// end inline asm
	and.b32  	%r538, %r517, %r537;
	mov.b32 	%r522, 16;
	// begin inline asm
	{
    .reg .pred p;
    and.b32 %r520, %r530, %r522;    setp.ne.u32 p, %r520, 0;
    vote.ballot.sync.b32 %r520, p, 0xffffffff;
    @!p not.b32 %r520, %r520;
}

	// end inline asm
	and.b32  	%r539, %r520, %r538;
	mov.b32 	%r525, 32;
	// begin inline asm
	{
    .reg .pred p;
    and.b32 %r523, %r530, %r525;    setp.ne.u32 p, %r523, 0;
    vote.ballot.sync.b32 %r523, p, 0xffffffff;
    @!p not.b32 %r523, %r523;
}

	// end inline asm
	and.b32  	%r540, %r523, %r539;
	mov.b32 	%r528, 64;
	// begin inline asm
	{
    .reg .pred p;
    and.b32 %r526, %r530, %r528;    setp.ne.u32 p, %r526, 0;
    vote.ballot.sync.b32 %r526, p, 0xffffffff;
    @!p not.b32 %r526, %r526;
}

	// end inline asm
	and.b32  	%r541, %r526, %r540;
	mov.b32 	%r531, 128;
	// begin inline asm
	{
    .reg .pred p;
    and.b32 %r529, %r530, %r531;    setp.ne.u32 p, %r529, 0;
    vote.ballot.sync.b32 %r529, p, 0xffffffff;
    @!p not.b32 %r529, %r529;
}

	// end inline asm
	and.b32  	%r542, %r529, %r541;
	clz.b32 	%r543, %r542;
	sub.s32 	%r59, 31, %r543;
	and.b32  	%r544, %r473, %r542;
	popc.b32 	%r60, %r544;
	setp.ne.s32 	%p87, %r152, %r59;
	mov.b32 	%r1278, 0;
	@%p87 bra 	$L__BB4_143;
	atom.shared.add.u32 	%r1278, [%r35], %r60;
$L__BB4_143:
	shfl.sync.idx.b32	%r570|%p88, %r1278, %r59, 31, -1;
	add.s32 	%r63, %r60, %r570;
	shr.u64 	%rd260, %rd610, %r534;
	cvt.u32.u64 	%r572, %rd260;
	and.b32  	%r567, %r572, %r8;
	mov.b32 	%r547, 1;
	// begin inline asm
	{
    .reg .pred p;
    and.b32 %r545, %r567, %r547;    setp.ne.u32 p, %r545, 0;
    vote.ballot.sync.b32 %r545, p, 0xffffffff;
    @!p not.b32 %r545, %r545;
}

	// end inline asm
	mov.b32 	%r550, 2;
	// begin inline asm
	{
    .reg .pred p;
    and.b32 %r548, %r567, %r550;    setp.ne.u32 p, %r548, 0;
    vote.ballot.sync.b32 %r548, p, 0xffffffff;
    @!p not.b32 %r548, %r548;
}

	// end inline asm
	and.b32  	%r573, %r548, %r545;
	mov.b32 	%r553, 4;
	// begin inline asm
	{
    .reg .pred p;
    and.b32 %r551, %r567, %r553;    setp.ne.u32 p, %r551, 0;
    vote.ballot.sync.b32 %r551, p, 0xffffffff;
    @!p not.b32 %r551, %r551;
}

	// end inline asm
	and.b32  	%r574, %r551, %r573;
	mov.b32 	%r556, 8;
	// begin inline asm
	{
    .reg .pred p;
    and.b32 %r554, %r567, %r556;    setp.ne.u32 p, %r554, 0;
    vote.ballot.sync.b32 %r554, p, 0xffffffff;
    @!p not.b32 %r554, %r554;
}

	// end inline asm
	and.b32  	%r575, %r554, %r574;
	mov.b32 	%r559, 16;
	// begin inline asm
	{
    .reg .pred p;
    and.b32 %r557, %r567, %r559;    setp.ne.u32 p, %r557, 0;
    vote.ballot.sync.b32 %r557, p, 0xffffffff;
    @!p not.b32 %r557, %r557;
}

	// end inline asm
	and.b32  	%r576, %r557, %r575;
	mov.b32 	%r562, 32;
	// begin inline asm
	{
    .reg .pred p;
    and.b32 %r560, %r567, %r562;    setp.ne.u32 p, %r560, 0;
    vote.ballot.sync.b32 %r560, p, 0xffffffff;
    @!p not.b32 %r560, %r560;
}

	// end inline asm
	and.b32  	%r577, %r560, %r576;
	mov.b32 	%r565, 64;
	// begin inline asm
	{
    .reg .pred p;
    and.b32 %r563, %r567, %r565;    setp.ne.u32 p, %r563, 0;
    vote.ballot.sync.b32 %r563, p, 0xffffffff;
    @!p not.b32 %r563, %r563;
}

	// end inline asm
	and.b32  	%r578, %r563, %r577;
	mov.b32 	%r568, 128;
	// begin inline asm
	{
    .reg .pred p;
    and.b32 %r566, %r567, %r568;    setp.ne.u32 p, %r566, 0;
    vote.ballot.sync.b32 %r566, p, 0xffffffff;
    @!p not.b32 %r566, %r566;
}

	// end inline asm
	and.b32  	%r579, %r566, %r578;
	clz.b32 	%r580, %r579;
	sub.s32 	%r64, 31, %r580;
	and.b32  	%r581, %r473, %r579;
	popc.b32 	%r65, %r581;
	setp.ne.s32 	%p89, %r152, %r64;
	mov.b32 	%r1279, 0;
	@%p89 bra 	$L__BB4_145;
	atom.shared.add.u32 	%r1279, [%r36], %r65;
$L__BB4_145:
	shfl.sync.idx.b32	%r607|%p90, %r1279, %r64, 31, -1;
	add.s32 	%r68, %r65, %r607;
	shr.u64 	%rd261, %rd609, %r534;
	cvt.u32.u64 	%r609, %rd261;
	and.b32  	%r604, %r609, %r8;
	mov.b32 	%r584, 1;
	// begin inline asm
	{
    .reg .pred p;
    and.b32 %r582, %r604, %r584;    setp.ne.u32 p, %r582, 0;
    vote.ballot.sync.b32 %r582, p, 0xffffffff;
    @!p not.b32 %r582, %r582;
}

	// end inline asm
	mov.b32 	%r587, 2;
	// begin inline asm
	{
    .reg .pred p;
    and.b32 %r585, %r604, %r587;    setp.ne.u32 p, %r585, 0;
    vote.ballot.sync.b32 %r585, p, 0xffffffff;
    @!p not.b32 %r585, %r585;
}

	// end inline asm
	and.b32  	%r610, %r585, %r582;
	mov.b32 	%r590, 4;
	// begin inline asm
	{
    .reg .pred p;
    and.b32 %r588, %r604, %r590;    setp.ne.u32 p, %r588, 0;
    vote.ballot.sync.b32 %r588, p, 0xffffffff;
    @!p not.b32 %r588, %r588;
}

	// end inline asm
	and.b32  	%r611, %r588, %r610;
	mov.b32 	%r593, 8;
	// begin inline asm
	{
    .reg .pred p;
    and.b32 %r591, %r604, %r593;    setp.ne.u32 p, %r591, 0;
    vote.ballot.sync.b32 %r591, p, 0xffffffff;
    @!p not.b32 %r591, %r591;
}

	// end inline asm
	and.b32  	%r612, %r591, %r611;
	mov.b32 	%r596, 16;
	// begin inline asm
	{
    .reg .pred p;
    and.b32 %r594, %r604, %r596;    setp.ne.u32 p, %r594, 0;
    vote.ballot.sync.b32 %r594, p, 0xffffffff;
    @!p not.b32 %r594, %r594;
}

	// end inline asm
	and.b32  	%r613, %r594, %r612;
	mov.b32 	%r599, 32;
	// begin inline asm
	{
    .reg .pred p;
    and.b32 %r597, %r604, %r599;    setp.ne.u32 p, %r597, 0;
    vote.ballot.sync.b32 %r597, p, 0xffffffff;
    @!p not.b32 %r597, %r597;
}

	// end inline asm
	and.b32  	%r614, %r597, %r613;
	mov.b32 	%r602, 64;
	// begin inline asm
	{
    .reg .pred p;
    and.b32 %r600, %r604, %r602;    setp.ne.u32 p, %r600, 0;
    vote.ballot.sync.b32 %r600, p, 0xffffffff;
    @!p not.b32 %r600, %r600;
}

	// end inline asm
	and.b32  	%r615, %r600, %r614;
	mov.b32 	%r605, 128;
	// begin inline asm
	{
    .reg .pred p;
    and.b32 %r603, %r604, %r605;    setp.ne.u32 p, %r603, 0;
    vote.ballot.sync.b32 %r603, p, 0xffffffff;
    @!p not.b32 %r603, %r603;
}

	// end inline asm
	and.b32  	%r616, %r603, %r615;
	clz.b32 	%r617, %r616;
	sub.s32 	%r69, 31, %r617;
	and.b32  	%r618, %r473, %r616;
	popc.b32 	%r70, %r618;
	setp.ne.s32 	%p91, %r152, %r69;
	mov.b32 	%r1280, 0;
	@%p91 bra 	$L__BB4_147;
	shl.b32 	%r619, %r1, 5;
	and.b32  	%r620, %r619, 31744;
	mov.u32 	%r621, _ZZN3cub18CUB_300001_SM_10006detail10radix_sort29DeviceRadixSortOnesweepKernelINS1_5radix10policy_hubImmyE10Policy1000ELNS0_9SortOrderE0EmmyiiNS1_21identity_decomposer_tEEEvPT5_SB_PT3_PKSC_PT1_PKSG_PT2_PKSK_T4_iiT6_E1s;
	add.s32 	%r622, %r621, %r620;
	shr.u64 	%rd262, %rd609, %r534;
	cvt.u32.u64 	%r624, %rd262;
	and.b32  	%r625, %r624, %r8;
	shl.b32 	%r626, %r625, 2;
	add.s32 	%r627, %r622, %r626;
	atom.shared.add.u32 	%r1280, [%r627], %r70;
$L__BB4_147:
	shfl.sync.idx.b32	%r653|%p92, %r1280, %r69, 31, -1;
	add.s32 	%r73, %r70, %r653;
	shr.u64 	%rd263, %rd608, %r534;
	cvt.u32.u64 	%r655, %rd263;
	and.b32  	%r650, %r655, %r8;
	mov.b32 	%r630, 1;
	// begin inline asm
	{
    .reg .pred p;
    and.b32 %r628, %r650, %r630;    setp.ne.u32 p, %r628, 0;
    vote.ballot.sync.b32 %r628, p, 0xffffffff;
    @!p not.b32 %r628, %r628;
}

	// end inline asm
	mov.b32 	%r633, 2;
	// begin inline asm
	{
    .reg .pred p;
    and.b32 %r631, %r650, %r633;    setp.ne.u32 p, %r631, 0;
    vote.ballot.sync.b32 %r631, p, 0xffffffff;
    @!p not.b32 %r631, %r631;
}

	// end inline asm
	and.b32  	%r656, %r631, %r628;
	mov.b32 	%r636, 4;
	// begin inline asm
	{
    .reg .pred p;
    and.b32 %r634, %r650, %r636;    setp.ne.u32 p, %r634, 0;
    vote.ballot.sync.b32 %r634, p, 0xffffffff;
    @!p not.b32 %r634, %r634;
}

	// end inline asm
	and.b32  	%r657, %r634, %r656;
	mov.b32 	%r639, 8;
	// begin inline asm
	{
    .reg .pred p;
    and.b32 %r637, %r650, %r639;    setp.ne.u32 p, %r637, 0;
    vote.ballot.sync.b32 %r637, p, 0xffffffff;
    @!p not.b32 %r637, %r637;
}

	// end inline asm
	and.b32  	%r658, %r637, %r657;
	mov.b32 	%r642, 16;
	// begin inline asm
	{
    .reg .pred p;
    and.b32 %r640, %r650, %r642;    setp.ne.u32 p, %r640, 0;
    vote.ballot.sync.b32 %r640, p, 0xffffffff;
    @!p not.b32 %r640, %r640;
}

	// end inline asm
	and.b32  	%r659, %r640, %r658;
	mov.b32 	%r645, 32;
	// begin inline asm
	{
    .reg .pred p;
    and.b32 %r643, %r650, %r645;    setp.ne.u32 p, %r643, 0;
    vote.ballot.sync.b32 %r643, p, 0xffffffff;
    @!p not.b32 %r643, %r643;
}

	// end inline asm
	and.b32  	%r660, %r643, %r659;
	mov.b32 	%r648, 64;
	// begin inline asm
	{
    .reg .pred p;
    and.b32 %r646, %r650, %r648;    setp.ne.u32 p, %r646, 0;
    vote.ballot.sync.b32 %r646, p, 0xffffffff;
    @!p not.b32 %r646, %r646;
}

	// end inline asm
	and.b32  	%r661, %r646, %r660;
	mov.b32 	%r651, 128;
	// begin inline asm
	{
    .reg .pred p;
    and.b32 %r649, %r650, %r651;    setp.ne.u32 p, %r649, 0;
    vote.ballot.sync.b32 %r649, p, 0xffffffff;
    @!p not.b32 %r649, %r649;
}

	// end inline asm
	and.b32  	%r662, %r649, %r661;
	clz.b32 	%r663, %r662;
	sub.s32 	%r74, 31, %r663;
	and.b32  	%r664, %r473, %r662;
	popc.b32 	%r75, %r664;
	setp.ne.s32 	%p93, %r152, %r74;
	mov.b32 	%r1281, 0;
	@%p93 bra 	$L__BB4_149;
	shl.b32 	%r665, %r1, 5;
	and.b32  	%r666, %r665, 31744;
	mov.u32 	%r667, _ZZN3cub18CUB_300001_SM_10006detail10radix_sort29DeviceRadixSortOnesweepKernelINS1_5radix10policy_hubImmyE10Policy1000ELNS0_9SortOrderE0EmmyiiNS1_21identity_decomposer_tEEEvPT5_SB_PT3_PKSC_PT1_PKSG_PT2_PKSK_T4_iiT6_E1s;
	add.s32 	%r668, %r667, %r666;
	shr.u64 	%rd264, %rd608, %r534;
	cvt.u32.u64 	%r670, %rd264;
	and.b32  	%r671, %r670, %r8;
	shl.b32 	%r672, %r671, 2;
	add.s32 	%r673, %r668, %r672;
	atom.shared.add.u32 	%r1281, [%r673], %r75;
$L__BB4_149:
	shfl.sync.idx.b32	%r699|%p94, %r1281, %r74, 31, -1;
	add.s32 	%r78, %r75, %r699;
	shr.u64 	%rd265, %rd607, %r534;
	cvt.u32.u64 	%r701, %rd265;
	and.b32  	%r696, %r701, %r8;
	mov.b32 	%r676, 1;
	// begin inline asm
	{
    .reg .pred p;
    and.b32 %r674, %r696, %r676;    setp.ne.u32 p, %r674, 0;
    vote.ballot.sync.b32 %r674, p, 0xffffffff;
    @!p not.b32 %r674, %r674;
}

	// end inline asm
	mov.b32 	%r679, 2;
	// begin inline asm
	{
    .reg .pred p;
    and.b32 %r677, %r696, %r679;    setp.ne.u32 p, %r677, 0;
    vote.ballot.sync.b32 %r677, p, 0xffffffff;
    @!p not.b32 %r677, %r677;
}

	// end inline asm
	and.b32  	%r702, %r677, %r674;
	mov.b32 	%r682, 4;
	// begin inline asm
	{
    .reg .pred p;
    and.b32 %r680, %r696, %r682;    setp.ne.u32 p, %r680, 0;
    vote.ballot.sync.b32 %r680, p, 0xffffffff;
    @!p not.b32 %r680, %r680;
}

	// end inline asm
	and.b32  	%r703, %r680, %r702;
	mov.b32 	%r685, 8;
	// begin inline asm
	{
    .reg .pred p;
    and.b32 %r683, %r696, %r685;    setp.ne.u32 p, %r683, 0;
    vote.ballot.sync.b32 %r683, p, 0xffffffff;
    @!p not.b32 %r683, %r683;
}

	// end inline asm
	and.b32  	%r704, %r683, %r703;
	mov.b32 	%r688, 16;
	// begin inline asm
	{
    .reg .pred p;
    and.b32 %r686, %r696, %r688;    setp.ne.u32 p, %r686, 0;
    vote.ballot.sync.b32 %r686, p, 0xffffffff;
    @!p not.b32 %r686, %r686;
}

	// end inline asm
	and.b32  	%r705, %r686, %r704;
	mov.b32 	%r691, 32;
	// begin inline asm
	{
    .reg .pred p;
    and.b32 %r689, %r696, %r691;    setp.ne.u32 p, %r689, 0;
    vote.ballot.sync.b32 %r689, p, 0xffffffff;
    @!p not.b32 %r689, %r689;
}

	// end inline asm
	and.b32  	%r706, %r689, %r705;
	mov.b32 	%r694, 64;
	// begin inline asm
	{
    .reg .pred p;
    and.b32 %r692, %r696, %r694;    setp.ne.u32 p, %r692, 0;
    vote.ballot.sync.b32 %r692, p, 0xffffffff;
    @!p not.b32 %r692, %r692;
}

	// end inline asm
	and.b32  	%r707, %r692, %r706;
	mov.b32 	%r697, 128;
	// begin inline asm
	{
    .reg .pred p;
    and.b32 %r695, %r696, %r697;    setp.ne.u32 p, %r695, 0;
    vote.ballot.sync.b32 %r695, p, 0xffffffff;
    @!p not.b32 %r695, %r695;
}

	// end inline asm
	and.b32  	%r708, %r695, %r707;
	clz.b32 	%r709, %r708;
	sub.s32 	%r79, 31, %r709;
	and.b32  	%r710, %r473, %r708;
	popc.b32 	%r80, %r710;
	setp.ne.s32 	%p95, %r152, %r79;
	mov.b32 	%r1282, 0;
	@%p95 bra 	$L__BB4_151;
	shl.b32 	%r711, %r1, 5;
	and.b32  	%r712, %r711, 31744;
	mov.u32 	%r713, _ZZN3cub18CUB_300001_SM_10006detail10radix_sort29DeviceRadixSortOnesweepKernelINS1_5radix10policy_hubImmyE10Policy1000ELNS0_9SortOrderE0EmmyiiNS1_21identity_decomposer_tEEEvPT5_SB_PT3_PKSC_PT1_PKSG_PT2_PKSK_T4_iiT6_E1s;
	add.s32 	%r714, %r713, %r712;
	shr.u64 	%rd266, %rd607, %r534;
	cvt.u32.u64 	%r716, %rd266;
	and.b32  	%r717, %r716, %r8;
	shl.b32 	%r718, %r717, 2;
	add.s32 	%r719, %r714, %r718;
	atom.shared.add.u32 	%r1282, [%r719], %r80;
$L__BB4_151:
	shfl.sync.idx.b32	%r745|%p96, %r1282, %r79, 31, -1;
	add.s32 	%r83, %r80, %r745;
	shr.u64 	%rd267, %rd606, %r534;
	cvt.u32.u64 	%r747, %rd267;
	and.b32  	%r742, %r747, %r8;
	mov.b32 	%r722, 1;
	// begin inline asm
	{
    .reg .pred p;
    and.b32 %r720, %r742, %r722;    setp.ne.u32 p, %r720, 0;
    vote.ballot.sync.b32 %r720, p, 0xffffffff;
    @!p not.b32 %r720, %r720;
}

	// end inline asm
	mov.b32 	%r725, 2;
	// begin inline asm
	{
    .reg .pred p;
    and.b32 %r723, %r742, %r725;    setp.ne.u32 p, %r723, 0;
    vote.ballot.sync.b32 %r723, p, 0xffffffff;
    @!p not.b32 %r723, %r723;
}

	// end inline asm
	and.b32  	%r748, %r723, %r720;
	mov.b32 	%r728, 4;
	// begin inline asm
	{
    .reg .pred p;
    and.b32 %r726, %r742, %r728;    setp.ne.u32 p, %r726, 0;
    vote.ballot.sync.b32 %r726, p, 0xffffffff;
    @!p not.b32 %r726, %r726;
}

	// end inline asm
	and.b32  	%r749, %r726, %r748;
	mov.b32 	%r731, 8;
	// begin inline asm
	{
    .reg .pred p;
    and.b32 %r729, %r742, %r731;    setp.ne.u32 p, %r729, 0;
    vote.ballot.sync.b32 %r729, p, 0xffffffff;
    @!p not.b32 %r729, %r729;
}

	// end inline asm
	and.b32  	%r750, %r729, %r749;
	mov.b32 	%r734, 16;
	// begin inline asm
	{
    .reg .pred p;
    and.b32 %r732, %r742, %r734;    setp.ne.u32 p, %r732, 0;
    vote.ballot.sync.b32 %r732, p, 0xffffffff;
    @!p not.b32 %r732, %r732;
}

	// end inline asm
	and.b32  	%r751, %r732, %r750;
	mov.b32 	%r737, 32;
	// begin inline asm
	{
    .reg .pred p;
    and.b32 %r735, %r742, %r737;    setp.ne.u32 p, %r735, 0;
    vote.ballot.sync.b32 %r735, p, 0xffffffff;
    @!p not.b32 %r735, %r735;
}

	// end inline asm
	and.b32  	%r752, %r735, %r751;
	mov.b32 	%r740, 64;
	// begin inline asm
	{
    .reg .pred p;
    and.b32 %r738, %r742, %r740;    setp.ne.u32 p, %r738, 0;
    vote.ballot.sync.b32 %r738, p, 0xffffffff;
    @!p not.b32 %r738, %r738;
}

	// end inline asm
	and.b32  	%r753, %r738, %r752;
	mov.b32 	%r743, 128;
	// begin inline asm
	{
    .reg .pred p;
    and.b32 %r741, %r742, %r743;    setp.ne.u32 p, %r741, 0;
    vote.ballot.sync.b32 %r741, p, 0xffffffff;
    @!p not.b32 %r741, %r741;
}

	// end inline asm
	and.b32  	%r754, %r741, %r753;
	clz.b32 	%r755, %r754;
	sub.s32 	%r84, 31, %r755;
	and.b32  	%r756, %r473, %r754;
	popc.b32 	%r85, %r756;
	setp.ne.s32 	%p97, %r152, %r84;
	mov.b32 	%r1283, 0;
	@%p97 bra 	$L__BB4_153;
	shl.b32 	%r757, %r1, 5;
	and.b32  	%r758, %r757, 31744;
	mov.u32 	%r759, _ZZN3cub18CUB_300001_SM_10006detail10radix_sort29DeviceRadixSortOnesweepKernelINS1_5radix10policy_hubImmyE10Policy1000ELNS0_9SortOrderE0EmmyiiNS1_21identity_decomposer_tEEEvPT5_SB_PT3_PKSC_PT1_PKSG_PT2_PKSK_T4_iiT6_E1s;
	add.s32 	%r760, %r759, %r758;
	shr.u64 	%rd268, %rd606, %r534;
	cvt.u32.u64 	%r762, %rd268;
	and.b32  	%r763, %r762, %r8;
	shl.b32 	%r764, %r763, 2;
	add.s32 	%r765, %r760, %r764;
	atom.shared.add.u32 	%r1283, [%r765], %r85;
$L__BB4_153:
	shfl.sync.idx.b32	%r791|%p98, %r1283, %r84, 31, -1;
	add.s32 	%r88, %r85, %r791;
	shr.u64 	%rd269, %rd605, %r534;
	cvt.u32.u64 	%r793, %rd269;
	and.b32  	%r788, %r793, %r8;
	mov.b32 	%r768, 1;
	// begin inline asm
	{
    .reg .pred p;
    and.b32 %r766, %r788, %r768;    setp.ne.u32 p, %r766, 0;
    vote.ballot.sync.b32 %r766, p, 0xffffffff;
    @!p not.b32 %r766, %r766;
}

	// end inline asm
	mov.b32 	%r771, 2;
	// begin inline asm
	{
    .reg .pred p;
    and.b32 %r769, %r788, %r771;    setp.ne.u32 p, %r769, 0;
    vote.ballot.sync.b32 %r769, p, 0xffffffff;
    @!p not.b32 %r769, %r769;
}

	// end inline asm
	and.b32  	%r794, %r769, %r766;
	mov.b32 	%r774, 4;
	// begin inline asm
	{
    .reg .pred p;
    and.b32 %r772, %r788, %r774;    setp.ne.u32 p, %r772, 0;
    vote.ballot.sync.b32 %r772, p, 0xffffffff;
    @!p not.b32 %r772, %r772;
}

	// end inline asm
	and.b32  	%r795, %r772, %r794;
	mov.b32 	%r777, 8;
	// begin inline asm
	{
    .reg .pred p;
    and.b32 %r775, %r788, %r777;    setp.ne.u32 p, %r775, 0;
    vote.ballot.sync.b32 %r775, p, 0xffffffff;
    @!p not.b32 %r775, %r775;
}

	// end inline asm
	and.b32  	%r796, %r775, %r795;
	mov.b32 	%r780, 16;
	// begin inline asm
	{
    .reg .pred p;
    and.b32 %r778, %r788, %r780;    setp.ne.u32 p, %r778, 0;
    vote.ballot.sync.b32 %r778, p, 0xffffffff;
    @!p not.b32 %r778, %r778;
}

	// end inline asm
	and.b32  	%r797, %r778, %r796;
	mov.b32 	%r783, 32;
	// begin inline asm
	{
    .reg .pred p;
    and.b32 %r781, %r788, %r783;    setp.ne.u32 p, %r781, 0;
    vote.ballot.sync.b32 %r781, p, 0xffffffff;
    @!p not.b32 %r781, %r781;
}

	// end inline asm
	and.b32  	%r798, %r781, %r797;
	mov.b32 	%r786, 64;
	// begin inline asm
	{
    .reg .pred p;
    and.b32 %r784, %r788, %r786;    setp.ne.u32 p, %r784, 0;
    vote.ballot.sync.b32 %r784, p, 0xffffffff;
    @!p not.b32 %r784, %r784;
}

	// end inline asm
	and.b32  	%r799, %r784, %r798;
	mov.b32 	%r789, 128;
	// begin inline asm
	{
    .reg .pred p;
    and.b32 %r787, %r788, %r789;    setp.ne.u32 p, %r787, 0;
    vote.ballot.sync.b32 %r787, p, 0xffffffff;
    @!p not.b32 %r787, %r787;
}

	// end inline asm
	and.b32  	%r800, %r787, %r799;
	clz.b32 	%r801, %r800;
	sub.s32 	%r89, 31, %r801;
	and.b32  	%r802, %r473, %r800;
	popc.b32 	%r90, %r802;
	setp.ne.s32 	%p99, %r152, %r89;
	mov.b32 	%r1284, 0;
	@%p99 bra 	$L__BB4_155;
	shl.b32 	%r803, %r1, 5;
	and.b32  	%r804, %r803, 31744;
	mov.u32 	%r805, _ZZN3cub18CUB_300001_SM_10006detail10radix_sort29DeviceRadixSortOnesweepKernelINS1_5radix10policy_hubImmyE10Policy1000ELNS0_9SortOrderE0EmmyiiNS1_21identity_decomposer_tEEEvPT5_SB_PT3_PKSC_PT1_PKSG_PT2_PKSK_T4_iiT6_E1s;
	add.s32 	%r806, %r805, %r804;
	shr.u64 	%rd270, %rd605, %r534;
	cvt.u32.u64 	%r808, %rd270;
	and.b32  	%r809, %r808, %r8;
	shl.b32 	%r810, %r809, 2;
	add.s32 	%r811, %r806, %r810;
	atom.shared.add.u32 	%r1284, [%r811], %r90;
$L__BB4_155:
	shfl.sync.idx.b32	%r837|%p100, %r1284, %r89, 31, -1;
	add.s32 	%r93, %r90, %r837;
	shr.u64 	%rd271, %rd604, %r534;
	cvt.u32.u64 	%r839, %rd271;
	and.b32  	%r834, %r839, %r8;
	mov.b32 	%r814, 1;
	// begin inline asm
	{
    .reg .pred p;
    and.b32 %r812, %r834, %r814;    setp.ne.u32 p, %r812, 0;
    vote.ballot.sync.b32 %r812, p, 0xffffffff;
    @!p not.b32 %r812, %r812;
}

	// end inline asm
	mov.b32 	%r817, 2;
	// begin inline asm
	{
    .reg .pred p;
    and.b32 %r815, %r834, %r817;    setp.ne.u32 p, %r815, 0;
    vote.ballot.sync.b32 %r815, p, 0xffffffff;
    @!p not.b32 %r815, %r815;
}

	// end inline asm
	and.b32  	%r840, %r815, %r812;
	mov.b32 	%r820, 4;
	// begin inline asm
	{
    .reg .pred p;
    and.b32 %r818, %r834, %r820;    setp.ne.u32 p, %r818, 0;
    vote.ballot.sync.b32 %r818, p, 0xffffffff;
    @!p not.b32 %r818, %r818;
}

	// end inline asm
	and.b32  	%r841, %r818, %r840;
	mov.b32 	%r823, 8;
	// begin inline asm
	{
    .reg .pred p;
    and.b32 %r821, %r834, %r823;    setp.ne.u32 p, %r821, 0;
    vote.ballot.sync.b32 %r821, p, 0xffffffff;
    @!p not.b32 %r821, %r821;
}

	// end inline asm
	and.b32  	%r842, %r821, %r841;
	mov.b32 	%r826, 16;
	// begin inline asm
	{
    .reg .pred p;
    and.b32 %r824, %r834, %r826;    setp.ne.u32 p, %r824, 0;
    vote.ballot.sync.b32 %r824, p, 0xffffffff;
    @!p not.b32 %r824, %r824;
}

	// end inline asm
	and.b32  	%r843, %r824, %r842;
	mov.b32 	%r829, 32;
	// begin inline asm
	{
    .reg .pred p;
    and.b32 %r827, %r834, %r829;    setp.ne.u32 p, %r827, 0;
    vote.ballot.sync.b32 %r827, p, 0xffffffff;
    @!p not.b32 %r827, %r827;
}

	// end inline asm
	and.b32  	%r844, %r827, %r843;
	mov.b32 	%r832, 64;
	// begin inline asm
	{
    .reg .pred p;
    and.b32 %r830, %r834, %r832;    setp.ne.u32 p, %r830, 0;
    vote.ballot.sync.b32 %r830, p, 0xffffffff;
    @!p not.b32 %r830, %r830;
}

	// end inline asm
	and.b32  	%r845, %r830, %r844;
	mov.b32 	%r835, 128;
	// begin inline asm
	{
    .reg .pred p;
    and.b32 %r833, %r834, %r835;    setp.ne.u32 p, %r833, 0;
    vote.ballot.sync.b32 %r833, p, 0xffffffff;
    @!p not.b32 %r833, %r833;
}

	// end inline asm
	and.b32  	%r846, %r833, %r845;
	clz.b32 	%r847, %r846;
	sub.s32 	%r94, 31, %r847;
	and.b32  	%r848, %r473, %r846;
	popc.b32 	%r95, %r848;
	setp.ne.s32 	%p101, %r152, %r94;
	mov.b32 	%r1285, 0;
	@%p101 bra 	$L__BB4_157;
	shl.b32 	%r849, %r1, 5;
	and.b32  	%r850, %r849, 31744;
	mov.u32 	%r851, _ZZN3cub18CUB_300001_SM_10006detail10radix_sort29DeviceRadixSortOnesweepKernelINS1_5radix10policy_hubImmyE10Policy1000ELNS0_9SortOrderE0EmmyiiNS1_21identity_decomposer_tEEEvPT5_SB_PT3_PKSC_PT1_PKSG_PT2_PKSK_T4_iiT6_E1s;
	add.s32 	%r852, %r851, %r850;
	shr.u64 	%rd272, %rd604, %r534;
	cvt.u32.u64 	%r854, %rd272;
	and.b32  	%r855, %r854, %r8;
	shl.b32 	%r856, %r855, 2;
	add.s32 	%r857, %r852, %r856;
	atom.shared.add.u32 	%r1285, [%r857], %r95;
$L__BB4_157:
	shfl.sync.idx.b32	%r883|%p102, %r1285, %r94, 31, -1;
	add.s32 	%r98, %r95, %r883;
	shr.u64 	%rd273, %rd603, %r534;
	cvt.u32.u64 	%r885, %rd273;
	and.b32  	%r880, %r885, %r8;
	mov.b32 	%r860, 1;
	// begin inline asm
	{
    .reg .pred p;
    and.b32 %r858, %r880, %r860;    setp.ne.u32 p, %r858, 0;
    vote.ballot.sync.b32 %r858, p, 0xffffffff;
    @!p not.b32 %r858, %r858;
}

	// end inline asm
	mov.b32 	%r863, 2;
	// begin inline asm
	{
    .reg .pred p;
    and.b32 %r861, %r880, %r863;    setp.ne.u32 p, %r861, 0;
    vote.ballot.sync.b32 %r861, p, 0xffffffff;
    @!p not.b32 %r861, %r861;
}

	// end inline asm
	and.b32  	%r886, %r861, %r858;
	mov.b32 	%r866, 4;
	// begin inline asm
	{
    .reg .pred p;
    and.b32 %r864, %r880, %r866;    setp.ne.u32 p, %r864, 0;
    vote.ballot.sync.b32 %r864, p, 0xffffffff;
    @!p not.b32 %r864, %r864;
}

	// end inline asm
	and.b32  	%r887, %r864, %r886;
	mov.b32 	%r869, 8;
	// begin inline asm
	{
    .reg .pred p;
    and.b32 %r867, %r880, %r869;    setp.ne.u32 p, %r867, 0;
    vote.ballot.sync.b32 %r867, p, 0xffffffff;
    @!p not.b32 %r867, %r867;
}

	// end inline asm
	and.b32  	%r888, %r867, %r887;
	mov.b32 	%r872, 16;
	// begin inline asm
	{
    .reg .pred p;
    and.b32 %r870, %r880, %r872;    setp.ne.u32 p, %r870, 0;
    vote.ballot.sync.b32 %r870, p, 0xffffffff;
    @!p not.b32 %r870, %r870;
}

	// end inline asm
	and.b32  	%r889, %r870, %r888;
	mov.b32 	%r875, 32;
	// begin inline asm
	{
    .reg .pred p;
    and.b32 %r873, %r880, %r875;    setp.ne.u32 p, %r873, 0;
    vote.ballot.sync.b32 %r873, p, 0xffffffff;
    @!p not.b32 %r873, %r873;
}

	// end inline asm
	and.b32  	%r890, %r873, %r889;
	mov.b32 	%r878, 64;
	// begin inline asm
	{
    .reg .pred p;
    and.b32 %r876, %r880, %r878;    setp.ne.u32 p, %r876, 0;
    vote.ballot.sync.b32 %r876, p, 0xffffffff;
    @!p not.b32 %r876, %r876;
}

	// end inline asm
	and.b32  	%r891, %r876, %r890;
	mov.b32 	%r881, 128;
	// begin inline asm
	{
    .reg .pred p;
    and.b32 %r879, %r880, %r881;    setp.ne.u32 p, %r879, 0;
    vote.ballot.sync.b32 %r879, p, 0xffffffff;
    @!p not.b32 %r879, %r879;
}

	// end inline asm
	and.b32  	%r892, %r879, %r891;
	clz.b32 	%r893, %r892;
	sub.s32 	%r99, 31, %r893;
	and.b32  	%r894, %r473, %r892;
	popc.b32 	%r100, %r894;
	setp.ne.s32 	%p103, %r152, %r99;
	mov.b32 	%r1286, 0;
	@%p103 bra 	$L__BB4_159;
	shl.b32 	%r895, %r1, 5;
	and.b32  	%r896, %r895, 31744;
	mov.u32 	%r897, _ZZN3cub18CUB_300001_SM_10006detail10radix_sort29DeviceRadixSortOnesweepKernelINS1_5radix10policy_hubImmyE10Policy1000ELNS0_9SortOrderE0EmmyiiNS1_21identity_decomposer_tEEEvPT5_SB_PT3_PKSC_PT1_PKSG_PT2_PKSK_T4_iiT6_E1s;
	add.s32 	%r898, %r897, %r896;
	shr.u64 	%rd274, %rd603, %r534;
	cvt.u32.u64 	%r900, %rd274;
	and.b32  	%r901, %r900, %r8;
	shl.b32 	%r902, %r901, 2;
	add.s32 	%r903, %r898, %r902;
	atom.shared.add.u32 	%r1286, [%r903], %r100;
$L__BB4_159:
	shfl.sync.idx.b32	%r929|%p104, %r1286, %r99, 31, -1;
	add.s32 	%r103, %r100, %r929;
	shr.u64 	%rd275, %rd602, %r534;
	cvt.u32.u64 	%r931, %rd275;
	and.b32  	%r926, %r931, %r8;
	mov.b32 	%r906, 1;
	// begin inline asm
	{
    .reg .pred p;
    and.b32 %r904, %r926, %r906;    setp.ne.u32 p, %r904, 0;
    vote.ballot.sync.b32 %r904, p, 0xffffffff;
    @!p not.b32 %r904, %r904;
}

	// end inline asm
	mov.b32 	%r909, 2;
	// begin inline asm
	{
    .reg .pred p;
    and.b32 %r907, %r926, %r909;    setp.ne.u32 p, %r907, 0;
    vote.ballot.sync.b32 %r907, p, 0xffffffff;
    @!p not.b32 %r907, %r907;
}

	// end inline asm
	and.b32  	%r932, %r907, %r904;
	mov.b32 	%r912, 4;
	// begin inline asm
	{
    .reg .pred p;
    and.b32 %r910, %r926, %r912;    setp.ne.u32 p, %r910, 0;
    vote.ballot.sync.b32 %r910, p, 0xffffffff;
    @!p not.b32 %r910, %r910;
}

	// end inline asm
	and.b32  	%r933, %r910, %r932;
	mov.b32 	%r915, 8;
	// begin inline asm
	{
    .reg .pred p;
    and.b32 %r913, %r926, %r915;    setp.ne.u32 p, %r913, 0;
    vote.ballot.sync.b32 %r913, p, 0xffffffff;
    @!p not.b32 %r913, %r913;
}

	// end inline asm
	and.b32  	%r934, %r913, %r933;
	mov.b32 	%r918, 16;
	// begin inline asm
	{
    .reg .pred p;
    and.b32 %r916, %r926, %r918;    setp.ne.u32 p, %r916, 0;
    vote.ballot.sync.b32 %r916, p, 0xffffffff;
    @!p not.b32 %r916, %r916;
}

	// end inline asm
	and.b32  	%r935, %r916, %r934;
	mov.b32 	%r921, 32;
	// begin inline asm
	{
    .reg .pred p;
    and.b32 %r919, %r926, %r921;    setp.ne.u32 p, %r919, 0;
    vote.ballot.sync.b32 %r919, p, 0xffffffff;
    @!p not.b32 %r919, %r919;
}

	// end inline asm
	and.b32  	%r936, %r919, %r935;
	mov.b32 	%r924, 64;
	// begin inline asm
	{
    .reg .pred p;
    and.b32 %r922, %r926, %r924;    setp.ne.u32 p, %r922, 0;
    vote.ballot.sync.b32 %r922, p, 0xffffffff;
    @!p not.b32 %r922, %r922;
}

	// end inline asm
	and.b32  	%r937, %r922, %r936;
	mov.b32 	%r927, 128;
	// begin inline asm
	{
    .reg .pred p;
    and.b32 %r925, %r926, %r927;    setp.ne.u32 p, %r925, 0;
    vote.ballot.sync.b32 %r925, p, 0xffffffff;
    @!p not.b32 %r925, %r925;
}

	// end inline asm
	and.b32  	%r938, %r925, %r937;
	clz.b32 	%r939, %r938;
	sub.s32 	%r104, 31, %r939;
	and.b32  	%r940, %r473, %r938;
	popc.b32 	%r105, %r940;
	setp.ne.s32 	%p105, %r152, %r104;
	mov.b32 	%r1287, 0;
	@%p105 bra 	$L__BB4_161;
	shl.b32 	%r941, %r1, 5;
	and.b32  	%r942, %r941, 31744;
	mov.u32 	%r943, _ZZN3cub18CUB_300001_SM_10006detail10radix_sort29DeviceRadixSortOnesweepKernelINS1_5radix10policy_hubImmyE10Policy1000ELNS0_9SortOrderE0EmmyiiNS1_21identity_decomposer_tEEEvPT5_SB_PT3_PKSC_PT1_PKSG_PT2_PKSK_T4_iiT6_E1s;
	add.s32 	%r944, %r943, %r942;
	shr.u64 	%rd276, %rd602, %r534;
	cvt.u32.u64 	%r946, %rd276;
	and.b32  	%r947, %r946, %r8;
	shl.b32 	%r948, %r947, 2;
	add.s32 	%r949, %r944, %r948;
	atom.shared.add.u32 	%r1287, [%r949], %r105;
$L__BB4_161:
	shfl.sync.idx.b32	%r975|%p106, %r1287, %r104, 31, -1;
	add.s32 	%r108, %r105, %r975;
	shr.u64 	%rd277, %rd601, %r534;
	cvt.u32.u64 	%r977, %rd277;
	and.b32  	%r972, %r977, %r8;
	mov.b32 	%r952, 1;
	// begin inline asm
	{
    .reg .pred p;
    and.b32 %r950, %r972, %r952;    setp.ne.u32 p, %r950, 0;
    vote.ballot.sync.b32 %r950, p, 0xffffffff;
    @!p not.b32 %r950, %r950;
}

	// end inline asm
	mov.b32 	%r955, 2;
	// begin inline asm
	{
    .reg .pred p;
    and.b32 %r953, %r972, %r955;    setp.ne.u32 p, %r953, 0;
    vote.ballot.sync.b32 %r953, p, 0xffffffff;
    @!p not.b32 %r953, %r953;
}

	// end inline asm
	and.b32  	%r978, %r953, %r950;
	mov.b32 	%r958, 4;
	// begin inline asm
	{
    .reg .pred p;
    and.b32 %r956, %r972, %r958;    setp.ne.u32 p, %r956, 0;
    vote.ballot.sync.b32 %r956, p, 0xffffffff;
    @!p not.b32 %r956, %r956;
}

	// end inline asm
	and.b32  	%r979, %r956, %r978;
	mov.b32 	%r961, 8;
	// begin inline asm
	{
    .reg .pred p;
    and.b32 %r959, %r972, %r961;    setp.ne.u32 p, %r959, 0;
    vote.ballot.sync.b32 %r959, p, 0xffffffff;
    @!p not.b32 %r959, %r959;
}

	// end inline asm
	and.b32  	%r980, %r959, %r979;
	mov.b32 	%r964, 16;
	// begin inline asm
	{
    .reg .pred p;
    and.b32 %r962, %r972, %r964;    setp.ne.u32 p, %r962, 0;
    vote.ballot.sync.b32 %r962, p, 0xffffffff;
    @!p not.b32 %r962, %r962;
}

	// end inline asm
	and.b32  	%r981, %r962, %r980;
	mov.b32 	%r967, 32;
	// begin inline asm
	{
    .reg .pred p;
    and.b32 %r965, %r972, %r967;    setp.ne.u32 p, %r965, 0;
    vote.ballot.sync.b32 %r965, p, 0xffffffff;
    @!p not.b32 %r965, %r965;
}

	// end inline asm
	and.b32  	%r982, %r965, %r981;
	mov.b32 	%r970, 64;
	// begin inline asm
	{
    .reg .pred p;
    and.b32 %r968, %r972, %r970;    setp.ne.u32 p, %r968, 0;
    vote.ballot.sync.b32 %r968, p, 0xffffffff;
    @!p not.b32 %r968, %r968;
}

	// end inline asm
	and.b32  	%r983, %r968, %r982;
	mov.b32 	%r973, 128;
	// begin inline asm
	{
    .reg .pred p;
    and.b32 %r971, %r972, %r973;    setp.ne.u32 p, %r971, 0;
    vote.ballot.sync.b32 %r971, p, 0xffffffff;
    @!p not.b32 %r971, %r971;
}

	// end inline asm
	and.b32  	%r984, %r971, %r983;
	clz.b32 	%r985, %r984;
	sub.s32 	%r109, 31, %r985;
	and.b32  	%r986, %r473, %r984;
	popc.b32 	%r110, %r986;
	setp.ne.s32 	%p107, %r152, %r109;
	mov.b32 	%r1288, 0;
	@%p107 bra 	$L__BB4_163;
	shl.b32 	%r987, %r1, 5;
	and.b32  	%r988, %r987, 31744;
	mov.u32 	%r989, _ZZN3cub18CUB_300001_SM_10006detail10radix_sort29DeviceRadixSortOnesweepKernelINS1_5radix10policy_hubImmyE10Policy1000ELNS0_9SortOrderE0EmmyiiNS1_21identity_decomposer_tEEEvPT5_SB_PT3_PKSC_PT1_PKSG_PT2_PKSK_T4_iiT6_E1s;
	add.s32 	%r990, %r989, %r988;
	shr.u64 	%rd278, %rd601, %r534;
	cvt.u32.u64 	%r992, %rd278;
	and.b32  	%r993, %r992, %r8;
	shl.b32 	%r994, %r993, 2;
	add.s32 	%r995, %r990, %r994;
	atom.shared.add.u32 	%r1288, [%r995], %r110;
$L__BB4_163:
	shfl.sync.idx.b32	%r996|%p109, %r1288, %r109, 31, -1;
	add.s32 	%r997, %r110, %r996;
	bar.sync 	0;
	shl.b32 	%r998, %r58, 3;
	mov.u32 	%r999, _ZZN3cub18CUB_300001_SM_10006detail10radix_sort29DeviceRadixSortOnesweepKernelINS1_5radix10policy_hubImmyE10Policy1000ELNS0_9SortOrderE0EmmyiiNS1_21identity_decomposer_tEEEvPT5_SB_PT3_PKSC_PT1_PKSG_PT2_PKSK_T4_iiT6_E1s;
	add.s32 	%r113, %r999, %r998;
	st.shared.u64 	[%r113+-8], %rd612;
	shl.b32 	%r1000, %r63, 3;
	add.s32 	%r114, %r999, %r1000;
	st.shared.u64 	[%r114+-8], %rd611;
	shl.b32 	%r1001, %r68, 3;
	add.s32 	%r115, %r999, %r1001;
	st.shared.u64 	[%r115+-8], %rd610;
	shl.b32 	%r1002, %r73, 3;
	add.s32 	%r116, %r999, %r1002;
	st.shared.u64 	[%r116+-8], %rd609;
	shl.b32 	%r1003, %r78, 3;
	add.s32 	%r117, %r999, %r1003;
	st.shared.u64 	[%r117+-8], %rd608;
	shl.b32 	%r1004, %r83, 3;
	add.s32 	%r118, %r999, %r1004;
	st.shared.u64 	[%r118+-8], %rd607;
	shl.b32 	%r1005, %r88, 3;
	add.s32 	%r119, %r999, %r1005;
	st.shared.u64 	[%r119+-8], %rd606;
	shl.b32 	%r1006, %r93, 3;
	add.s32 	%r120, %r999, %r1006;
	st.shared.u64 	[%r120+-8], %rd605;
	shl.b32 	%r1007, %r98, 3;
	add.s32 	%r121, %r999, %r1007;
	st.shared.u64 	[%r121+-8], %rd604;
	shl.b32 	%r1008, %r103, 3;
	add.s32 	%r122, %r999, %r1008;
	st.shared.u64 	[%r122+-8], %rd603;
	shl.b32 	%r1009, %r108, 3;
	add.s32 	%r123, %r999, %r1009;
	st.shared.u64 	[%r123+-8], %rd602;
	shl.b32 	%r1010, %r997, 3;
	add.s32 	%r124, %r999, %r1010;
	st.shared.u64 	[%r124+-8], %rd601;
	shl.b32 	%r1011, %r1, 3;
	add.s32 	%r1012, %r999, %r1011;
	add.s32 	%r125, %r1012, 36864;
	@%p24 bra 	$L__BB4_171;
	ld.param.u64 	%rd588, [_ZN3cub18CUB_300001_SM_10006detail10radix_sort29DeviceRadixSortOnesweepKernelINS1_5radix10policy_hubImmyE10Policy1000ELNS0_9SortOrderE0EmmyiiNS1_21identity_decomposer_tEEEvPT5_SB_PT3_PKSC_PT1_PKSG_PT2_PKSK_T4_iiT6__param_3];
	cvta.to.global.u64 	%rd279, %rd588;
	shl.b64 	%rd280, %rd58, 3;
	add.s64 	%rd281, %rd279, %rd280;
	ld.global.u64 	%rd282, [%rd281];
	cvt.s64.s32 	%rd283, %r52;
	sub.s64 	%rd637, %rd282, %rd283;
	st.shared.u64 	[%r125], %rd637;
	setp.lt.s32 	%p110, %r4, 1;
	mov.u32 	%r1292, %r1272;
	@%p110 bra 	$L__BB4_170;
	mov.b32 	%r1290, -1;
	mov.u32 	%r1289, %r4;
	mov.u32 	%r1292, %r1272;
$L__BB4_166:
	add.s32 	%r129, %r1289, -1;
	shl.b32 	%r1014, %r129, 8;
	add.s32 	%r1015, %r1014, %r1;
	mul.wide.s32 	%rd284, %r1015, 4;
	add.s64 	%rd114, %rd3, %rd284;
$L__BB4_167:
	membar.cta;
	ld.volatile.global.u32 	%r130, [%rd114];
	setp.eq.s32 	%p111, %r130, 0;
	@%p111 bra 	$L__BB4_167;
	and.b32  	%r1016, %r130, 1073741823;
	add.s32 	%r1292, %r1016, %r1292;
	setp.gt.s32 	%p112, %r130, -1;
	vote.sync.ballot.b32 	%r1290, %p112, %r1290;
	setp.gt.u32 	%p114, %r1289, 1;
	and.pred  	%p115, %p112, %p114;
	mov.u32 	%r1289, %r129;
	@%p115 bra 	$L__BB4_166;
	ld.shared.u64 	%rd637, [%r125];
$L__BB4_170:
	or.b32  	%r1017, %r1292, -2147483648;
	st.volatile.global.u32 	[%rd55], %r1017;
	sub.s32 	%r1018, %r1292, %r1272;
	cvt.s64.s32 	%rd285, %r1018;
	add.s64 	%rd286, %rd637, %rd285;
	st.shared.u64 	[%r125], %rd286;
$L__BB4_171:
	ld.param.u64 	%rd585, [_ZN3cub18CUB_300001_SM_10006detail10radix_sort29DeviceRadixSortOnesweepKernelINS1_5radix10policy_hubImmyE10Policy1000ELNS0_9SortOrderE0EmmyiiNS1_21identity_decomposer_tEEEvPT5_SB_PT3_PKSC_PT1_PKSG_PT2_PKSK_T4_iiT6__param_2];
	setp.gt.u32 	%p116, %r1, 255;
	setp.lt.s32 	%p117, %r5, %r149;
	setp.eq.s64 	%p118, %rd585, 0;
	or.pred  	%p119, %p118, %p117;
	or.pred  	%p120, %p116, %p119;
	@%p120 bra 	$L__BB4_173;
	ld.param.u64 	%rd586, [_ZN3cub18CUB_300001_SM_10006detail10radix_sort29DeviceRadixSortOnesweepKernelINS1_5radix10policy_hubImmyE10Policy1000ELNS0_9SortOrderE0EmmyiiNS1_21identity_decomposer_tEEEvPT5_SB_PT3_PKSC_PT1_PKSG_PT2_PKSK_T4_iiT6__param_2];
	ld.shared.u64 	%rd287, [%r125];
	cvt.s64.s32 	%rd288, %r1272;
	cvt.s64.s32 	%rd289, %r52;
	add.s64 	%rd290, %rd289, %rd288;
	add.s64 	%rd291, %rd290, %rd287;
	cvta.to.global.u64 	%rd292, %rd586;
	shl.b64 	%rd293, %rd58, 3;
	add.s64 	%rd294, %rd292, %rd293;
	st.global.u64 	[%rd294], %rd291;
$L__BB4_173:
	setp.gt.s32 	%p121, %r5, %r149;
	bar.sync 	0;
	@%p121 bra 	$L__BB4_175;
	ld.shared.u64 	%rd295, [%r125+-36864];
	shr.u64 	%rd296, %rd295, %r534;
	cvt.u32.u64 	%r1020, %rd296;
	and.b32  	%r1021, %r1020, %r8;
	shl.b32 	%r1022, %r1021, 3;
	add.s32 	%r1024, %r999, 36864;
	add.s32 	%r1025, %r1024, %r1022;
	ld.shared.u64 	%rd297, [%r1025];
	add.s64 	%rd298, %rd297, %rd58;
	shl.b64 	%rd299, %rd298, 3;
	add.s64 	%rd300, %rd2, %rd299;
	st.global.u64 	[%rd300], %rd295;
	bar.warp.sync 	-1;
	ld.shared.u64 	%rd301, [%r125+-33792];
	shr.u64 	%rd302, %rd301, %r534;
	cvt.u32.u64 	%r1026, %rd302;
	and.b32  	%r1027, %r1026, %r8;
	shl.b32 	%r1028, %r1027, 3;
	add.s32 	%r1029, %r1024, %r1028;
	ld.shared.u64 	%rd303, [%r1029];
	add.s64 	%rd304, %rd303, %rd58;
	shl.b64 	%rd305, %rd304, 3;
	add.s64 	%rd306, %rd2, %rd305;
	st.global.u64 	[%rd306+3072], %rd301;
	bar.warp.sync 	-1;
	ld.shared.u64 	%rd307, [%r125+-30720];
	shr.u64 	%rd308, %rd307, %r534;
	cvt.u32.u64 	%r1030, %rd308;
	and.b32  	%r1031, %r1030, %r8;
	shl.b32 	%r1032, %r1031, 3;
	add.s32 	%r1033, %r1024, %r1032;
	ld.shared.u64 	%rd309, [%r1033];
	add.s64 	%rd310, %rd309, %rd58;
	shl.b64 	%rd311, %rd310, 3;
	add.s64 	%rd312, %rd2, %rd311;
	st.global.u64 	[%rd312+6144], %rd307;
	bar.warp.sync 	-1;
	ld.shared.u64 	%rd313, [%r125+-27648];
	shr.u64 	%rd314, %rd313, %r534;
	cvt.u32.u64 	%r1034, %rd314;
	and.b32  	%r1035, %r1034, %r8;
	shl.b32 	%r1036, %r1035, 3;
	add.s32 	%r1037, %r1024, %r1036;
	ld.shared.u64 	%rd315, [%r1037];
	add.s64 	%rd316, %rd315, %rd58;
	shl.b64 	%rd317, %rd316, 3;
	add.s64 	%rd318, %rd2, %rd317;
	st.global.u64 	[%rd318+9216], %rd313;
	bar.warp.sync 	-1;
	ld.shared.u64 	%rd319, [%r125+-24576];
	shr.u64 	%rd320, %rd319, %r534;
	cvt.u32.u64 	%r1038, %rd320;
	and.b32  	%r1039, %r1038, %r8;
	shl.b32 	%r1040, %r1039, 3;
	add.s32 	%r1041, %r1024, %r1040;
	ld.shared.u64 	%rd321, [%r1041];
	add.s64 	%rd322, %rd321, %rd58;
	shl.b64 	%rd323, %rd322, 3;
	add.s64 	%rd324, %rd2, %rd323;
	st.global.u64 	[%rd324+12288], %rd319;
	bar.warp.sync 	-1;
	ld.shared.u64 	%rd325, [%r125+-21504];
	shr.u64 	%rd326, %rd325, %r534;
	cvt.u32.u64 	%r1042, %rd326;
	and.b32  	%r1043, %r1042, %r8;
	shl.b32 	%r1044, %r1043, 3;
	add.s32 	%r1045, %r1024, %r1044;
	ld.shared.u64 	%rd327, [%r1045];
	add.s64 	%rd328, %rd327, %rd58;
	shl.b64 	%rd329, %rd328, 3;
	add.s64 	%rd330, %rd2, %rd329;
	st.global.u64 	[%rd330+15360], %rd325;
	bar.warp.sync 	-1;
	ld.shared.u64 	%rd331, [%r125+-18432];
	shr.u64 	%rd332, %rd331, %r534;
	cvt.u32.u64 	%r1046, %rd332;
	and.b32  	%r1047, %r1046, %r8;
	shl.b32 	%r1048, %r1047, 3;
	add.s32 	%r1049, %r1024, %r1048;
	ld.shared.u64 	%rd333, [%r1049];
	add.s64 	%rd334, %rd333, %rd58;
	shl.b64 	%rd335, %rd334, 3;
	add.s64 	%rd336, %rd2, %rd335;
	st.global.u64 	[%rd336+18432], %rd331;
	bar.warp.sync 	-1;
	ld.shared.u64 	%rd337, [%r125+-15360];
	shr.u64 	%rd338, %rd337, %r534;
	cvt.u32.u64 	%r1050, %rd338;
	and.b32  	%r1051, %r1050, %r8;
	shl.b32 	%r1052, %r1051, 3;
	add.s32 	%r1053, %r1024, %r1052;
	ld.shared.u64 	%rd339, [%r1053];
	add.s64 	%rd340, %rd339, %rd58;
	shl.b64 	%rd341, %rd340, 3;
	add.s64 	%rd342, %rd2, %rd341;
	st.global.u64 	[%rd342+21504], %rd337;
	bar.warp.sync 	-1;
	ld.shared.u64 	%rd343, [%r125+-12288];
	shr.u64 	%rd344, %rd343, %r534;
	cvt.u32.u64 	%r1054, %rd344;
	and.b32  	%r1055, %r1054, %r8;
	shl.b32 	%r1056, %r1055, 3;
	add.s32 	%r1057, %r1024, %r1056;
	ld.shared.u64 	%rd345, [%r1057];
	add.s64 	%rd346, %rd345, %rd58;
	shl.b64 	%rd347, %rd346, 3;
	add.s64 	%rd348, %rd2, %rd347;
	st.global.u64 	[%rd348+24576], %rd343;
	bar.warp.sync 	-1;
	ld.shared.u64 	%rd349, [%r125+-9216];
	shr.u64 	%rd350, %rd349, %r534;
	cvt.u32.u64 	%r1058, %rd350;
	and.b32  	%r1059, %r1058, %r8;
	shl.b32 	%r1060, %r1059, 3;
	add.s32 	%r1061, %r1024, %r1060;
	ld.shared.u64 	%rd351, [%r1061];
	add.s64 	%rd352, %rd351, %rd58;
	shl.b64 	%rd353, %rd352, 3;
	add.s64 	%rd354, %rd2, %rd353;
	st.global.u64 	[%rd354+27648], %rd349;
	bar.warp.sync 	-1;
	ld.shared.u64 	%rd355, [%r125+-6144];
	shr.u64 	%rd356, %rd355, %r534;
	cvt.u32.u64 	%r1062, %rd356;
	and.b32  	%r1063, %r1062, %r8;
	shl.b32 	%r1064, %r1063, 3;
	add.s32 	%r1065, %r1024, %r1064;
	ld.shared.u64 	%rd357, [%r1065];
	add.s64 	%rd358, %rd357, %rd58;
	shl.b64 	%rd359, %rd358, 3;
	add.s64 	%rd360, %rd2, %rd359;
	st.global.u64 	[%rd360+30720], %rd355;
	bar.warp.sync 	-1;
	ld.shared.u64 	%rd361, [%r125+-3072];
	shr.u64 	%rd362, %rd361, %r534;
	cvt.u32.u64 	%r1066, %rd362;
	and.b32  	%r1067, %r1066, %r8;
	shl.b32 	%r1068, %r1067, 3;
	add.s32 	%r1069, %r1024, %r1068;
	ld.shared.u64 	%rd363, [%r1069];
	add.s64 	%rd364, %rd363, %rd58;
	shl.b64 	%rd365, %rd364, 3;
	add.s64 	%rd366, %rd2, %rd365;
	st.global.u64 	[%rd366+33792], %rd361;
	bar.warp.sync 	-1;
	bra.uni 	$L__BB4_200;
$L__BB4_175:
	mad.lo.s32 	%r134, %r4, -4608, %r149;
	setp.ge.s32 	%p122, %r1, %r134;
	@%p122 bra 	$L__BB4_177;
	ld.shared.u64 	%rd367, [%r125+-36864];
	shr.u64 	%rd368, %rd367, %r534;
	cvt.u32.u64 	%r1071, %rd368;
	and.b32  	%r1072, %r1071, %r8;
	shl.b32 	%r1073, %r1072, 3;
	add.s32 	%r1075, %r999, %r1073;
	ld.shared.u64 	%rd369, [%r1075+36864];
	add.s64 	%rd370, %rd369, %rd58;
	shl.b64 	%rd371, %rd370, 3;
	add.s64 	%rd372, %rd2, %rd371;
	st.global.u64 	[%rd372], %rd367;
$L__BB4_177:
	bar.warp.sync 	-1;
	add.s32 	%r1076, %r1, 384;
	setp.ge.s32 	%p123, %r1076, %r134;
	@%p123 bra 	$L__BB4_179;
	ld.shared.u64 	%rd373, [%r125+-33792];
	shr.u64 	%rd374, %rd373, %r534;
	cvt.u32.u64 	%r1078, %rd374;
	and.b32  	%r1079, %r1078, %r8;
	shl.b32 	%r1080, %r1079, 3;
	add.s32 	%r1082, %r999, %r1080;
	ld.shared.u64 	%rd375, [%r1082+36864];
	add.s64 	%rd376, %rd375, %rd58;
	shl.b64 	%rd377, %rd376, 3;
	add.s64 	%rd378, %rd2, %rd377;
	st.global.u64 	[%rd378+3072], %rd373;
$L__BB4_179:
	bar.warp.sync 	-1;
	add.s32 	%r1083, %r1, 768;
	setp.ge.s32 	%p124, %r1083, %r134;
	@%p124 bra 	$L__BB4_181;
	ld.shared.u64 	%rd379, [%r125+-30720];
	shr.u64 	%rd380, %rd379, %r534;
	cvt.u32.u64 	%r1085, %rd380;
	and.b32  	%r1086, %r1085, %r8;
	shl.b32 	%r1087, %r1086, 3;
	add.s32 	%r1089, %r999, %r1087;
	ld.shared.u64 	%rd381, [%r1089+36864];
	add.s64 	%rd382, %rd381, %rd58;
	shl.b64 	%rd383, %rd382, 3;
	add.s64 	%rd384, %rd2, %rd383;
	st.global.u64 	[%rd384+6144], %rd379;
$L__BB4_181:
	bar.warp.sync 	-1;
	add.s32 	%r1090, %r1, 1152;
	setp.ge.s32 	%p125, %r1090, %r134;
	@%p125 bra 	$L__BB4_183;
	ld.shared.u64 	%rd385, [%r125+-27648];
	shr.u64 	%rd386, %rd385, %r534;
	cvt.u32.u64 	%r1092, %rd386;
	and.b32  	%r1093, %r1092, %r8;
	shl.b32 	%r1094, %r1093, 3;
	add.s32 	%r1096, %r999, %r1094;
	ld.shared.u64 	%rd387, [%r1096+36864];
	add.s64 	%rd388, %rd387, %rd58;
	shl.b64 	%rd389, %rd388, 3;
	add.s64 	%rd390, %rd2, %rd389;
	st.global.u64 	[%rd390+9216], %rd385;
$L__BB4_183:
	bar.warp.sync 	-1;
	add.s32 	%r1097, %r1, 1536;
	setp.ge.s32 	%p126, %r1097, %r134;
	@%p126 bra 	$L__BB4_185;
	ld.shared.u64 	%rd391, [%r125+-24576];
	shr.u64 	%rd392, %rd391, %r534;
	cvt.u32.u64 	%r1099, %rd392;
	and.b32  	%r1100, %r1099, %r8;
	shl.b32 	%r1101, %r1100, 3;
	add.s32 	%r1103, %r999, %r1101;
	ld.shared.u64 	%rd393, [%r1103+36864];
	add.s64 	%rd394, %rd393, %rd58;
	shl.b64 	%rd395, %rd394, 3;
	add.s64 	%rd396, %rd2, %rd395;
	st.global.u64 	[%rd396+12288], %rd391;
$L__BB4_185:
	bar.warp.sync 	-1;
	add.s32 	%r1104, %r1, 1920;
	setp.ge.s32 	%p127, %r1104, %r134;
	@%p127 bra 	$L__BB4_187;
	ld.shared.u64 	%rd397, [%r125+-21504];
	shr.u64 	%rd398, %rd397, %r534;
	cvt.u32.u64 	%r1106, %rd398;
	and.b32  	%r1107, %r1106, %r8;
	shl.b32 	%r1108, %r1107, 3;
	add.s32 	%r1110, %r999, %r1108;
	ld.shared.u64 	%rd399, [%r1110+36864];
	add.s64 	%rd400, %rd399, %rd58;
	shl.b64 	%rd401, %rd400, 3;
	add.s64 	%rd402, %rd2, %rd401;
	st.global.u64 	[%rd402+15360], %rd397;
$L__BB4_187:
	bar.warp.sync 	-1;
	add.s32 	%r1111, %r1, 2304;
	setp.ge.s32 	%p128, %r1111, %r134;
	@%p128 bra 	$L__BB4_189;
	ld.shared.u64 	%rd403, [%r125+-18432];
	shr.u64 	%rd404, %rd403, %r534;
	cvt.u32.u64 	%r1113, %rd404;
	and.b32  	%r1114, %r1113, %r8;
	shl.b32 	%r1115, %r1114, 3;
	add.s32 	%r1117, %r999, %r1115;
	ld.shared.u64 	%rd405, [%r1117+36864];
	add.s64 	%rd406, %rd405, %rd58;
	shl.b64 	%rd407, %rd406, 3;
	add.s64 	%rd408, %rd2, %rd407;
	st.global.u64 	[%rd408+18432], %rd403;
$L__BB4_189:
	bar.warp.sync 	-1;
	add.s32 	%r1118, %r1, 2688;
	setp.ge.s32 	%p129, %r1118, %r134;
	@%p129 bra 	$L__BB4_191;
	ld.shared.u64 	%rd409, [%r125+-15360];
	shr.u64 	%rd410, %rd409, %r534;
	cvt.u32.u64 	%r1120, %rd410;
	and.b32  	%r1121, %r1120, %r8;
	shl.b32 	%r1122, %r1121, 3;
	add.s32 	%r1124, %r999, %r1122;
	ld.shared.u64 	%rd411, [%r1124+36864];
	add.s64 	%rd412, %rd411, %rd58;
	shl.b64 	%rd413, %rd412, 3;
	add.s64 	%rd414, %rd2, %rd413;
	st.global.u64 	[%rd414+21504], %rd409;
$L__BB4_191:
	bar.warp.sync 	-1;
	or.b32  	%r1125, %r1, 3072;
	setp.ge.s32 	%p130, %r1125, %r134;
	@%p130 bra 	$L__BB4_193;
	ld.shared.u64 	%rd415, [%r125+-12288];
	shr.u64 	%rd416, %rd415, %r534;
	cvt.u32.u64 	%r1127, %rd416;
	and.b32  	%r1128, %r1127, %r8;
	shl.b32 	%r1129, %r1128, 3;
	add.s32 	%r1131, %r999, %r1129;
	ld.shared.u64 	%rd417, [%r1131+36864];
	add.s64 	%rd418, %rd417, %rd58;
	shl.b64 	%rd419, %rd418, 3;
	add.s64 	%rd420, %rd2, %rd419;
	st.global.u64 	[%rd420+24576], %rd415;
$L__BB4_193:
	bar.warp.sync 	-1;
	add.s32 	%r1132, %r1, 3456;
	setp.ge.s32 	%p131, %r1132, %r134;
	@%p131 bra 	$L__BB4_195;
	ld.shared.u64 	%rd421, [%r125+-9216];
	shr.u64 	%rd422, %rd421, %r534;
	cvt.u32.u64 	%r1134, %rd422;
	and.b32  	%r1135, %r1134, %r8;
	shl.b32 	%r1136, %r1135, 3;
	add.s32 	%r1138, %r999, %r1136;
	ld.shared.u64 	%rd423, [%r1138+36864];
	add.s64 	%rd424, %rd423, %rd58;
	shl.b64 	%rd425, %rd424, 3;
	add.s64 	%rd426, %rd2, %rd425;
	st.global.u64 	[%rd426+27648], %rd421;
$L__BB4_195:
	bar.warp.sync 	-1;
	add.s32 	%r1139, %r1, 3840;
	setp.ge.s32 	%p132, %r1139, %r134;
	@%p132 bra 	$L__BB4_197;
	ld.shared.u64 	%rd427, [%r125+-6144];
	shr.u64 	%rd428, %rd427, %r534;
	cvt.u32.u64 	%r1141, %rd428;
	and.b32  	%r1142, %r1141, %r8;
	shl.b32 	%r1143, %r1142, 3;
	add.s32 	%r1145, %r999, %r1143;
	ld.shared.u64 	%rd429, [%r1145+36864];
	add.s64 	%rd430, %rd429, %rd58;
	shl.b64 	%rd431, %rd430, 3;
	add.s64 	%rd432, %rd2, %rd431;
	st.global.u64 	[%rd432+30720], %rd427;
$L__BB4_197:
	bar.warp.sync 	-1;
	add.s32 	%r1146, %r1, 4224;
	setp.ge.s32 	%p133, %r1146, %r134;
	@%p133 bra 	$L__BB4_199;
	ld.shared.u64 	%rd433, [%r125+-3072];
	shr.u64 	%rd434, %rd433, %r534;
	cvt.u32.u64 	%r1148, %rd434;
	and.b32  	%r1149, %r1148, %r8;
	shl.b32 	%r1150, %r1149, 3;
	add.s32 	%r1152, %r999, %r1150;
	ld.shared.u64 	%rd435, [%r1152+36864];
	add.s64 	%rd436, %rd435, %rd58;
	shl.b64 	%rd437, %rd436, 3;
	add.s64 	%rd438, %rd2, %rd437;
	st.global.u64 	[%rd438+33792], %rd433;
$L__BB4_199:
	bar.warp.sync 	-1;
$L__BB4_200:
	setp.gt.s32 	%p134, %r5, %r149;
	ld.shared.u64 	%rd439, [%r125+-36864];
	shr.u64 	%rd440, %rd439, %r534;
	cvt.u32.u64 	%r1154, %rd440;
	and.b32  	%r135, %r1154, %r8;
	ld.shared.u64 	%rd441, [%r125+-33792];
	shr.u64 	%rd442, %rd441, %r534;
	cvt.u32.u64 	%r1155, %rd442;
	and.b32  	%r136, %r1155, %r8;
	ld.shared.u64 	%rd443, [%r125+-30720];
	shr.u64 	%rd444, %rd443, %r534;
	cvt.u32.u64 	%r1156, %rd444;
	and.b32  	%r137, %r1156, %r8;
	ld.shared.u64 	%rd445, [%r125+-27648];
	shr.u64 	%rd446, %rd445, %r534;
	cvt.u32.u64 	%r1157, %rd446;
	and.b32  	%r138, %r1157, %r8;
	ld.shared.u64 	%rd447, [%r125+-24576];
	shr.u64 	%rd448, %rd447, %r534;
	cvt.u32.u64 	%r1158, %rd448;
	and.b32  	%r139, %r1158, %r8;
	ld.shared.u64 	%rd449, [%r125+-21504];
	shr.u64 	%rd450, %rd449, %r534;
	cvt.u32.u64 	%r1159, %rd450;
	and.b32  	%r140, %r1159, %r8;
	ld.shared.u64 	%rd451, [%r125+-18432];
	shr.u64 	%rd452, %rd451, %r534;
	cvt.u32.u64 	%r1160, %rd452;
	and.b32  	%r141, %r1160, %r8;
	ld.shared.u64 	%rd453, [%r125+-15360];
	shr.u64 	%rd454, %rd453, %r534;
	cvt.u32.u64 	%r1161, %rd454;
	and.b32  	%r142, %r1161, %r8;
	ld.shared.u64 	%rd455, [%r125+-12288];
	shr.u64 	%rd456, %rd455, %r534;
	cvt.u32.u64 	%r1162, %rd456;
	and.b32  	%r143, %r1162, %r8;
	ld.shared.u64 	%rd457, [%r125+-9216];
	shr.u64 	%rd458, %rd457, %r534;
	cvt.u32.u64 	%r1163, %rd458;
	and.b32  	%r144, %r1163, %r8;
	ld.shared.u64 	%rd459, [%r125+-6144];
	shr.u64 	%rd460, %rd459, %r534;
	cvt.u32.u64 	%r1164, %rd460;
	and.b32  	%r145, %r1164, %r8;
	ld.shared.u64 	%rd461, [%r125+-3072];
	shr.u64 	%rd462, %rd461, %r534;
	cvt.u32.u64 	%r1165, %rd462;
	and.b32  	%r146, %r1165, %r8;
	@%p134 bra 	$L__BB4_202;
	ld.global.u64 	%rd649, [%rd57];
	ld.global.u64 	%rd650, [%rd57+256];
	ld.global.u64 	%rd651, [%rd57+512];
	ld.global.u64 	%rd652, [%rd57+768];
	ld.global.u64 	%rd653, [%rd57+1024];
	ld.global.u64 	%rd654, [%rd57+1280];
	ld.global.u64 	%rd655, [%rd57+1536];
	ld.global.u64 	%rd656, [%rd57+1792];
	ld.global.u64 	%rd657, [%rd57+2048];
	ld.global.u64 	%rd658, [%rd57+2304];
	ld.global.u64 	%rd659, [%rd57+2560];
	ld.global.u64 	%rd660, [%rd57+2816];
	bra.uni 	$L__BB4_226;
$L__BB4_202:
	cvt.u32.u64 	%r1166, %rd56;
	mul.lo.s32 	%r1167, %r4, 4608;
	sub.s32 	%r147, %r149, %r1167;
	setp.ge.s32 	%p135, %r1166, %r147;
	@%p135 bra 	$L__BB4_204;
	ld.global.u64 	%rd649, [%rd57];
$L__BB4_204:
	add.s32 	%r1169, %r1166, 32;
	setp.ge.s32 	%p136, %r1169, %r147;
	@%p136 bra 	$L__BB4_206;
	ld.global.u64 	%rd650, [%rd57+256];
$L__BB4_206:
	add.s32 	%r1171, %r1166, 64;
	setp.ge.s32 	%p137, %r1171, %r147;
	@%p137 bra 	$L__BB4_208;
	ld.global.u64 	%rd651, [%rd57+512];
$L__BB4_208:
	add.s32 	%r1173, %r1166, 96;
	setp.ge.s32 	%p138, %r1173, %r147;
	@%p138 bra 	$L__BB4_210;
	ld.global.u64 	%rd652, [%rd57+768];
$L__BB4_210:
	add.s32 	%r1175, %r1166, 128;
	setp.ge.s32 	%p139, %r1175, %r147;
	@%p139 bra 	$L__BB4_212;
	ld.global.u64 	%rd653, [%rd57+1024];
$L__BB4_212:
	add.s32 	%r1177, %r1166, 160;
	setp.ge.s32 	%p140, %r1177, %r147;
	@%p140 bra 	$L__BB4_214;
	ld.global.u64 	%rd654, [%rd57+1280];
$L__BB4_214:
	add.s32 	%r1179, %r1166, 192;
	setp.ge.s32 	%p141, %r1179, %r147;
	@%p141 bra 	$L__BB4_216;
	ld.global.u64 	%rd655, [%rd57+1536];
$L__BB4_216:
	add.s32 	%r1181, %r1166, 224;
	setp.ge.s32 	%p142, %r1181, %r147;
	@%p142 bra 	$L__BB4_218;
	ld.global.u64 	%rd656, [%rd57+1792];
$L__BB4_218:
	cvt.u32.u64 	%r1182, %rd56;
	add.s32 	%r1183, %r1182, 256;
	setp.ge.s32 	%p143, %r1183, %r147;
	@%p143 bra 	$L__BB4_220;
	ld.global.u64 	%rd657, [%rd57+2048];
$L__BB4_220:
	cvt.u32.u64 	%r1184, %rd56;
	add.s32 	%r1185, %r1184, 288;
	setp.ge.s32 	%p144, %r1185, %r147;
	@%p144 bra 	$L__BB4_222;
	ld.global.u64 	%rd658, [%rd57+2304];
$L__BB4_222:
	cvt.u32.u64 	%r1186, %rd56;
	add.s32 	%r1187, %r1186, 320;
	setp.ge.s32 	%p145, %r1187, %r147;
	@%p145 bra 	$L__BB4_224;
	ld.global.u64 	%rd659, [%rd57+2560];
$L__BB4_224:
	cvt.u32.u64 	%r1188, %rd56;
	add.s32 	%r1189, %r1188, 352;
	setp.ge.s32 	%p146, %r1189, %r147;
	@%p146 bra 	$L__BB4_226;
	ld.global.u64 	%rd660, [%rd57+2816];
$L__BB4_226:
	setp.gt.s32 	%p147, %r5, %r149;
	bar.sync 	0;
	st.shared.u64 	[%r113+-8], %rd649;
	st.shared.u64 	[%r114+-8], %rd650;
	st.shared.u64 	[%r115+-8], %rd651;
	st.shared.u64 	[%r116+-8], %rd652;
	st.shared.u64 	[%r117+-8], %rd653;
	st.shared.u64 	[%r118+-8], %rd654;
	st.shared.u64 	[%r119+-8], %rd655;
	st.shared.u64 	[%r120+-8], %rd656;
	st.shared.u64 	[%r121+-8], %rd657;
	st.shared.u64 	[%r122+-8], %rd658;
	st.shared.u64 	[%r123+-8], %rd659;
	st.shared.u64 	[%r124+-8], %rd660;
	bar.sync 	0;
	@%p147 bra 	$L__BB4_228;
	ld.shared.u64 	%rd475, [%r125+-36864];
	shl.b32 	%r1190, %r135, 3;
	mov.u32 	%r1191, _ZZN3cub18CUB_300001_SM_10006detail10radix_sort29DeviceRadixSortOnesweepKernelINS1_5radix10policy_hubImmyE10Policy1000ELNS0_9SortOrderE0EmmyiiNS1_21identity_decomposer_tEEEvPT5_SB_PT3_PKSC_PT1_PKSG_PT2_PKSK_T4_iiT6_E1s;
	add.s32 	%r1192, %r1191, 36864;
	add.s32 	%r1193, %r1192, %r1190;
	ld.shared.u64 	%rd476, [%r1193];
	add.s64 	%rd477, %rd476, %rd58;
	shl.b64 	%rd478, %rd477, 3;
	add.s64 	%rd479, %rd1, %rd478;
	st.global.u64 	[%rd479], %rd475;
	bar.warp.sync 	-1;
	ld.shared.u64 	%rd480, [%r125+-33792];
	shl.b32 	%r1194, %r136, 3;
	add.s32 	%r1195, %r1192, %r1194;
	ld.shared.u64 	%rd481, [%r1195];
	add.s64 	%rd482, %rd481, %rd58;
	shl.b64 	%rd483, %rd482, 3;
	add.s64 	%rd484, %rd1, %rd483;
	st.global.u64 	[%rd484+3072], %rd480;
	bar.warp.sync 	-1;
	ld.shared.u64 	%rd485, [%r125+-30720];
	shl.b32 	%r1196, %r137, 3;
	add.s32 	%r1197, %r1192, %r1196;
	ld.shared.u64 	%rd486, [%r1197];
	add.s64 	%rd487, %rd486, %rd58;
	shl.b64 	%rd488, %rd487, 3;
	add.s64 	%rd489, %rd1, %rd488;
	st.global.u64 	[%rd489+6144], %rd485;
	bar.warp.sync 	-1;
	ld.shared.u64 	%rd490, [%r125+-27648];
	shl.b32 	%r1198, %r138, 3;
	add.s32 	%r1199, %r1192, %r1198;
	ld.shared.u64 	%rd491, [%r1199];
	add.s64 	%rd492, %rd491, %rd58;
	shl.b64 	%rd493, %rd492, 3;
	add.s64 	%rd494, %rd1, %rd493;
	st.global.u64 	[%rd494+9216], %rd490;
	bar.warp.sync 	-1;
	ld.shared.u64 	%rd495, [%r125+-24576];
	shl.b32 	%r1200, %r139, 3;
	add.s32 	%r1201, %r1192, %r1200;
	ld.shared.u64 	%rd496, [%r1201];
	add.s64 	%rd497, %rd496, %rd58;
	shl.b64 	%rd498, %rd497, 3;
	add.s64 	%rd499, %rd1, %rd498;
	st.global.u64 	[%rd499+12288], %rd495;
	bar.warp.sync 	-1;
	ld.shared.u64 	%rd500, [%r125+-21504];
	shl.b32 	%r1202, %r140, 3;
	add.s32 	%r1203, %r1192, %r1202;
	ld.shared.u64 	%rd501, [%r1203];
	add.s64 	%rd502, %rd501, %rd58;
	shl.b64 	%rd503, %rd502, 3;
	add.s64 	%rd504, %rd1, %rd503;
	st.global.u64 	[%rd504+15360], %rd500;
	bar.warp.sync 	-1;
	ld.shared.u64 	%rd505, [%r125+-18432];
	shl.b32 	%r1204, %r141, 3;
	add.s32 	%r1205, %r1192, %r1204;
	ld.shared.u64 	%rd506, [%r1205];
	add.s64 	%rd507, %rd506, %rd58;
	shl.b64 	%rd508, %rd507, 3;
	add.s64 	%rd509, %rd1, %rd508;
	st.global.u64 	[%rd509+18432], %rd505;
	bar.warp.sync 	-1;
	ld.shared.u64 	%rd510, [%r125+-15360];
	shl.b32 	%r1206, %r142, 3;
	add.s32 	%r1207, %r1192, %r1206;
	ld.shared.u64 	%rd511, [%r1207];
	add.s64 	%rd512, %rd511, %rd58;
	shl.b64 	%rd513, %rd512, 3;
	add.s64 	%rd514, %rd1, %rd513;
	st.global.u64 	[%rd514+21504], %rd510;
	bar.warp.sync 	-1;
	ld.shared.u64 	%rd515, [%r125+-12288];
	shl.b32 	%r1208, %r143, 3;
	add.s32 	%r1209, %r1192, %r1208;
	ld.shared.u64 	%rd516, [%r1209];
	add.s64 	%rd517, %rd516, %rd58;
	shl.b64 	%rd518, %rd517, 3;
	add.s64 	%rd519, %rd1, %rd518;
	st.global.u64 	[%rd519+24576], %rd515;
	bar.warp.sync 	-1;
	ld.shared.u64 	%rd520, [%r125+-9216];
	shl.b32 	%r1210, %r144, 3;
	add.s32 	%r1211, %r1192, %r1210;
	ld.shared.u64 	%rd521, [%r1211];
	add.s64 	%rd522, %rd521, %rd58;
	shl.b64 	%rd523, %rd522, 3;
	add.s64 	%rd524, %rd1, %rd523;
	st.global.u64 	[%rd524+27648], %rd520;
	bar.warp.sync 	-1;
	ld.shared.u64 	%rd525, [%r125+-6144];
	shl.b32 	%r1212, %r145, 3;
	add.s32 	%r1213, %r1192, %r1212;
	ld.shared.u64 	%rd526, [%r1213];
	add.s64 	%rd527, %rd526, %rd58;
	shl.b64 	%rd528, %rd527, 3;
	add.s64 	%rd529, %rd1, %rd528;
	st.global.u64 	[%rd529+30720], %rd525;
	bar.warp.sync 	-1;
	ld.shared.u64 	%rd530, [%r125+-3072];
	shl.b32 	%r1214, %r146, 3;
	add.s32 	%r1215, %r1192, %r1214;
	ld.shared.u64 	%rd531, [%r1215];
	add.s64 	%rd532, %rd531, %rd58;
	shl.b64 	%rd533, %rd532, 3;
	add.s64 	%rd534, %rd1, %rd533;
	st.global.u64 	[%rd534+33792], %rd530;
	bar.warp.sync 	-1;
	bra.uni 	$L__BB4_253;
$L__BB4_228:
	mad.lo.s32 	%r148, %r4, -4608, %r149;
	shl.b32 	%r1216, %r135, 3;
	mov.u32 	%r1217, _ZZN3cub18CUB_300001_SM_10006detail10radix_sort29DeviceRadixSortOnesweepKernelINS1_5radix10policy_hubImmyE10Policy1000ELNS0_9SortOrderE0EmmyiiNS1_21identity_decomposer_tEEEvPT5_SB_PT3_PKSC_PT1_PKSG_PT2_PKSK_T4_iiT6_E1s;
	add.s32 	%r1218, %r1217, %r1216;
	ld.shared.u64 	%rd164, [%r1218+36864];
	setp.ge.s32 	%p148, %r1, %r148;
	@%p148 bra 	$L__BB4_230;
	ld.shared.u64 	%rd535, [%r125+-36864];
	add.s64 	%rd536, %rd164, %rd58;
	shl.b64 	%rd537, %rd536, 3;
	add.s64 	%rd538, %rd1, %rd537;
	st.global.u64 	[%rd538], %rd535;
$L__BB4_230:
	bar.warp.sync 	-1;
	shl.b32 	%r1219, %r136, 3;
	add.s32 	%r1221, %r1217, %r1219;
	ld.shared.u64 	%rd165, [%r1221+36864];
	add.s32 	%r1222, %r1, 384;
	setp.ge.s32 	%p149, %r1222, %r148;
	@%p149 bra 	$L__BB4_232;
	ld.shared.u64 	%rd539, [%r125+-33792];
	add.s64 	%rd540, %rd165, %rd58;
	shl.b64 	%rd541, %rd540, 3;
	add.s64 	%rd542, %rd1, %rd541;
	st.global.u64 	[%rd542+3072], %rd539;
$L__BB4_232:
	bar.warp.sync 	-1;
	shl.b32 	%r1223, %r137, 3;
	add.s32 	%r1225, %r1217, %r1223;
	ld.shared.u64 	%rd166, [%r1225+36864];
	add.s32 	%r1226, %r1, 768;
	setp.ge.s32 	%p150, %r1226, %r148;
	@%p150 bra 	$L__BB4_234;
	ld.shared.u64 	%rd543, [%r125+-30720];
	add.s64 	%rd544, %rd166, %rd58;
	shl.b64 	%rd545, %rd544, 3;
	add.s64 	%rd546, %rd1, %rd545;
	st.global.u64 	[%rd546+6144], %rd543;
$L__BB4_234:
	bar.warp.sync 	-1;
	shl.b32 	%r1227, %r138, 3;
	add.s32 	%r1229, %r1217, %r1227;
	ld.shared.u64 	%rd167, [%r1229+36864];
	add.s32 	%r1230, %r1, 1152;
	setp.ge.s32 	%p151, %r1230, %r148;
	@%p151 bra 	$L__BB4_236;
	ld.shared.u64 	%rd547, [%r125+-27648];
	add.s64 	%rd548, %rd167, %rd58;
	shl.b64 	%rd549, %rd548, 3;
	add.s64 	%rd550, %rd1, %rd549;
	st.global.u64 	[%rd550+9216], %rd547;
$L__BB4_236:
	bar.warp.sync 	-1;
	shl.b32 	%r1231, %r139, 3;
	add.s32 	%r1233, %r1217, %r1231;
	ld.shared.u64 	%rd168, [%r1233+36864];
	add.s32 	%r1234, %r1, 1536;
	setp.ge.s32 	%p152, %r1234, %r148;
	@%p152 bra 	$L__BB4_238;
	ld.shared.u64 	%rd551, [%r125+-24576];
	add.s64 	%rd552, %rd168, %rd58;
	shl.b64 	%rd553, %rd552, 3;
	add.s64 	%rd554, %rd1, %rd553;
	st.global.u64 	[%rd554+12288], %rd551;
$L__BB4_238:
	bar.warp.sync 	-1;
	shl.b32 	%r1235, %r140, 3;
	add.s32 	%r1237, %r1217, %r1235;
	ld.shared.u64 	%rd169, [%r1237+36864];
	add.s32 	%r1238, %r1, 1920;
	setp.ge.s32 	%p153, %r1238, %r148;
	@%p153 bra 	$L__BB4_240;
	ld.shared.u64 	%rd555, [%r125+-21504];
	add.s64 	%rd556, %rd169, %rd58;
	shl.b64 	%rd557, %rd556, 3;
	add.s64 	%rd558, %rd1, %rd557;
	st.global.u64 	[%rd558+15360], %rd555;
$L__BB4_240:
	bar.warp.sync 	-1;
	shl.b32 	%r1239, %r141, 3;
	add.s32 	%r1241, %r1217, %r1239;
	ld.shared.u64 	%rd170, [%r1241+36864];
	add.s32 	%r1242, %r1, 2304;
	setp.ge.s32 	%p154, %r1242, %r148;
	@%p154 bra 	$L__BB4_242;
	ld.shared.u64 	%rd559, [%r125+-18432];
	add.s64 	%rd560, %rd170, %rd58;
	shl.b64 	%rd561, %rd560, 3;
	add.s64 	%rd562, %rd1, %rd561;
	st.global.u64 	[%rd562+18432], %rd559;
$L__BB4_242:
	bar.warp.sync 	-1;
	shl.b32 	%r1243, %r142, 3;
	add.s32 	%r1245, %r1217, %r1243;
	ld.shared.u64 	%rd171, [%r1245+36864];
	add.s32 	%r1246, %r1, 2688;
	setp.ge.s32 	%p155, %r1246, %r148;
	@%p155 bra 	$L__BB4_244;
	ld.shared.u64 	%rd563, [%r125+-15360];
	add.s64 	%rd564, %rd171, %rd58;
	shl.b64 	%rd565, %rd564, 3;
	add.s64 	%rd566, %rd1, %rd565;
	st.global.u64 	[%rd566+21504], %rd563;
$L__BB4_244:
	bar.warp.sync 	-1;
	shl.b32 	%r1247, %r143, 3;
	add.s32 	%r1249, %r1217, %r1247;
	ld.shared.u64 	%rd172, [%r1249+36864];
	or.b32  	%r1250, %r1, 3072;
	setp.ge.s32 	%p156, %r1250, %r148;
	@%p156 bra 	$L__BB4_246;
	ld.shared.u64 	%rd567, [%r125+-12288];
	add.s64 	%rd568, %rd172, %rd58;
	shl.b64 	%rd569, %rd568, 3;
	add.s64 	%rd570, %rd1, %rd569;
	st.global.u64 	[%rd570+24576], %rd567;
$L__BB4_246:
	bar.warp.sync 	-1;
	shl.b32 	%r1251, %r144, 3;
	add.s32 	%r1253, %r1217, %r1251;
	ld.shared.u64 	%rd173, [%r1253+36864];
	add.s32 	%r1254, %r1, 3456;
	setp.ge.s32 	%p157, %r1254, %r148;
	@%p157 bra 	$L__BB4_248;
	ld.shared.u64 	%rd571, [%r125+-9216];
	add.s64 	%rd572, %rd173, %rd58;
	shl.b64 	%rd573, %rd572, 3;
	add.s64 	%rd574, %rd1, %rd573;
	st.global.u64 	[%rd574+27648], %rd571;
$L__BB4_248:
	bar.warp.sync 	-1;
	shl.b32 	%r1255, %r145, 3;
	add.s32 	%r1257, %r1217, %r1255;
	ld.shared.u64 	%rd174, [%r1257+36864];
	add.s32 	%r1258, %r1, 3840;
	setp.ge.s32 	%p158, %r1258, %r148;
	@%p158 bra 	$L__BB4_250;
	ld.shared.u64 	%rd575, [%r125+-6144];
	add.s64 	%rd576, %rd174, %rd58;
	shl.b64 	%rd577, %rd576, 3;
	add.s64 	%rd578, %rd1, %rd577;
	st.global.u64 	[%rd578+30720], %rd575;
$L__BB4_250:
	bar.warp.sync 	-1;
	shl.b32 	%r1259, %r146, 3;
	add.s32 	%r1261, %r1217, %r1259;
	ld.shared.u64 	%rd579, [%r1261+36864];
	add.s64 	%rd175, %rd579, %rd58;
	add.s32 	%r1262, %r1, 4224;
	setp.ge.s32 	%p159, %r1262, %r148;
	@%p159 bra 	$L__BB4_252;
	ld.shared.u64 	%rd580, [%r125+-3072];
	shl.b64 	%rd581, %rd175, 3;
	add.s64 	%rd582, %rd1, %rd581;
	st.global.u64 	[%rd582+33792], %rd580;
$L__BB4_252:
	bar.warp.sync 	-1;
$L__BB4_253:
	ret;

}


// ===== COMPILED SASS (sm_100) =====

	.target	sm_100

	.elftype	@"ET_EXEC"


//--------------------- .note.nv.tkinfo           --------------------------
	.section	.note.nv.tkinfo,"",@"SHT_NOTE"
	.sectionflags	@"SHF_NOTE_NV_TKINFO"
	.tkinfo
        /*0018*/ 	.word	0x00000002
        /*0030*/ 	.string	""
        /*0030*/ 	.string	"ptxas"
        /*0030*/ 	.string	"Cuda compilation tools, release 13.0, V13.0.88"
        /*0030*/ 	.string	"Build cuda_13.0.r13.0/compiler.36424714_0"
        /*0030*/ 	.string	"-arch sm_100 -m 64 "



//--------------------- .note.nv.cuinfo           --------------------------
	.section	.note.nv.cuinfo,"",@"SHT_NOTE"
	.sectionflags	@"SHF_NOTE_NV_CUINFO"
        /*0018*/ 	.short	0x0002
        /*001a*/ 	.short	0x0064
        /*001c*/ 	.short	0x0082
	.zero		2


//--------------------- .nv.info                  --------------------------
	.section	.nv.info,"",@"SHT_CUDA_INFO"
	.align	4


	//----- nvinfo : EIATTR_REGCOUNT
	.align		4
        /*0000*/ 	.byte	0x04, 0x2f
        /*0002*/ 	.short	(.L_46 - .L_45)
	.align		4
.L_45:
        /*0004*/ 	.word	index@(_ZN3cub18CUB_300001_SM_10006detail11EmptyKernelIvEEvv)
        /*0008*/ 	.word	0x00000004


	//----- nvinfo : EIATTR_FRAME_SIZE
	.align		4
.L_46:
        /*000c*/ 	.byte	0x04, 0x11
        /*000e*/ 	.short	(.L_48 - .L_47)
	.align		4
.L_47:
        /*0010*/ 	.word	index@(_ZN3cub18CUB_300001_SM_10006detail11EmptyKernelIvEEvv)
        /*0014*/ 	.word	0x00000000


	//----- nvinfo : EIATTR_REGCOUNT
	.align		4
.L_48:
        /*0018*/ 	.byte	0x04, 0x2f
        /*001a*/ 	.short	(.L_50 - .L_49)
	.align		4
.L_49:
        /*001c*/ 	.word	index@(_ZN3cub18CUB_300001_SM_10006detail10radix_sort31DeviceRadixSortSingleTileKernelINS1_5radix10policy_hubImmyE10Policy1000ELNS0_9SortOrderE0EmmyNS1_21identity_decomposer_tEEEvPKT1_PSA_PKT2_PSE_T3_iiT4_)
        /*0020*/ 	.word	0x0000007f


	//----- nvinfo : EIATTR_FRAME_SIZE
	.align		4
.L_50:
        /*0024*/ 	.byte	0x04, 0x11
        /*0026*/ 	.short	(.L_52 - .L_51)
	.align		4
.L_51:
        /*0028*/ 	.word	index@(_ZN3cub18CUB_300001_SM_10006detail10radix_sort31DeviceRadixSortSingleTileKernelINS1_5radix10policy_hubImmyE10Policy1000ELNS0_9SortOrderE0EmmyNS1_21identity_decomposer_tEEEvPKT1_PSA_PKT2_PSE_T3_iiT4_)
        /*002c*/ 	.word	0x00000000


	//----- nvinfo : EIATTR_REGCOUNT
	.align		4
.L_52:
        /*0030*/ 	.byte	0x04, 0x2f
        /*0032*/ 	.short	(.L_54 - .L_53)
	.align		4
.L_53:
        /*0034*/ 	.word	index@(_ZN3cub18CUB_300001_SM_10006detail10radix_sort30DeviceRadixSortHistogramKernelINS1_5radix10policy_hubImmyE10Policy1000ELNS0_9SortOrderE0EmyNS1_21identity_decomposer_tEEEvPT2_PKT1_SA_iiT3_)
        /*0038*/ 	.word	0x00000030


	//----- nvinfo : EIATTR_FRAME_SIZE
	.align		4
.L_54:
        /*003c*/ 	.byte	0x04, 0x11
        /*003e*/ 	.short	(.L_56 - .L_55)
	.align		4
.L_55:
        /*0040*/ 	.word	index@(_ZN3cub18CUB_300001_SM_10006detail10radix_sort30DeviceRadixSortHistogramKernelINS1_5radix10policy_hubImmyE10Policy1000ELNS0_9SortOrderE0EmyNS1_21identity_decomposer_tEEEvPT2_PKT1_SA_iiT3_)
        /*0044*/ 	.word	0x00000000


	//----- nvinfo : EIATTR_REGCOUNT
	.align		4
.L_56:
        /*0048*/ 	.byte	0x04, 0x2f
        /*004a*/ 	.short	(.L_58 - .L_57)
	.align		4
.L_57:
        /*004c*/ 	.word	index@(_ZN3cub18CUB_300001_SM_10006detail10radix_sort33DeviceRadixSortExclusiveSumKernelINS1_5radix10policy_hubImmyE10Policy1000EyEEvPT0_)
        /*0050*/ 	.word	0x00000020


	//----- nvinfo : EIATTR_FRAME_SIZE
	.align		4
.L_58:
        /*0054*/ 	.byte	0x04, 0x11
        /*0056*/ 	.short	(.L_60 - .L_59)
	.align		4
.L_59:
        /*0058*/ 	.word	index@(_ZN3cub18CUB_300001_SM_10006detail10radix_sort33DeviceRadixSortExclusiveSumKernelINS1_5radix10policy_hubImmyE10Policy1000EyEEvPT0_)
        /*005c*/ 	.word	0x00000000


	//----- nvinfo : EIATTR_REGCOUNT
	.align		4
.L_60:
        /*0060*/ 	.byte	0x04, 0x2f
        /*0062*/ 	.short	(.L_62 - .L_61)
	.align		4
.L_61:
        /*0064*/ 	.word	index@(_ZN3cub18CUB_300001_SM_10006detail10radix_sort29DeviceRadixSortOnesweepKernelINS1_5radix10policy_hubImmyE10Policy1000ELNS0_9SortOrderE0EmmyiiNS1_21identity_decomposer_tEEEvPT5_SB_PT3_PKSC_PT1_PKSG_PT2_PKSK_T4_iiT6_)
        /*0068*/ 	.word	0x0000004f


	//----- nvinfo : EIATTR_FRAME_SIZE
	.align		4
.L_62:
        /*006c*/ 	.byte	0x04, 0x11
        /*006e*/ 	.short	(.L_64 - .L_63)
	.align		4
.L_63:
        /*0070*/ 	.word	index@(_ZN3cub18CUB_300001_SM_10006detail10radix_sort29DeviceRadixSortOnesweepKernelINS1_5radix10policy_hubImmyE10Policy1000ELNS0_9SortOrderE0EmmyiiNS1_21identity_decomposer_tEEEvPT5_SB_PT3_PKSC_PT1_PKSG_PT2_PKSK_T4_iiT6_)
        /*0074*/ 	.word	0x00000000


	//----- nvinfo : EIATTR_MIN_STACK_SIZE
	.align		4
.L_64:
        /*0078*/ 	.byte	0x04, 0x12
        /*007a*/ 	.short	(.L_66 - .L_65)
	.align		4
.L_65:
        /*007c*/ 	.word	index@(_ZN3cub18CUB_300001_SM_10006detail10radix_sort29DeviceRadixSortOnesweepKernelINS1_5radix10policy_hubImmyE10Policy1000ELNS0_9SortOrderE0EmmyiiNS1_21identity_decomposer_tEEEvPT5_SB_PT3_PKSC_PT1_PKSG_PT2_PKSK_T4_iiT6_)
        /*0080*/ 	.word	0x00000000


	//----- nvinfo : EIATTR_MIN_STACK_SIZE
	.align		4
.L_66:
        /*0084*/ 	.byte	0x04, 0x12
        /*0086*/ 	.short	(.L_68 - .L_67)
	.align		4
.L_67:
        /*0088*/ 	.word	index@(_ZN3cub18CUB_300001_SM_10006detail10radix_sort33DeviceRadixSortExclusiveSumKernelINS1_5radix10policy_hubImmyE10Policy1000EyEEvPT0_)
        /*008c*/ 	.word	0x00000000


	//----- nvinfo : EIATTR_MIN_STACK_SIZE
	.align		4
.L_68:
        /*0090*/ 	.byte	0x04, 0x12
        /*0092*/ 	.short	(.L_70 - .L_69)
	.align		4
.L_69:
        /*0094*/ 	.word	index@(_ZN3cub18CUB_300001_SM_10006detail10radix_sort30DeviceRadixSortHistogramKernelINS1_5radix10policy_hubImmyE10Policy1000ELNS0_9SortOrderE0EmyNS1_21identity_decomposer_tEEEvPT2_PKT1_SA_iiT3_)
        /*0098*/ 	.word	0x00000000


	//----- nvinfo : EIATTR_MIN_STACK_SIZE
	.align		4
.L_70:
        /*009c*/ 	.byte	0x04, 0x12
        /*009e*/ 	.short	(.L_72 - .L_71)
	.align		4
.L_71:
        /*00a0*/ 	.word	index@(_ZN3cub18CUB_300001_SM_10006detail10radix_sort31DeviceRadixSortSingleTileKernelINS1_5radix10policy_hubImmyE10Policy1000ELNS0_9SortOrderE0EmmyNS1_21identity_decomposer_tEEEvPKT1_PSA_PKT2_PSE_T3_iiT4_)
        /*00a4*/ 	.word	0x00000000


	//----- nvinfo : EIATTR_MIN_STACK_SIZE
	.align		4
.L_72:
        /*00a8*/ 	.byte	0x04, 0x12
        /*00aa*/ 	.short	(.L_74 - .L_73)
	.align		4
.L_73:
        /*00ac*/ 	.word	index@(_ZN3cub18CUB_300001_SM_10006detail11EmptyKernelIvEEvv)
        /*00b0*/ 	.word	0x00000000
.L_74:


//--------------------- .nv.compat                --------------------------
	.section	.nv.compat,"",@"SHT_CUDA_COMPAT_INFO"
	.align	4
        /*0000*/ 	.byte	0x02, 0x09, 0x00, 0x00, 0x02, 0x02, 0x01, 0x00, 0x02, 0x05, 0x05, 0x00, 0x03, 0x07, 0x01, 0x01
        /*0010*/ 	.byte	0x02, 0x03, 0x00, 0x00, 0x02, 0x06, 0x01, 0x00, 0x04, 0x0b, 0x08, 0x00, 0x09, 0x00, 0x00, 0x00
        /*0020*/ 	.byte	0x00, 0x00, 0x00, 0x00


//--------------------- .nv.info._ZN3cub18CUB_300001_SM_10006detail10radix_sort29DeviceRadixSortOnesweepKernelINS1_5radix10policy_hubImmyE10Policy1000ELNS0_9SortOrderE0EmmyiiNS1_21identity_decomposer_tEEEvPT5_SB_PT3_PKSC_PT1_PKSG_PT2_PKSK_T4_iiT6_ --------------------------
	.section	.nv.info._ZN3cub18CUB_300001_SM_10006detail10radix_sort29DeviceRadixSortOnesweepKernelINS1_5radix10policy_hubImmyE10Policy1000ELNS0_9SortOrderE0EmmyiiNS1_21identity_decomposer_tEEEvPT5_SB_PT3_PKSC_PT1_PKSG_PT2_PKSK_T4_iiT6_,"",@"SHT_CUDA_INFO"
	.sectionflags	@""
	.align	4


	//----- nvinfo : EIATTR_CUDA_API_VERSION
	.align		4
        /*0000*/ 	.byte	0x04, 0x37
        /*0002*/ 	.short	(.L_76 - .L_75)
.L_75:
        /*0004*/ 	.word	0x00000082


	//----- nvinfo : EIATTR_KPARAM_INFO
	.align		4
.L_76:
        /*0008*/ 	.byte	0x04, 0x17
        /*000a*/ 	.short	(.L_78 - .L_77)
.L_77:
        /*000c*/ 	.word	0x00000000
        /*0010*/ 	.short	0x000b
        /*0012*/ 	.short	0x004c
        /*0014*/ 	.byte	0x00, 0xf0, 0x05, 0x00


	//----- nvinfo : EIATTR_KPARAM_INFO
	.align		4
.L_78:
        /*0018*/ 	.byte	0x04, 0x17
        /*001a*/ 	.short	(.L_80 - .L_79)
.L_79:
        /*001c*/ 	.word	0x00000000
        /*0020*/ 	.short	0x000a
        /*0022*/ 	.short	0x0048
        /*0024*/ 	.byte	0x00, 0xf0, 0x11, 0x00


	//----- nvinfo : EIATTR_KPARAM_INFO
	.align		4
.L_80:
        /*0028*/ 	.byte	0x04, 0x17
        /*002a*/ 	.short	(.L_82 - .L_81)
.L_81:
        /*002c*/ 	.word	0x00000000
        /*0030*/ 	.short	0x0009
        /*0032*/ 	.short	0x0044
        /*0034*/ 	.byte	0x00, 0xf0, 0x11, 0x00


	//----- nvinfo : EIATTR_KPARAM_INFO
	.align		4
.L_82:
        /*0038*/ 	.byte	0x04, 0x17
        /*003a*/ 	.short	(.L_84 - .L_83)
.L_83:
        /*003c*/ 	.word	0x00000000
        /*0040*/ 	.short	0x0008
        /*0042*/ 	.short	0x0040
        /*0044*/ 	.byte	0x00, 0xf0, 0x11, 0x00


	//----- nvinfo : EIATTR_KPARAM_INFO
	.align		4
.L_84:
        /*0048*/ 	.byte	0x04, 0x17
        /*004a*/ 	.short	(.L_86 - .L_85)
.L_85:
        /*004c*/ 	.word	0x00000000
        /*0050*/ 	.short	0x0007
        /*0052*/ 	.short	0x0038
        /*0054*/ 	.byte	0x00, 0xf5, 0x21, 0x00


	//----- nvinfo : EIATTR_KPARAM_INFO
	.align		4
.L_86:
        /*0058*/ 	.byte	0x04, 0x17
        /*005a*/ 	.short	(.L_88 - .L_87)
.L_87:
        /*005c*/ 	.word	0x00000000
        /*0060*/ 	.short	0x0006
        /*0062*/ 	.short	0x0030
        /*0064*/ 	.byte	0x00, 0xf5, 0x21, 0x00


	//----- nvinfo : EIATTR_KPARAM_INFO
	.align		4
.L_88:
        /*0068*/ 	.byte	0x04, 0x17
        /*006a*/ 	.short	(.L_90 - .L_89)
.L_89:
        /*006c*/ 	.word	0x00000000
        /*0070*/ 	.short	0x0005
        /*0072*/ 	.short	0x0028
        /*0074*/ 	.byte	0x00, 0xf5, 0x21, 0x00


	//----- nvinfo : EIATTR_KPARAM_INFO
	.align		4
.L_90:
        /*0078*/ 	.byte	0x04, 0x17
        /*007a*/ 	.short	(.L_92 - .L_91)
.L_91:
        /*007c*/ 	.word	0x00000000
        /*0080*/ 	.short	0x0004
        /*0082*/ 	.short	0x0020
        /*0084*/ 	.byte	0x00, 0xf5, 0x21, 0x00


	//----- nvinfo : EIATTR_KPARAM_INFO
	.align		4
.L_92:
        /*0088*/ 	.byte	0x04, 0x17
        /*008a*/ 	.short	(.L_94 - .L_93)
.L_93:
        /*008c*/ 	.word	0x00000000
        /*0090*/ 	.short	0x0003
        /*0092*/ 	.short	0x0018
        /*0094*/ 	.byte	0x00, 0xf5, 0x21, 0x00


	//----- nvinfo : EIATTR_KPARAM_INFO
	.align		4
.L_94:
        /*0098*/ 	.byte	0x04, 0x17
        /*009a*/ 	.short	(.L_96 - .L_95)
.L_95:
        /*009c*/ 	.word	0x00000000
        /*00a0*/ 	.short	0x0002
        /*00a2*/ 	.short	0x0010
        /*00a4*/ 	.byte	0x00, 0xf5, 0x21, 0x00


	//----- nvinfo : EIATTR_KPARAM_INFO
	.align		4
.L_96:
        /*00a8*/ 	.byte	0x04, 0x17
        /*00aa*/ 	.short	(.L_98 - .L_97)
.L_97:
        /*00ac*/ 	.word	0x00000000
        /*00b0*/ 	.short	0x0001
        /*00b2*/ 	.short	0x0008
        /*00b4*/ 	.byte	0x00, 0xf5, 0x21, 0x00


	//----- nvinfo : EIATTR_KPARAM_INFO
	.align		4
.L_98:
        /*00b8*/ 	.byte	0x04, 0x17
        /*00ba*/ 	.short	(.L_100 - .L_99)
.L_99:
        /*00bc*/ 	.word	0x00000000
        /*00c0*/ 	.short	0x0000
        /*00c2*/ 	.short	0x0000
        /*00c4*/ 	.byte	0x00, 0xf5, 0x21, 0x00


	//----- nvinfo : EIATTR_SPARSE_MMA_MASK
	.align		4
.L_100:
        /*00c8*/ 	.byte	0x03, 0x50
        /*00ca*/ 	.short	0x0000


	//----- nvinfo : EIATTR_MAXREG_COUNT
	.align		4
        /*00cc*/ 	.byte	0x03, 0x1b
        /*00ce*/ 	.short	0x00a8


	//----- nvinfo : EIATTR_NUM_BARRIERS
	.align		4
        /*00d0*/ 	.byte	0x02, 0x4c
        /*00d2*/ 	.byte	0x01
	.zero		1


	//----- nvinfo : EIATTR_MERCURY_ISA_VERSION
	.align		4
        /*00d4*/ 	.byte	0x03, 0x5f
        /*00d6*/ 	.short	0x0101


	//----- nvinfo : EIATTR_COOP_GROUP_MASK_REGIDS
	.align		4
        /*00d8*/ 	.byte	0x04, 0x29
        /*00da*/ 	.short	(.L_102 - .L_101)


	//   ....[0]....
.L_101:
        /*00dc*/ 	.word	0xffffffff


	//   ....[1]....
        /*00e0*/ 	.word	0x05000008


	//   ....[2]....
        /*00e4*/ 	.word	0xffffffff


	//   ....[3]....
        /*00e8*/ 	.word	0xffffffff


	//   ....[4]....
        /*00ec*/ 	.word	0xffffffff


	//   ....[5]....
        /*00f0*/ 	.word	0xffffffff


	//   ....[6]....
        /*00f4*/ 	.word	0xffffffff


	//   ....[7]....
        /*00f8*/ 	.word	0xffffffff


	//   ....[8]....
        /*00fc*/ 	.word	0xffffffff


	//   ....[9]....
        /*0100*/ 	.word	0xffffffff


	//   ....[10]....
        /*0104*/ 	.word	0xffffffff


	//   ....[11]....
        /*0108*/ 	.word	0xffffffff


	//   ....[12]....
        /*010c*/ 	.word	0xffffffff


	//   ....[13]....
        /*0110*/ 	.word	0xffffffff


	//   ....[14]....
        /*0114*/ 	.word	0xffffffff


	//   ....[15]....
        /*0118*/ 	.word	0xffffffff


	//   ....[16]....
        /*011c*/ 	.word	0xffffffff


	//   ....[17]....
        /*0120*/ 	.word	0xffffffff


	//   ....[18]....
        /*0124*/ 	.word	0xffffffff


	//   ....[19]....
        /*0128*/ 	.word	0xffffffff


	//   ....[20]....
        /*012c*/ 	.word	0xffffffff


	//   ....[21]....
        /*0130*/ 	.word	0xffffffff


	//   ....[22]....
        /*0134*/ 	.word	0xffffffff


	//   ....[23]....
        /*0138*/ 	.word	0xffffffff


	//   ....[24]....
        /*013c*/ 	.word	0xffffffff


	//   ....[25]....
        /*0140*/ 	.word	0xffffffff


	//   ....[26]....
        /*0144*/ 	.word	0xffffffff


	//   ....[27]....
        /*0148*/ 	.word	0xffffffff


	//   ....[28]....
        /*014c*/ 	.word	0xffffffff


	//   ....[29]....
        /*0150*/ 	.word	0xffffffff


	//   ....[30]....
        /*0154*/ 	.word	0xffffffff


	//   ....[31]....
        /*0158*/ 	.word	0xffffffff


	//   ....[32]....
        /*015c*/ 	.word	0xffffffff


	//   ....[33]....
        /*0160*/ 	.word	0xffffffff


	//   ....[34]....
        /*0164*/ 	.word	0xffffffff


	//   ....[35]....
        /*0168*/ 	.word	0xffffffff


	//   ....[36]....
        /*016c*/ 	.word	0xffffffff


	//   ....[37]....
        /*0170*/ 	.word	0xffffffff


	//   ....[38]....
        /*0174*/ 	.word	0xffffffff


	//   ....[39]....
        /*0178*/ 	.word	0xffffffff


	//   ....[40]....
        /*017c*/ 	.word	0xffffffff


	//   ....[41]....
        /*0180*/ 	.word	0xffffffff


	//   ....[42]....
        /*0184*/ 	.word	0xffffffff


	//   ....[43]....
        /*0188*/ 	.word	0xffffffff


	//   ....[44]....
        /*018c*/ 	.word	0xffffffff


	//   ....[45]....
        /*0190*/ 	.word	0xffffffff


	//   ....[46]....
        /*0194*/ 	.word	0xffffffff


	//   ....[47]....
        /*0198*/ 	.word	0xffffffff


	//   ....[48]....
        /*019c*/ 	.word	0xffffffff


	//   ....[49]....
        /*01a0*/ 	.word	0xffffffff


	//   ....[50]....
        /*01a4*/ 	.word	0xffffffff


	//   ....[51]....
        /*01a8*/ 	.word	0xffffffff


	//   ....[52]....
        /*01ac*/ 	.word	0xffffffff


	//   ....[53]....
        /*01b0*/ 	.word	0xffffffff


	//   ....[54]....
        /*01b4*/ 	.word	0xffffffff


	//   ....[55]....
        /*01b8*/ 	.word	0xffffffff


	//   ....[56]....
        /*01bc*/ 	.word	0xffffffff


	//   ....[57]....
        /*01c0*/ 	.word	0xffffffff


	//   ....[58]....
        /*01c4*/ 	.word	0xffffffff


	//   ....[59]....
        /*01c8*/ 	.word	0xffffffff


	//   ....[60]....
        /*01cc*/ 	.word	0xffffffff


	//   ....[61]....
        /*01d0*/ 	.word	0xffffffff


	//   ....[62]....
        /*01d4*/ 	.word	0xffffffff


	//   ....[63]....
        /*01d8*/ 	.word	0xffffffff


	//   ....[64]....
        /*01dc*/ 	.word	0xffffffff


	//   ....[65]....
        /*01e0*/ 	.word	0xffffffff


	//   ....[66]....
        /*01e4*/ 	.word	0xffffffff


	//   ....[67]....
        /*01e8*/ 	.word	0xffffffff


	//   ....[68]....
        /*01ec*/ 	.word	0xffffffff


	//   ....[69]....
        /*01f0*/ 	.word	0xffffffff


	//   ....[70]....
        /*01f4*/ 	.word	0xffffffff


	//   ....[71]....
        /*01f8*/ 	.word	0xffffffff


	//   ....[72]....
        /*01fc*/ 	.word	0xffffffff


	//   ....[73]....
        /*0200*/ 	.word	0xffffffff


	//   ....[74]....
        /*0204*/ 	.word	0xffffffff


	//   ....[75]....
        /*0208*/ 	.word	0xffffffff


	//   ....[76]....
        /*020c*/ 	.word	0xffffffff


	//   ....[77]....
        /*0210*/ 	.word	0xffffffff


	//   ....[78]....
        /*0214*/ 	.word	0xffffffff


	//   ....[79]....
        /*0218*/ 	.word	0xffffffff


	//   ....[80]....
        /*021c*/ 	.word	0xffffffff


	//   ....[81]....
        /*0220*/ 	.word	0xffffffff


	//   ....[82]....
        /*0224*/ 	.word	0xffffffff


	//   ....[83]....
        /*0228*/ 	.word	0xffffffff


	//   ....[84]....
        /*022c*/ 	.word	0xffffffff


	//   ....[85]....
        /*0230*/ 	.word	0xffffffff


	//   ....[86]....
        /*0234*/ 	.word	0xffffffff


	//   ....[87]....
        /*0238*/ 	.word	0xffffffff


	//   ....[88]....
        /*023c*/ 	.word	0xffffffff


	//   ....[89]....
        /*0240*/ 	.word	0xffffffff


	//   ....[90]....
        /*0244*/ 	.word	0xffffffff


	//   ....[91]....
        /*0248*/ 	.word	0xffffffff


	//   ....[92]....
        /*024c*/ 	.word	0xffffffff


	//   ....[93]....
        /*0250*/ 	.word	0xffffffff


	//   ....[94]....
        /*0254*/ 	.word	0xffffffff


	//   ....[95]....
        /*0258*/ 	.word	0xffffffff


	//   ....[96]....
        /*025c*/ 	.word	0xffffffff


	//   ....[97]....
        /*0260*/ 	.word	0xffffffff


	//   ....[98]....
        /*0264*/ 	.word	0xffffffff


	//   ....[99]....
        /*0268*/ 	.word	0xffffffff


	//   ....[100]....
        /*026c*/ 	.word	0xffffffff


	//   ....[101]....
        /*0270*/ 	.word	0xffffffff


	//   ....[102]....
        /*0274*/ 	.word	0xffffffff


	//   ....[103]....
        /*0278*/ 	.word	0xffffffff


	//   ....[104]....
        /*027c*/ 	.word	0xffffffff


	//   ....[105]....
        /*0280*/ 	.word	0xffffffff


	//   ....[106]....
        /*0284*/ 	.word	0xffffffff


	//   ....[107]....
        /*0288*/ 	.word	0xffffffff


	//   ....[108]....
        /*028c*/ 	.word	0xffffffff


	//   ....[109]....
        /*0290*/ 	.word	0xffffffff


	//   ....[110]....
        /*0294*/ 	.word	0xffffffff


	//   ....[111]....
        /*0298*/ 	.word	0xffffffff


	//   ....[112]....
        /*029c*/ 	.word	0xffffffff


	//   ....[113]....
        /*02a0*/ 	.word	0xffffffff


	//   ....[114]....
        /*02a4*/ 	.word	0xffffffff


	//   ....[115]....
        /*02a8*/ 	.word	0x05000016


	//   ....[116]....
        /*02ac*/ 	.word	0xffffffff


	//   ....[117]....
        /*02b0*/ 	.word	0xffffffff


	//   ....[118]....
        /*02b4*/ 	.word	0xffffffff


	//   ....[119]....
        /*02b8*/ 	.word	0xffffffff


	//   ....[120]....
        /*02bc*/ 	.word	0xffffffff


	//   ....[121]....
        /*02c0*/ 	.word	0xffffffff


	//   ....[122]....
        /*02c4*/ 	.word	0xffffffff


	//   ....[123]....
        /*02c8*/ 	.word	0xffffffff


	//   ....[124]....
        /*02cc*/ 	.word	0xffffffff


	//   ....[125]....
        /*02d0*/ 	.word	0xffffffff


	//   ....[126]....
        /*02d4*/ 	.word	0xffffffff


	//   ....[127]....
        /*02d8*/ 	.word	0xffffffff


	//   ....[128]....
        /*02dc*/ 	.word	0xffffffff


	//   ....[129]....
        /*02e0*/ 	.word	0xffffffff


	//   ....[130]....
        /*02e4*/ 	.word	0xffffffff


	//   ....[131]....
        /*02e8*/ 	.word	0xffffffff


	//   ....[132]....
        /*02ec*/ 	.word	0xffffffff


	//   ....[133]....
        /*02f0*/ 	.word	0xffffffff


	//   ....[134]....
        /*02f4*/ 	.word	0xffffffff


	//   ....[135]....
        /*02f8*/ 	.word	0xffffffff


	//   ....[136]....
        /*02fc*/ 	.word	0xffffffff


	//   ....[137]....
        /*0300*/ 	.word	0xffffffff


	//   ....[138]....
        /*0304*/ 	.word	0xffffffff


	//   ....[139]....
        /*0308*/ 	.word	0xffffffff


	//   ....[140]....
        /*030c*/ 	.word	0xffffffff


	//   ....[141]....
        /*0310*/ 	.word	0xffffffff


	//   ....[142]....
        /*0314*/ 	.word	0xffffffff


	//   ....[143]....
        /*0318*/ 	.word	0xffffffff


	//   ....[144]....
        /*031c*/ 	.word	0xffffffff


	//   ....[145]....
        /*0320*/ 	.word	0xffffffff


	//   ....[146]....
        /*0324*/ 	.word	0xffffffff


	//   ....[147]....
        /*0328*/ 	.word	0xffffffff


	//   ....[148]....
        /*032c*/ 	.word	0xffffffff


	//   ....[149]....
        /*0330*/ 	.word	0xffffffff


	//   ....[150]....
        /*0334*/ 	.word	0xffffffff


	//   ....[151]....
        /*0338*/ 	.word	0xffffffff


	//   ....[152]....
        /*033c*/ 	.word	0xffffffff


	//   ....[153]....
        /*0340*/ 	.word	0xffffffff


	//   ....[154]....
        /*0344*/ 	.word	0xffffffff


	//   ....[155]....
        /*0348*/ 	.word	0xffffffff


	//   ....[156]....
        /*034c*/ 	.word	0xffffffff


	//   ....[157]....
        /*0350*/ 	.word	0xffffffff


	//   ....[158]....
        /*0354*/ 	.word	0xffffffff


	//   ....[159]....
        /*0358*/ 	.word	0xffffffff


	//   ....[160]....
        /*035c*/ 	.word	0xffffffff


	//   ....[161]....
        /*0360*/ 	.word	0xffffffff


	//   ....[162]....
        /*0364*/ 	.word	0xffffffff


	//   ....[163]....
        /*0368*/ 	.word	0xffffffff


	//   ....[164]....
        /*036c*/ 	.word	0x05000048


	//   ....[165]....
        /*0370*/ 	.word	0x05000048


	//   ....[166]....
        /*0374*/ 	.word	0x05000048


	//   ....[167]....
        /*0378*/ 	.word	0x05000048


	//   ....[168]....
        /*037c*/ 	.word	0x05000048


	//----- nvinfo : EIATTR_COOP_GROUP_INSTR_OFFSETS
	.align		4
.L_102:
        /*0380*/ 	.byte	0x04, 0x28
        /*0382*/ 	.short	(.L_104 - .L_103)


	//   ....[0]....
.L_103:
        /*0384*/ 	.word	0x00000d30


	//   ....[1]....
        /*0388*/ 	.word	0x00001500


	//   ....[2]....
        /*038c*/ 	.word	0x000023b0


	//   ....[3]....
        /*0390*/ 	.word	0x000023d0


	//   ....[4]....
        /*0394*/ 	.word	0x000023f0


	//   ....[5]....
        /*0398*/ 	.word	0x00002410


	//   ....[6]....
        /*039c*/ 	.word	0x00002430


	//   ....[7]....
        /*03a0*/ 	.word	0x000028c0


	//   ....[8]....
        /*03a4*/ 	.word	0x000028d0


	//   ....[9]....
        /*03a8*/ 	.word	0x000028f0


	//   ....[10]....
        /*03ac*/ 	.word	0x00002910


	//   ....[11]....
        /*03b0*/ 	.word	0x00002970


	//   ....[12]....
        /*03b4*/ 	.word	0x000029b0


	//   ....[13]....
        /*03b8*/ 	.word	0x000029e0


	//   ....[14]....
        /*03bc*/ 	.word	0x00002a10


	//   ....[15]....
        /*03c0*/ 	.word	0x00002af0


	//   ....[16]....
        /*03c4*/ 	.word	0x00002b00


	//   ....[17]....
        /*03c8*/ 	.word	0x00002b30


	//   ....[18]....
        /*03cc*/ 	.word	0x00002b60


	//   ....[19]....
        /*03d0*/ 	.word	0x00002b90


	//   ....[20]....
        /*03d4*/ 	.word	0x00002bd0


	//   ....[21]....
        /*03d8*/ 	.word	0x00002bf0


	//   ....[22]....
        /*03dc*/ 	.word	0x00002c10


	//   ....[23]....
        /*03e0*/ 	.word	0x00002c80


	//   ....[24]....
        /*03e4*/ 	.word	0x00002d30


	//   ....[25]....
        /*03e8*/ 	.word	0x00002d40


	//   ....[26]....
        /*03ec*/ 	.word	0x00002d70


	//   ....[27]....
        /*03f0*/ 	.word	0x00002da0


	//   ....[28]....
        /*03f4*/ 	.word	0x00002dd0


	//   ....[29]....
        /*03f8*/ 	.word	0x00002e10


	//   ....[30]....
        /*03fc*/ 	.word	0x00002e30


	//   ....[31]....
        /*0400*/ 	.word	0x00002e50


	//   ....[32]....
        /*0404*/ 	.word	0x00002eb0


	//   ....[33]....
        /*0408*/ 	.word	0x00002f50


	//   ....[34]....
        /*040c*/ 	.word	0x00002f60


	//   ....[35]....
        /*0410*/ 	.word	0x00002f80


	//   ....[36]....
        /*0414*/ 	.word	0x00002fc0


	//   ....[37]....
        /*0418*/ 	.word	0x00002ff0


	//   ....[38]....
        /*041c*/ 	.word	0x00003030


	//   ....[39]....
        /*0420*/ 	.word	0x00003050


	//   ....[40]....
        /*0424*/ 	.word	0x00003070


	//   ....[41]....
        /*0428*/ 	.word	0x000030b0


	//   ....[42]....
        /*042c*/ 	.word	0x000031b0


	//   ....[43]....
        /*0430*/ 	.word	0x000031e0


	//   ....[44]....
        /*0434*/ 	.word	0x000031f0


	//   ....[45]....
        /*0438*/ 	.word	0x00003210


	//   ....[46]....
        /*043c*/ 	.word	0x00003250


	//   ....[47]....
        /*0440*/ 	.word	0x00003280


	//   ....[48]....
        /*0444*/ 	.word	0x000032c0


	//   ....[49]....
        /*0448*/ 	.word	0x000032e0


	//   ....[50]....
        /*044c*/ 	.word	0x00003300


	//   ....[51]....
        /*0450*/ 	.word	0x00003420


	//   ....[52]....
        /*0454*/ 	.word	0x00003440


	//   ....[53]....
        /*0458*/ 	.word	0x00003450


	//   ....[54]....
        /*045c*/ 	.word	0x00003470


	//   ....[55]....
        /*0460*/ 	.word	0x000034b0


	//   ....[56]....
        /*0464*/ 	.word	0x000034e0


	//   ....[57]....
        /*0468*/ 	.word	0x00003520


	//   ....[58]....
        /*046c*/ 	.word	0x00003540


	//   ....[59]....
        /*0470*/ 	.word	0x00003560


	//   ....[60]....
        /*0474*/ 	.word	0x00003690


	//   ....[61]....
        /*0478*/ 	.word	0x000036c0


	//   ....[62]....
        /*047c*/ 	.word	0x000036d0


	//   ....[63]....
        /*0480*/ 	.word	0x000036f0


	//   ....[64]....
        /*0484*/ 	.word	0x00003730


	//   ....[65]....
        /*0488*/ 	.word	0x00003760


	//   ....[66]....
        /*048c*/ 	.word	0x000037a0


	//   ....[67]....
        /*0490*/ 	.word	0x000037c0


	//   ....[68]....
        /*0494*/ 	.word	0x000037e0


	//   ....[69]....
        /*0498*/ 	.word	0x00003900


	//   ....[70]....
        /*049c*/ 	.word	0x00003930


	//   ....[71]....
        /*04a0*/ 	.word	0x00003940


	//   ....[72]....
        /*04a4*/ 	.word	0x00003970


	//   ....[73]....
        /*04a8*/ 	.word	0x00003990


	//   ....[74]....
        /*04ac*/ 	.word	0x000039e0


	//   ....[75]....
        /*04b0*/ 	.word	0x00003a00


	//   ....[76]....
        /*04b4*/ 	.word	0x00003a40


	//   ....[77]....
        /*04b8*/ 	.word	0x00003a60


	//   ....[78]....
        /*04bc*/ 	.word	0x00003b70


	//   ....[79]....
        /*04c0*/ 	.word	0x00003b90


	//   ....[80]....
        /*04c4*/ 	.word	0x00003ba0


	//   ....[81]....
        /*04c8*/ 	.word	0x00003bd0


	//   ....[82]....
        /*04cc*/ 	.word	0x00003c00


	//   ....[83]....
        /*04d0*/ 	.word	0x00003c50


	//   ....[84]....
        /*04d4*/ 	.word	0x00003c60


	//   ....[85]....
        /*04d8*/ 	.word	0x00003ca0


	//   ....[86]....
        /*04dc*/ 	.word	0x00003cd0


	//   ....[87]....
        /*04e0*/ 	.word	0x00003de0


	//   ....[88]....
        /*04e4*/ 	.word	0x00003e10


	//   ....[89]....
        /*04e8*/ 	.word	0x00003e20


	//   ....[90]....
        /*04ec*/ 	.word	0x00003e70


	//   ....[91]....
        /*04f0*/ 	.word	0x00003ea0


	//   ....[92]....
        /*04f4*/ 	.word	0x00003ed0


	//   ....[93]....
        /*04f8*/ 	.word	0x00003f00


	//   ....[94]....
        /*04fc*/ 	.word	0x00003f30


	//   ....[95]....
        /*0500*/ 	.word	0x00003f60


	//   ....[96]....
        /*0504*/ 	.word	0x00004050


	//   ....[97]....
        /*0508*/ 	.word	0x00004070


	//   ....[98]....
        /*050c*/ 	.word	0x00004080


	//   ....[99]....
        /*0510*/ 	.word	0x000040d0


	//   ....[100]....
        /*0514*/ 	.word	0x00004100


	//   ....[101]....
        /*0518*/ 	.word	0x00004130


	//   ....[102]....
        /*051c*/ 	.word	0x00004160


	//   ....[103]....
        /*0520*/ 	.word	0x00004190


	//   ....[104]....
        /*0524*/ 	.word	0x000041c0


	//   ....[105]....
        /*0528*/ 	.word	0x000042c0


	//   ....[106]....
        /*052c*/ 	.word	0x000042e0


	//   ....[107]....
        /*0530*/ 	.word	0x000042f0


	//   ....[108]....
        /*0534*/ 	.word	0x00004340


	//   ....[109]....
        /*0538*/ 	.word	0x00004370


	//   ....[110]....
        /*053c*/ 	.word	0x000043a0


	//   ....[111]....
        /*0540*/ 	.word	0x000043d0


	//   ....[112]....
        /*0544*/ 	.word	0x00004400


	//   ....[113]....
        /*0548*/ 	.word	0x00004430


	//   ....[114]....
        /*054c*/ 	.word	0x00004580


	//   ....[115]....
        /*0550*/ 	.word	0x00004a10


	//   ....[116]....
        /*0554*/ 	.word	0x00004ce0


	//   ....[117]....
        /*0558*/ 	.word	0x00004d90


	//   ....[118]....
        /*055c*/ 	.word	0x00004e40


	//   ....[119]....
        /*0560*/ 	.word	0x00004ef0


	//   ....[120]....
        /*0564*/ 	.word	0x00004fa0


	//   ....[121]....
        /*0568*/ 	.word	0x00005050


	//   ....[122]....
        /*056c*/ 	.word	0x00005100


	//   ....[123]....
        /*0570*/ 	.word	0x000051b0


	//   ....[124]....
        /*0574*/ 	.word	0x00005260


	//   ....[125]....
        /*0578*/ 	.word	0x00005310


	//   ....[126]....
        /*057c*/ 	.word	0x000053c0


	//   ....[127]....
        /*0580*/ 	.word	0x00005470


	//   ....[128]....
        /*0584*/ 	.word	0x00005650


	//   ....[129]....
        /*0588*/ 	.word	0x00005770


	//   ....[130]....
        /*058c*/ 	.word	0x00005890


	//   ....[131]....
        /*0590*/ 	.word	0x000059b0


	//   ....[132]....
        /*0594*/ 	.word	0x00005ad0


	//   ....[133]....
        /*0598*/ 	.word	0x00005bf0


	//   ....[134]....
        /*059c*/ 	.word	0x00005d00


	//   ....[135]....
        /*05a0*/ 	.word	0x00005e00


	//   ....[136]....
        /*05a4*/ 	.word	0x00005f00


	//   ....[137]....
        /*05a8*/ 	.word	0x00006000


	//   ....[138]....
        /*05ac*/ 	.word	0x00006100


	//   ....[139]....
        /*05b0*/ 	.word	0x00006200


	//   ....[140]....
        /*05b4*/ 	.word	0x00006a30


	//   ....[141]....
        /*05b8*/ 	.word	0x00006ab0


	//   ....[142]....
        /*05bc*/ 	.word	0x00006b30


	//   ....[143]....
        /*05c0*/ 	.word	0x00006bb0


	//   ....[144]....
        /*05c4*/ 	.word	0x00006c30


	//   ....[145]....
        /*05c8*/ 	.word	0x00006cb0


	//   ....[146]....
        /*05cc*/ 	.word	0x00006d30


	//   ....[147]....
        /*05d0*/ 	.word	0x00006db0


	//   ....[148]....
        /*05d4*/ 	.word	0x00006e30


	//   ....[149]....
        /*05d8*/ 	.word	0x00006eb0


	//   ....[150]....
        /*05dc*/ 	.word	0x00006f30


	//   ....[151]....
        /*05e0*/ 	.word	0x00006fb0


	//   ....[152]....
        /*05e4*/ 	.word	0x00007180


	//   ....[153]....
        /*05e8*/ 	.word	0x00007220


	//   ....[154]....
        /*05ec*/ 	.word	0x000072d0


	//   ....[155]....
        /*05f0*/ 	.word	0x00007380


	//   ....[156]....
        /*05f4*/ 	.word	0x00007430


	//   ....[157]....
        /*05f8*/ 	.word	0x000074e0


	//   ....[158]....
        /*05fc*/ 	.word	0x00007590


	//   ....[159]....
        /*0600*/ 	.word	0x00007640


	//   ....[160]....
        /*0604*/ 	.word	0x000076f0


	//   ....[161]....
        /*0608*/ 	.word	0x000077a0


	//   ....[162]....
        /*060c*/ 	.word	0x00007850


	//   ....[163]....
        /*0610*/ 	.word	0x000078f0


	//   ....[164]....
        /*0614*/ 	.word	0x00007960


	//   ....[165]....
        /*0618*/ 	.word	0x000079d0


	//   ....[166]....
        /*061c*/ 	.word	0x00007a40


	//   ....[167]....
        /*0620*/ 	.word	0x00007ab0


	//   ....[168]....
        /*0624*/ 	.word	0x00007b20


	//----- nvinfo : EIATTR_VRC_CTA_INIT_COUNT
	.align		4
.L_104:
        /*0628*/ 	.byte	0x02, 0x4a
	.zero		1
	.zero		1


	//----- nvinfo : EIATTR_EXIT_INSTR_OFFSETS
	.align		4
        /*062c*/ 	.byte	0x04, 0x1c
        /*062e*/ 	.short	(.L_106 - .L_105)


	//   ....[0]....
.L_105:
        /*0630*/ 	.word	0x00001f40


	//   ....[1]....
        /*0634*/ 	.word	0x000021b0


	//   ....[2]....
        /*0638*/ 	.word	0x000021d0


	//   ....[3]....
        /*063c*/ 	.word	0x00006fc0


	//   ....[4]....
        /*0640*/ 	.word	0x00007900


	//----- nvinfo : EIATTR_MAX_THREADS
	.align		4
.L_106:
        /*0644*/ 	.byte	0x04, 0x05
        /*0646*/ 	.short	(.L_108 - .L_107)
.L_107:
        /*0648*/ 	.word	0x00000180
        /*064c*/ 	.word	0x00000001
        /*0650*/ 	.word	0x00000001


	//----- nvinfo : EIATTR_CRS_STACK_SIZE
	.align		4
.L_108:
        /*0654*/ 	.byte	0x04, 0x1e
        /*0656*/ 	.short	(.L_110 - .L_109)
.L_109:
        /*0658*/ 	.word	0x00000000


	//----- nvinfo : EIATTR_CBANK_PARAM_SIZE
	.align		4
.L_110:
        /*065c*/ 	.byte	0x03, 0x19
        /*065e*/ 	.short	0x004d


	//----- nvinfo : EIATTR_PARAM_CBANK
	.align		4
        /*0660*/ 	.byte	0x04, 0x0a
        /*0662*/ 	.short	(.L_112 - .L_111)
	.align		4
.L_111:
        /*0664*/ 	.word	index@(.nv.constant0._ZN3cub18CUB_300001_SM_10006detail10radix_sort29DeviceRadixSortOnesweepKernelINS1_5radix10policy_hubImmyE10Policy1000ELNS0_9SortOrderE0EmmyiiNS1_21identity_decomposer_tEEEvPT5_SB_PT3_PKSC_PT1_PKSG_PT2_PKSK_T4_iiT6_)
        /*0668*/ 	.short	0x0380
        /*066a*/ 	.short	0x004d


	//----- nvinfo : EIATTR_SW_WAR
	.align		4
.L_112:
        /*066c*/ 	.byte	0x04, 0x36
        /*066e*/ 	.short	(.L_114 - .L_113)
.L_113:
        /*0670*/ 	.word	0x00000008
.L_114:


//--------------------- .nv.info._ZN3cub18CUB_300001_SM_10006detail10radix_sort33DeviceRadixSortExclusiveSumKernelINS1_5radix10policy_hubImmyE10Policy1000EyEEvPT0_ --------------------------
	.section	.nv.info._ZN3cub18CUB_300001_SM_10006detail10radix_sort33DeviceRadixSortExclusiveSumKernelINS1_5radix10policy_hubImmyE10Policy1000EyEEvPT0_,"",@"SHT_CUDA_INFO"
	.sectionflags	@""
	.align	4


	//----- nvinfo : EIATTR_CUDA_API_VERSION
	.align		4
        /*0000*/ 	.byte	0x04, 0x37
        /*0002*/ 	.short	(.L_116 - .L_115)
.L_115:
        /*0004*/ 	.word	0x00000082


	//----- nvinfo : EIATTR_KPARAM_INFO
	.align		4
.L_116:
        /*0008*/ 	.byte	0x04, 0x17
        /*000a*/ 	.short	(.L_118 - .L_117)
.L_117:
        /*000c*/ 	.word	0x00000000
        /*0010*/ 	.short	0x0000
        /*0012*/ 	.short	0x0000
        /*0014*/ 	.byte	0x00, 0xf5, 0x21, 0x00


	//----- nvinfo : EIATTR_SPARSE_MMA_MASK
	.align		4
.L_118:
        /*0018*/ 	.byte	0x03, 0x50
        /*001a*/ 	.short	0x0000


	//----- nvinfo : EIATTR_MAXREG_COUNT
	.align		4
        /*001c*/ 	.byte	0x03, 0x1b
        /*001e*/ 	.short	0x00ff


	//----- nvinfo : EIATTR_NUM_BARRIERS
	.align		4
        /*0020*/ 	.byte	0x02, 0x4c
        /*0022*/ 	.byte	0x01
	.zero		1


	//----- nvinfo : EIATTR_MERCURY_ISA_VERSION
	.align		4
        /*0024*/ 	.byte	0x03, 0x5f
        /*0026*/ 	.short	0x0101


	//----- nvinfo : EIATTR_COOP_GROUP_MASK_REGIDS
	.align		4
        /*0028*/ 	.byte	0x04, 0x29
        /*002a*/ 	.short	(.L_120 - .L_119)


	//   ....[0]....
.L_119:
        /*002c*/ 	.word	0xffffffff


	//   ....[1]....
        /*0030*/ 	.word	0xffffffff


	//   ....[2]....
        /*0034*/ 	.word	0xffffffff


	//   ....[3]....
        /*0038*/ 	.word	0xffffffff


	//   ....[4]....
        /*003c*/ 	.word	0xffffffff


	//   ....[5]....
        /*0040*/ 	.word	0xffffffff


	//   ....[6]....
        /*0044*/ 	.word	0xffffffff


	//   ....[7]....
        /*0048*/ 	.word	0xffffffff


	//   ....[8]....
        /*004c*/ 	.word	0xffffffff


	//   ....[9]....
        /*0050*/ 	.word	0xffffffff


	//   ....[10]....
        /*0054*/ 	.word	0x05000015


	//   ....[11]....
        /*0058*/ 	.word	0x05000015


	//   ....[12]....
        /*005c*/ 	.word	0x05000015


	//   ....[13]....
        /*0060*/ 	.word	0x05000015


	//   ....[14]....
        /*0064*/ 	.word	0x05000015


	//   ....[15]....
        /*0068*/ 	.word	0x05000015


	//   ....[16]....
        /*006c*/ 	.word	0x05000015


	//   ....[17]....
        /*0070*/ 	.word	0x05000015


	//   ....[18]....
        /*0074*/ 	.word	0x05000015


	//   ....[19]....
        /*0078*/ 	.word	0x05000015


	//----- nvinfo : EIATTR_COOP_GROUP_INSTR_OFFSETS
	.align		4
.L_120:
        /*007c*/ 	.byte	0x04, 0x28
        /*007e*/ 	.short	(.L_122 - .L_121)


	//   ....[0]....
.L_121:
        /*0080*/ 	.word	0x00000250


	//   ....[1]....
        /*0084*/ 	.word	0x00000260


	//   ....[2]....
        /*0088*/ 	.word	0x000002a0


	//   ....[3]....
        /*008c*/ 	.word	0x000002c0


	//   ....[4]....
        /*0090*/ 	.word	0x00000310


	//   ....[5]....
        /*0094*/ 	.word	0x00000320


	//   ....[6]....
        /*0098*/ 	.word	0x00000360


	//   ....[7]....
        /*009c*/ 	.word	0x00000380


	//   ....[8]....
        /*00a0*/ 	.word	0x000003d0


	//   ....[9]....
        /*00a4*/ 	.word	0x000003e0


	//   ....[10]....
        /*00a8*/ 	.word	0x00000660


	//   ....[11]....
        /*00ac*/ 	.word	0x000006b0


	//   ....[12]....
        /*00b0*/ 	.word	0x00000740


	//   ....[13]....
        /*00b4*/ 	.word	0x00000790


	//   ....[14]....
        /*00b8*/ 	.word	0x00000820


	//   ....[15]....
        /*00bc*/ 	.word	0x00000870


	//   ....[16]....
        /*00c0*/ 	.word	0x00000900


	//   ....[17]....
        /*00c4*/ 	.word	0x00000950


	//   ....[18]....
        /*00c8*/ 	.word	0x000009e0


	//   ....[19]....
        /*00cc*/ 	.word	0x00000a30


	//----- nvinfo : EIATTR_VRC_CTA_INIT_COUNT
	.align		4
.L_122:
        /*00d0*/ 	.byte	0x02, 0x4a
	.zero		1
	.zero		1


	//----- nvinfo : EIATTR_EXIT_INSTR_OFFSETS
	.align		4
        /*00d4*/ 	.byte	0x04, 0x1c
        /*00d6*/ 	.short	(.L_124 - .L_123)


	//   ....[0]....
.L_123:
        /*00d8*/ 	.word	0x000005d0


	//   ....[1]....
        /*00dc*/ 	.word	0x00000600


	//----- nvinfo : EIATTR_CRS_STACK_SIZE
	.align		4
.L_124:
        /*00e0*/ 	.byte	0x04, 0x1e
        /*00e2*/ 	.short	(.L_126 - .L_125)
.L_125:
        /*00e4*/ 	.word	0x00000000


	//----- nvinfo : EIATTR_CBANK_PARAM_SIZE
	.align		4
.L_126:
        /*00e8*/ 	.byte	0x03, 0x19
        /*00ea*/ 	.short	0x0008


	//----- nvinfo : EIATTR_PARAM_CBANK
	.align		4
        /*00ec*/ 	.byte	0x04, 0x0a
        /*00ee*/ 	.short	(.L_128 - .L_127)
	.align		4
.L_127:
        /*00f0*/ 	.word	index@(.nv.constant0._ZN3cub18CUB_300001_SM_10006detail10radix_sort33DeviceRadixSortExclusiveSumKernelINS1_5radix10policy_hubImmyE10Policy1000EyEEvPT0_)
        /*00f4*/ 	.short	0x0380
        /*00f6*/ 	.short	0x0008


	//----- nvinfo : EIATTR_SW_WAR
	.align		4
.L_128:
        /*00f8*/ 	.byte	0x04, 0x36
        /*00fa*/ 	.short	(.L_130 - .L_129)
.L_129:
        /*00fc*/ 	.word	0x00000008
.L_130:


//--------------------- .nv.info._ZN3cub18CUB_300001_SM_10006detail10radix_sort30DeviceRadixSortHistogramKernelINS1_5radix10policy_hubImmyE10Policy1000ELNS0_9SortOrderE0EmyNS1_21identity_decomposer_tEEEvPT2_PKT1_SA_iiT3_ --------------------------
	.section	.nv.info._ZN3cub18CUB_300001_SM_10006detail10radix_sort30DeviceRadixSortHistogramKernelINS1_5radix10policy_hubImmyE10Policy1000ELNS0_9SortOrderE0EmyNS1_21identity_decomposer_tEEEvPT2_PKT1_SA_iiT3_,"",@"SHT_CUDA_INFO"
	.sectionflags	@""
	.align	4


	//----- nvinfo : EIATTR_CUDA_API_VERSION
	.align		4
        /*0000*/ 	.byte	0x04, 0x37
        /*0002*/ 	.short	(.L_132 - .L_131)
.L_131:
        /*0004*/ 	.word	0x00000082


	//----- nvinfo : EIATTR_KPARAM_INFO
	.align		4
.L_132:
        /*0008*/ 	.byte	0x04, 0x17
        /*000a*/ 	.short	(.L_134 - .L_133)
.L_133:
        /*000c*/ 	.word	0x00000000
        /*0010*/ 	.short	0x0005
        /*0012*/ 	.short	0x0020
        /*0014*/ 	.byte	0x00, 0xf0, 0x05, 0x00


	//----- nvinfo : EIATTR_KPARAM_INFO
	.align		4
.L_134:
        /*0018*/ 	.byte	0x04, 0x17
        /*001a*/ 	.short	(.L_136 - .L_135)
.L_135:
        /*001c*/ 	.word	0x00000000
        /*0020*/ 	.short	0x0004
        /*0022*/ 	.short	0x001c
        /*0024*/ 	.byte	0x00, 0xf0, 0x11, 0x00


	//----- nvinfo : EIATTR_KPARAM_INFO
	.align		4
.L_136:
        /*0028*/ 	.byte	0x04, 0x17
        /*002a*/ 	.short	(.L_138 - .L_137)
.L_137:
        /*002c*/ 	.word	0x00000000
        /*0030*/ 	.short	0x0003
        /*0032*/ 	.short	0x0018
        /*0034*/ 	.byte	0x00, 0xf0, 0x11, 0x00


	//----- nvinfo : EIATTR_KPARAM_INFO
	.align		4
.L_138:
        /*0038*/ 	.byte	0x04, 0x17
        /*003a*/ 	.short	(.L_140 - .L_139)
.L_139:
        /*003c*/ 	.word	0x00000000
        /*0040*/ 	.short	0x0002
        /*0042*/ 	.short	0x0010
        /*0044*/ 	.byte	0x00, 0xf0, 0x21, 0x00


	//----- nvinfo : EIATTR_KPARAM_INFO
	.align		4
.L_140:
        /*0048*/ 	.byte	0x04, 0x17
        /*004a*/ 	.short	(.L_142 - .L_141)
.L_141:
        /*004c*/ 	.word	0x00000000
        /*0050*/ 	.short	0x0001
        /*0052*/ 	.short	0x0008
        /*0054*/ 	.byte	0x00, 0xf5, 0x21, 0x00


	//----- nvinfo : EIATTR_KPARAM_INFO
	.align		4
.L_142:
        /*0058*/ 	.byte	0x04, 0x17
        /*005a*/ 	.short	(.L_144 - .L_143)
.L_143:
        /*005c*/ 	.word	0x00000000
        /*0060*/ 	.short	0x0000
        /*0062*/ 	.short	0x0000
        /*0064*/ 	.byte	0x00, 0xf5, 0x21, 0x00


	//----- nvinfo : EIATTR_SPARSE_MMA_MASK
	.align		4
.L_144:
        /*0068*/ 	.byte	0x03, 0x50
        /*006a*/ 	.short	0x0000


	//----- nvinfo : EIATTR_MAXREG_COUNT
	.align		4
        /*006c*/ 	.byte	0x03, 0x1b
        /*006e*/ 	.short	0x00ff


	//----- nvinfo : EIATTR_NUM_BARRIERS
	.align		4
        /*0070*/ 	.byte	0x02, 0x4c
        /*0072*/ 	.byte	0x01
	.zero		1


	//----- nvinfo : EIATTR_MERCURY_ISA_VERSION
	.align		4
        /*0074*/ 	.byte	0x03, 0x5f
        /*0076*/ 	.short	0x0101


	//----- nvinfo : EIATTR_VRC_CTA_INIT_COUNT
	.align		4
        /*0078*/ 	.byte	0x02, 0x4a
	.zero		1
	.zero		1


	//----- nvinfo : EIATTR_EXIT_INSTR_OFFSETS
	.align		4
        /*007c*/ 	.byte	0x04, 0x1c
        /*007e*/ 	.short	(.L_146 - .L_145)


	//   ....[0]....
.L_145:
        /*0080*/ 	.word	0x00000040


	//   ....[1]....
        /*0084*/ 	.word	0x00002fb0


	//----- nvinfo : EIATTR_MAX_THREADS
	.align		4
.L_146:
        /*0088*/ 	.byte	0x04, 0x05
        /*008a*/ 	.short	(.L_148 - .L_147)
.L_147:
        /*008c*/ 	.word	0x00000080
        /*0090*/ 	.word	0x00000001
        /*0094*/ 	.word	0x00000001


	//----- nvinfo : EIATTR_CRS_STACK_SIZE
	.align		4
.L_148:
        /*0098*/ 	.byte	0x04, 0x1e
        /*009a*/ 	.short	(.L_150 - .L_149)
.L_149:
        /*009c*/ 	.word	0x00000000


	//----- nvinfo : EIATTR_CBANK_PARAM_SIZE
	.align		4
.L_150:
        /*00a0*/ 	.byte	0x03, 0x19
        /*00a2*/ 	.short	0x0021


	//----- nvinfo : EIATTR_PARAM_CBANK
	.align		4
        /*00a4*/ 	.byte	0x04, 0x0a
        /*00a6*/ 	.short	(.L_152 - .L_151)
	.align		4
.L_151:
        /*00a8*/ 	.word	index@(.nv.constant0._ZN3cub18CUB_300001_SM_10006detail10radix_sort30DeviceRadixSortHistogramKernelINS1_5radix10policy_hubImmyE10Policy1000ELNS0_9SortOrderE0EmyNS1_21identity_decomposer_tEEEvPT2_PKT1_SA_iiT3_)
        /*00ac*/ 	.short	0x0380
        /*00ae*/ 	.short	0x0021


	//----- nvinfo : EIATTR_SW_WAR
	.align		4
.L_152:
        /*00b0*/ 	.byte	0x04, 0x36
        /*00b2*/ 	.short	(.L_154 - .L_153)
.L_153:
        /*00b4*/ 	.word	0x00000008
.L_154:


//--------------------- .nv.info._ZN3cub18CUB_300001_SM_10006detail10radix_sort31DeviceRadixSortSingleTileKernelINS1_5radix10policy_hubImmyE10Policy1000ELNS0_9SortOrderE0EmmyNS1_21identity_decomposer_tEEEvPKT1_PSA_PKT2_PSE_T3_iiT4_ --------------------------
	.section	.nv.info._ZN3cub18CUB_300001_SM_10006detail10radix_sort31DeviceRadixSortSingleTileKernelINS1_5radix10policy_hubImmyE10Policy1000ELNS0_9SortOrderE0EmmyNS1_21identity_decomposer_tEEEvPKT1_PSA_PKT2_PSE_T3_iiT4_,"",@"SHT_CUDA_INFO"
	.sectionflags	@""
	.align	4


	//----- nvinfo : EIATTR_CUDA_API_VERSION
	.align		4
        /*0000*/ 	.byte	0x04, 0x37
        /*0002*/ 	.short	(.L_156 - .L_155)
.L_155:
        /*0004*/ 	.word	0x00000082


	//----- nvinfo : EIATTR_KPARAM_INFO
	.align		4
.L_156:
        /*0008*/ 	.byte	0x04, 0x17
        /*000a*/ 	.short	(.L_158 - .L_157)
.L_157:
        /*000c*/ 	.word	0x00000000
        /*0010*/ 	.short	0x0007
        /*0012*/ 	.short	0x0030
        /*0014*/ 	.byte	0x00, 0xf0, 0x05, 0x00


	//----- nvinfo : EIATTR_KPARAM_INFO
	.align		4
.L_158:
        /*0018*/ 	.byte	0x04, 0x17
        /*001a*/ 	.short	(.L_160 - .L_159)
.L_159:
        /*001c*/ 	.word	0x00000000
        /*0020*/ 	.short	0x0006
        /*0022*/ 	.short	0x002c
        /*0024*/ 	.byte	0x00, 0xf0, 0x11, 0x00


	//----- nvinfo : EIATTR_KPARAM_INFO
	.align		4
.L_160:
        /*0028*/ 	.byte	0x04, 0x17
        /*002a*/ 	.short	(.L_162 - .L_161)
.L_161:
        /*002c*/ 	.word	0x00000000
        /*0030*/ 	.short	0x0005
        /*0032*/ 	.short	0x0028
        /*0034*/ 	.byte	0x00, 0xf0, 0x11, 0x00


	//----- nvinfo : EIATTR_KPARAM_INFO
	.align		4
.L_162:
        /*0038*/ 	.byte	0x04, 0x17
        /*003a*/ 	.short	(.L_164 - .L_163)
.L_163:
        /*003c*/ 	.word	0x00000000
        /*0040*/ 	.short	0x0004
        /*0042*/ 	.short	0x0020
        /*0044*/ 	.byte	0x00, 0xf0, 0x21, 0x00


	//----- nvinfo : EIATTR_KPARAM_INFO
	.align		4
.L_164:
        /*0048*/ 	.byte	0x04, 0x17
        /*004a*/ 	.short	(.L_166 - .L_165)
.L_165:
        /*004c*/ 	.word	0x00000000
        /*0050*/ 	.short	0x0003
        /*0052*/ 	.short	0x0018
        /*0054*/ 	.byte	0x00, 0xf5, 0x21, 0x00


	//----- nvinfo : EIATTR_KPARAM_INFO
	.align		4
.L_166:
        /*0058*/ 	.byte	0x04, 0x17
        /*005a*/ 	.short	(.L_168 - .L_167)
.L_167:
        /*005c*/ 	.word	0x00000000
        /*0060*/ 	.short	0x0002
        /*0062*/ 	.short	0x0010
        /*0064*/ 	.byte	0x00, 0xf5, 0x21, 0x00


	//----- nvinfo : EIATTR_KPARAM_INFO
	.align		4
.L_168:
        /*0068*/ 	.byte	0x04, 0x17
        /*006a*/ 	.short	(.L_170 - .L_169)
.L_169:
        /*006c*/ 	.word	0x00000000
        /*0070*/ 	.short	0x0001
        /*0072*/ 	.short	0x0008
        /*0074*/ 	.byte	0x00, 0xf5, 0x21, 0x00


	//----- nvinfo : EIATTR_KPARAM_INFO
	.align		4
.L_170:
        /*0078*/ 	.byte	0x04, 0x17
        /*007a*/ 	.short	(.L_172 - .L_171)
.L_171:
        /*007c*/ 	.word	0x00000000
        /*0080*/ 	.short	0x0000
        /*0082*/ 	.short	0x0000
        /*0084*/ 	.byte	0x00, 0xf5, 0x21, 0x00


	//----- nvinfo : EIATTR_SPARSE_MMA_MASK
	.align		4
.L_172:
        /*0088*/ 	.byte	0x03, 0x50
        /*008a*/ 	.short	0x0000


	//----- nvinfo : EIATTR_MAXREG_COUNT
	.align		4
        /*008c*/ 	.byte	0x03, 0x1b
        /*008e*/ 	.short	0x00ff


	//----- nvinfo : EIATTR_NUM_BARRIERS
	.align		4
        /*0090*/ 	.byte	0x02, 0x4c
        /*0092*/ 	.byte	0x01
	.zero		1


	//----- nvinfo : EIATTR_MERCURY_ISA_VERSION
	.align		4
        /*0094*/ 	.byte	0x03, 0x5f
        /*0096*/ 	.short	0x0101


	//----- nvinfo : EIATTR_COOP_GROUP_MASK_REGIDS
	.align		4
        /*0098*/ 	.byte	0x04, 0x29
        /*009a*/ 	.short	(.L_174 - .L_173)


	//   ....[0]....
.L_173:
        /*009c*/ 	.word	0xffffffff


	//   ....[1]....
        /*00a0*/ 	.word	0xffffffff


	//   ....[2]....
        /*00a4*/ 	.word	0xffffffff


	//   ....[3]....
        /*00a8*/ 	.word	0xffffffff


	//   ....[4]....
        /*00ac*/ 	.word	0xffffffff


	//----- nvinfo : EIATTR_COOP_GROUP_INSTR_OFFSETS
	.align		4
.L_174:
        /*00b0*/ 	.byte	0x04, 0x28
        /*00b2*/ 	.short	(.L_176 - .L_175)


	//   ....[0]....
.L_175:
        /*00b4*/ 	.word	0x000011e0


	//   ....[1]....
        /*00b8*/ 	.word	0x00001200


	//   ....[2]....
        /*00bc*/ 	.word	0x00001220


	//   ....[3]....
        /*00c0*/ 	.word	0x00001240


	//   ....[4]....
        /*00c4*/ 	.word	0x00001260


	//----- nvinfo : EIATTR_VRC_CTA_INIT_COUNT
	.align		4
.L_176:
        /*00c8*/ 	.byte	0x02, 0x4a
	.zero		1
	.zero		1


	//----- nvinfo : EIATTR_EXIT_INSTR_OFFSETS
	.align		4
        /*00cc*/ 	.byte	0x04, 0x1c
        /*00ce*/ 	.short	(.L_178 - .L_177)


	//   ....[0]....
.L_177:
        /*00d0*/ 	.word	0x000023a0


	//   ....[1]....
        /*00d4*/ 	.word	0x000023e0


	//----- nvinfo : EIATTR_MAX_THREADS
	.align		4
.L_178:
        /*00d8*/ 	.byte	0x04, 0x05
        /*00da*/ 	.short	(.L_180 - .L_179)
.L_179:
        /*00dc*/ 	.word	0x00000100
        /*00e0*/ 	.word	0x00000001
        /*00e4*/ 	.word	0x00000001


	//----- nvinfo : EIATTR_CBANK_PARAM_SIZE
	.align		4
.L_180:
        /*00e8*/ 	.byte	0x03, 0x19
        /*00ea*/ 	.short	0x0031


	//----- nvinfo : EIATTR_PARAM_CBANK
	.align		4
        /*00ec*/ 	.byte	0x04, 0x0a
        /*00ee*/ 	.short	(.L_182 - .L_181)
	.align		4
.L_181:
        /*00f0*/ 	.word	index@(.nv.constant0._ZN3cub18CUB_300001_SM_10006detail10radix_sort31DeviceRadixSortSingleTileKernelINS1_5radix10policy_hubImmyE10Policy1000ELNS0_9SortOrderE0EmmyNS1_21identity_decomposer_tEEEvPKT1_PSA_PKT2_PSE_T3_iiT4_)
        /*00f4*/ 	.short	0x0380
        /*00f6*/ 	.short	0x0031


	//----- nvinfo : EIATTR_SW_WAR
	.align		4
.L_182:
        /*00f8*/ 	.byte	0x04, 0x36
        /*00fa*/ 	.short	(.L_184 - .L_183)
.L_183:
        /*00fc*/ 	.word	0x00000008
.L_184:


//--------------------- .nv.info._ZN3cub18CUB_300001_SM_10006detail11EmptyKernelIvEEvv --------------------------
	.section	.nv.info._ZN3cub18CUB_300001_SM_10006detail11EmptyKernelIvEEvv,"",@"SHT_CUDA_INFO"
	.sectionflags	@""
	.align	4


	//----- nvinfo : EIATTR_CUDA_API_VERSION
	.align		4
        /*0000*/ 	.byte	0x04, 0x37
        /*0002*/ 	.short	(.L_186 - .L_185)
.L_185:
        /*0004*/ 	.word	0x00000082


	//----- nvinfo : EIATTR_SPARSE_MMA_MASK
	.align		4
.L_186:
        /*0008*/ 	.byte	0x03, 0x50
        /*000a*/ 	.short	0x0000


	//----- nvinfo : EIATTR_MAXREG_COUNT
	.align		4
        /*000c*/ 	.byte	0x03, 0x1b
        /*000e*/ 	.short	0x00ff


	//----- nvinfo : EIATTR_MERCURY_ISA_VERSION
	.align		4
        /*0010*/ 	.byte	0x03, 0x5f
        /*0012*/ 	.short	0x0101


	//----- nvinfo : EIATTR_VRC_CTA_INIT_COUNT
	.align		4
        /*0014*/ 	.byte	0x02, 0x4a
	.zero		1
	.zero		1


	//----- nvinfo : EIATTR_EXIT_INSTR_OFFSETS
	.align		4
        /*0018*/ 	.byte	0x04, 0x1c
        /*001a*/ 	.short	(.L_188 - .L_187)


	//   ....[0]....
.L_187:
        /*001c*/ 	.word	0x00000010


	//----- nvinfo : EIATTR_SW_WAR
	.align		4
.L_188:
        /*0020*/ 	.byte	0x04, 0x36
        /*0022*/ 	.short	(.L_190 - .L_189)
.L_189:
        /*0024*/ 	.word	0x00000008
.L_190:


//--------------------- .nv.callgraph             --------------------------
	.section	.nv.callgraph,"",@"SHT_CUDA_CALLGRAPH"
	.align	4
	.sectionentsize	8
	.align		4
        /*0000*/ 	.word	0x00000000
	.align		4
        /*0004*/ 	.word	0xffffffff
	.align		4
        /*0008*/ 	.word	0x00000000
	.align		4
        /*000c*/ 	.word	0xfffffffe
	.align		4
        /*0010*/ 	.word	0x00000000
	.align		4
        /*0014*/ 	.word	0xfffffffd
	.align		4
        /*0018*/ 	.word	0x00000000
	.align		4
        /*001c*/ 	.word	0xfffffffc


//--------------------- .nv.constant4             --------------------------
	.section	.nv.constant4,"a",@progbits
	.align	8
	.align		8
.nv.constant4:
        /*0000*/ 	.dword	_ZN34_INTERNAL_b83ce420_4_k_cu_8f0cfc7f4cuda3std3__45__cpo5beginE
	.align		8
        /*0008*/ 	.dword	_ZN34_INTERNAL_b83ce420_4_k_cu_8f0cfc7f4cuda3std3__45__cpo3endE
	.align		8
        /*0010*/ 	.dword	_ZN34_INTERNAL_b83ce420_4_k_cu_8f0cfc7f4cuda3std3__45__cpo6cbeginE
	.align		8
        /*0018*/ 	.dword	_ZN34_INTERNAL_b83ce420_4_k_cu_8f0cfc7f4cuda3std3__45__cpo4cendE
	.align		8
        /*0020*/ 	.dword	_ZN34_INTERNAL_b83ce420_4_k_cu_8f0cfc7f4cuda3std3__45__cpo6rbeginE
	.align		8
        /*0028*/ 	.dword	_ZN34_INTERNAL_b83ce420_4_k_cu_8f0cfc7f4cuda3std3__45__cpo4rendE
	.align		8
        /*0030*/ 	.dword	_ZN34_INTERNAL_b83ce420_4_k_cu_8f0cfc7f4cuda3std3__45__cpo7crbeginE
	.align		8
        /*0038*/ 	.dword	_ZN34_INTERNAL_b83ce420_4_k_cu_8f0cfc7f4cuda3std3__45__cpo5crendE
	.align		8
        /*0040*/ 	.dword	_ZN34_INTERNAL_b83ce420_4_k_cu_8f0cfc7f4cuda3std3__436_GLOBAL__N__b83ce420_4_k_cu_8f0cfc7f6ignoreE
	.align		8
        /*0048*/ 	.dword	_ZN34_INTERNAL_b83ce420_4_k_cu_8f0cfc7f4cuda3std3__419piecewise_constructE
	.align		8
        /*0050*/ 	.dword	_ZN34_INTERNAL_b83ce420_4_k_cu_8f0cfc7f4cuda3std3__48in_placeE
	.align		8
        /*0058*/ 	.dword	_ZN34_INTERNAL_b83ce420_4_k_cu_8f0cfc7f4cuda3std3__420unreachable_sentinelE
	.align		8
        /*0060*/ 	.dword	_ZN34_INTERNAL_b83ce420_4_k_cu_8f0cfc7f4cuda3std3__47nulloptE
	.align		8
        /*0068*/ 	.dword	_ZN34_INTERNAL_b83ce420_4_k_cu_8f0cfc7f4cuda3std3__48unexpectE
	.align		8
        /*0070*/ 	.dword	_ZN34_INTERNAL_b83ce420_4_k_cu_8f0cfc7f4cuda3std6ranges3__45__cpo4swapE
	.align		8
        /*0078*/ 	.dword	_ZN34_INTERNAL_b83ce420_4_k_cu_8f0cfc7f4cuda3std6ranges3__45__cpo9iter_moveE
	.align		8
        /*0080*/ 	.dword	_ZN34_INTERNAL_b83ce420_4_k_cu_8f0cfc7f4cuda3std6ranges3__45__cpo5beginE
	.align		8
        /*0088*/ 	.dword	_ZN34_INTERNAL_b83ce420_4_k_cu_8f0cfc7f4cuda3std6ranges3__45__cpo3endE
	.align		8
        /*0090*/ 	.dword	_ZN34_INTERNAL_b83ce420_4_k_cu_8f0cfc7f4cuda3std6ranges3__45__cpo6cbeginE
	.align		8
        /*0098*/ 	.dword	_ZN34_INTERNAL_b83ce420_4_k_cu_8f0cfc7f4cuda3std6ranges3__45__cpo4cendE
	.align		8
        /*00a0*/ 	.dword	_ZN34_INTERNAL_b83ce420_4_k_cu_8f0cfc7f4cuda3std6ranges3__45__cpo7advanceE
	.align		8
        /*00a8*/ 	.dword	_ZN34_INTERNAL_b83ce420_4_k_cu_8f0cfc7f4cuda3std6ranges3__45__cpo9iter_swapE
	.align		8
        /*00b0*/ 	.dword	_ZN34_INTERNAL_b83ce420_4_k_cu_8f0cfc7f4cuda3std6ranges3__45__cpo4nextE
	.align		8
        /*00b8*/ 	.dword	_ZN34_INTERNAL_b83ce420_4_k_cu_8f0cfc7f4cuda3std6ranges3__45__cpo4prevE
	.align		8
        /*00c0*/ 	.dword	_ZN34_INTERNAL_b83ce420_4_k_cu_8f0cfc7f4cuda3std6ranges3__45__cpo4dataE
	.align		8
        /*00c8*/ 	.dword	_ZN34_INTERNAL_b83ce420_4_k_cu_8f0cfc7f4cuda3std6ranges3__45__cpo5cdataE
	.align		8
        /*00d0*/ 	.dword	_ZN34_INTERNAL_b83ce420_4_k_cu_8f0cfc7f4cuda3std6ranges3__45__cpo4sizeE
	.align		8
        /*00d8*/ 	.dword	_ZN34_INTERNAL_b83ce420_4_k_cu_8f0cfc7f4cuda3std6ranges3__45__cpo5ssizeE
	.align		8
        /*00e0*/ 	.dword	_ZN34_INTERNAL_b83ce420_4_k_cu_8f0cfc7f4cuda3std6ranges3__45__cpo8distanceE
	.align		8
        /*00e8*/ 	.dword	_ZN34_INTERNAL_b83ce420_4_k_cu_8f0cfc7f6thrust24THRUST_300001_SM_1000_NS8cuda_cub3parE
	.align		8
        /*00f0*/ 	.dword	_ZN34_INTERNAL_b83ce420_4_k_cu_8f0cfc7f6thrust24THRUST_300001_SM_1000_NS8cuda_cub10par_nosyncE
	.align		8
        /*00f8*/ 	.dword	_ZN34_INTERNAL_b83ce420_4_k_cu_8f0cfc7f6thrust24THRUST_300001_SM_1000_NS6system6detail10sequential3seqE
	.align		8
        /*0100*/ 	.dword	_ZN34_INTERNAL_b83ce420_4_k_cu_8f0cfc7f6thrust24THRUST_300001_SM_1000_NS6system3cpp3parE
	.align		8
        /*0108*/ 	.dword	_ZN34_INTERNAL_b83ce420_4_k_cu_8f0cfc7f6thrust24THRUST_300001_SM_1000_NS12placeholders2_1E
	.align		8
        /*0110*/ 	.dword	_ZN34_INTERNAL_b83ce420_4_k_cu_8f0cfc7f6thrust24THRUST_300001_SM_1000_NS12placeholders2_2E
	.align		8
        /*0118*/ 	.dword	_ZN34_INTERNAL_b83ce420_4_k_cu_8f0cfc7f6thrust24THRUST_300001_SM_1000_NS12placeholders2_3E
	.align		8
        /*0120*/ 	.dword	_ZN34_INTERNAL_b83ce420_4_k_cu_8f0cfc7f6thrust24THRUST_300001_SM_1000_NS12placeholders2_4E
	.align		8
        /*0128*/ 	.dword	_ZN34_INTERNAL_b83ce420_4_k_cu_8f0cfc7f6thrust24THRUST_300001_SM_1000_NS12placeholders2_5E
	.align		8
        /*0130*/ 	.dword	_ZN34_INTERNAL_b83ce420_4_k_cu_8f0cfc7f6thrust24THRUST_300001_SM_1000_NS12placeholders2_6E
	.align		8
        /*0138*/ 	.dword	_ZN34_INTERNAL_b83ce420_4_k_cu_8f0cfc7f6thrust24THRUST_300001_SM_1000_NS12placeholders2_7E
	.align		8
        /*0140*/ 	.dword	_ZN34_INTERNAL_b83ce420_4_k_cu_8f0cfc7f6thrust24THRUST_300001_SM_1000_NS12placeholders2_8E
	.align		8
        /*0148*/ 	.dword	_ZN34_INTERNAL_b83ce420_4_k_cu_8f0cfc7f6thrust24THRUST_300001_SM_1000_NS12placeholders2_9E
	.align		8
        /*0150*/ 	.dword	_ZN34_INTERNAL_b83ce420_4_k_cu_8f0cfc7f6thrust24THRUST_300001_SM_1000_NS12placeholders3_10E
	.align		8
        /*0158*/ 	.dword	_ZN34_INTERNAL_b83ce420_4_k_cu_8f0cfc7f6thrust24THRUST_300001_SM_1000_NS3seqE
	.align		8
        /*0160*/ 	.dword	_ZN34_INTERNAL_b83ce420_4_k_cu_8f0cfc7f6thrust24THRUST_300001_SM_1000_NS6deviceE


//--------------------- .text._ZN3cub18CUB_300001_SM_10006detail10radix_sort29DeviceRadixSortOnesweepKernelINS1_5radix10policy_hubImmyE10Policy1000ELNS0_9SortOrderE0EmmyiiNS1_21identity_decomposer_tEEEvPT5_SB_PT3_PKSC_PT1_PKSG_PT2_PKSK_T4_iiT6_ --------------------------
	.section	.text._ZN3cub18CUB_300001_SM_10006detail10radix_sort29DeviceRadixSortOnesweepKernelINS1_5radix10policy_hubImmyE10Policy1000ELNS0_9SortOrderE0EmmyiiNS1_21identity_decomposer_tEEEvPT5_SB_PT3_PKSC_PT1_PKSG_PT2_PKSK_T4_iiT6_,"ax",@progbits
	.align	128
        .global         _ZN3cub18CUB_300001_SM_10006detail10radix_sort29DeviceRadixSortOnesweepKernelINS1_5radix10policy_hubImmyE10Policy1000ELNS0_9SortOrderE0EmmyiiNS1_21identity_decomposer_tEEEvPT5_SB_PT3_PKSC_PT1_PKSG_PT2_PKSK_T4_iiT6_
        .type           _ZN3cub18CUB_300001_SM_10006detail10radix_sort29DeviceRadixSortOnesweepKernelINS1_5radix10policy_hubImmyE10Policy1000ELNS0_9SortOrderE0EmmyiiNS1_21identity_decomposer_tEEEvPT5_SB_PT3_PKSC_PT1_PKSG_PT2_PKSK_T4_iiT6_,@function
        .size           _ZN3cub18CUB_300001_SM_10006detail10radix_sort29DeviceRadixSortOnesweepKernelINS1_5radix10policy_hubImmyE10Policy1000ELNS0_9SortOrderE0EmmyiiNS1_21identity_decomposer_tEEEvPT5_SB_PT3_PKSC_PT1_PKSG_PT2_PKSK_T4_iiT6_,(.L_x_204 - _ZN3cub18CUB_300001_SM_10006detail10radix_sort29DeviceRadixSortOnesweepKernelINS1_5radix10policy_hubImmyE10Policy1000ELNS0_9SortOrderE0EmmyiiNS1_21identity_decomposer_tEEEvPT5_SB_PT3_PKSC_PT1_PKSG_PT2_PKSK_T4_iiT6_)
        .other          _ZN3cub18CUB_300001_SM_10006detail10radix_sort29DeviceRadixSortOnesweepKernelINS1_5radix10policy_hubImmyE10Policy1000ELNS0_9SortOrderE0EmmyiiNS1_21identity_decomposer_tEEEvPT5_SB_PT3_PKSC_PT1_PKSG_PT2_PKSK_T4_iiT6_,@"STO_CUDA_ENTRY STV_DEFAULT"
_ZN3cub18CUB_300001_SM_10006detail10radix_sort29DeviceRadixSortOnesweepKernelINS1_5radix10policy_hubImmyE10Policy1000ELNS0_9SortOrderE0EmmyiiNS1_21identity_decomposer_tEEEvPT5_SB_PT3_PKSC_PT1_PKSG_PT2_PKSK_T4_iiT6_:
.text._ZN3cub18CUB_300001_SM_10006detail10radix_sort29DeviceRadixSortOnesweepKernelINS1_5radix10policy_hubImmyE10Policy1000ELNS0_9SortOrderE0EmmyiiNS1_21identity_decomposer_tEEEvPT5_SB_PT3_PKSC_PT1_PKSG_PT2_PKSK_T4_iiT6_:
[----:B------:R-:W-:Y:S01]  /*0000*/  LDC R1, c[0x0][0x37c] ;  /* 0x0000df00ff017b82 */ /* 0x000fe20000000800 */
[----:B------:R-:W0:Y:S01]  /*0010*/  S2R R19, SR_TID.X ;  /* 0x0000000000137919 */ /* 0x000e220000002100 */
[----:B------:R-:W-:Y:S01]  /*0020*/  MOV R41, 0x400 ;  /* 0x0000040000297802 */ /* 0x000fe20000000f00 */
[----:B------:R-:W1:Y:S01]  /*0030*/  LDCU.64 UR8, c[0x0][0x358] ;  /* 0x00006b00ff0877ac */ /* 0x000e620008000a00 */
[----:B------:R-:W-:Y:S01]  /*0040*/  BSSY.RECONVERGENT B0, `(.L_x_0) ;  /* 0x000000c000007945 */ /* 0x000fe20003800200 */
[----:B------:R-:W2:Y:S01]  /*0050*/  S2R R0, SR_CgaCtaId ;  /* 0x0000000000007919 */ /* 0x000ea20000008800 */
[----:B0-----:R-:W-:Y:S02]  /*0060*/  ISETP.NE.AND P0, PT, R19, RZ, PT ;  /* 0x000000ff1300720c */ /* 0x001fe40003f05270 */
[----:B--2---:R-:W-:-:S11]  /*0070*/  LEA R41, R0, R41, 0x18 ;  /* 0x0000002900297211 */ /* 0x004fd600078ec0ff */
[----:B-1----:R-:W-:Y:S05]  /*0080*/  @P0 BRA `(.L_x_1) ;  /* 0x00000000001c0947 */ /* 0x002fea0003800000 */
[----:B------:R-:W0:Y:S01]  /*0090*/  LDC.64 R2, c[0x0][0x388] ;  /* 0x0000e200ff027b82 */ /* 0x000e220000000a00 */
[----:B------:R-:W-:-:S05]  /*00a0*/  IMAD.MOV.U32 R5, RZ, RZ, 0x1 ;  /* 0x00000001ff057424 */ /* 0x000fca00078e00ff */
[----:B0-----:R-:W2:Y:S02]  /*00b0*/  ATOMG.E.ADD.STRONG.GPU PT, R2, desc[UR8][R2.64], R5 ;  /* 0x80000005020279a8 */ /* 0x001ea400081ef108 */
[----:B------:R-:W0:Y:S01]  /*00c0*/  S2UR UR5, SR_CgaCtaId ;  /* 0x00000000000579c3 */ /* 0x000e220000008800 */
[----:B------:R-:W-:Y:S02]  /*00d0*/  UMOV UR4, 0x400 ;  /* 0x0000040000047882 */ /* 0x000fe40000000000 */
[----:B0-----:R-:W-:-:S09]  /*00e0*/  ULEA UR4, UR5, UR4, 0x18 ;  /* 0x0000000405047291 */ /* 0x001fd2000f8ec0ff */
[----:B--2---:R0:W-:Y:S03]  /*00f0*/  STS [UR4+0x9000], R2 ;  /* 0x00900002ff007988 */ /* 0x0041e60008000804 */
.L_x_1:
[----:B------:R-:W-:Y:S05]  /*0100*/  BSYNC.RECONVERGENT B0 ;  /* 0x0000000000007941 */ /* 0x000fea0003800200 */
.L_x_0:
[----:B------:R-:W-:Y:S01]  /*0110*/  BAR.SYNC.DEFER_BLOCKING 0x0 ;  /* 0x0000000000007b1d */ /* 0x000fe20000010000 */
[----:B0-----:R-:W-:-:S05]  /*0120*/  SHF.R.U32.HI R2, RZ, 0x5, R19 ;  /* 0x00000005ff027819 */ /* 0x001fca0000011613 */
[----:B------:R-:W0:Y:S01]  /*0130*/  LDCU UR4, c[0x0][0x3c0] ;  /* 0x00007800ff0477ac */ /* 0x000e220008000800 */
[----:B------:R-:W1:Y:S01]  /*0140*/  S2R R42, SR_LANEID ;  /* 0x00000000002a7919 */ /* 0x000e620000000000 */
[----:B------:R-:W2:Y:S02]  /*0150*/  LDS R4, [R41+0x9000] ;  /* 0x0090000029047984 */ /* 0x000ea40000000800 */
[----:B--2---:R-:W-:-:S04]  /*0160*/  IMAD R3, R4, 0x1200, RZ ;  /* 0x0000120004037824 */ /* 0x004fc800078e02ff */
[----:B------:R-:W-:Y:S01]  /*0170*/  VIADD R39, R3, 0x1200 ;  /* 0x0000120003277836 */ /* 0x000fe20000000000 */
[----:B------:R-:W-:-:S04]  /*0180*/  SHF.R.S32.HI R48, RZ, 0x1f, R3 ;  /* 0x0000001fff307819 */ /* 0x000fc80000011403 */
[----:B0-----:R-:W-:-:S13]  /*0190*/  ISETP.GT.AND P0, PT, R39, UR4, PT ;  /* 0x0000000427007c0c */ /* 0x001fda000bf04270 */
[----:B-1----:R-:W-:Y:S05]  /*01a0*/  @P0 BRA `(.L_x_2) ;  /* 0x0000000000540947 */ /* 0x002fea0003800000 */
[----:B------:R-:W0:Y:S01]  /*01b0*/  LDCU.64 UR4, c[0x0][0x3a8] ;  /* 0x00007500ff0477ac */ /* 0x000e220008000a00 */
[C---:B------:R-:W-:Y:S02]  /*01c0*/  LOP3.LUT R0, R19.reuse, 0x1f, RZ, 0xc0, !PT ;  /* 0x0000001f13007812 */ /* 0x040fe400078ec0ff */
[----:B------:R-:W-:-:S05]  /*01d0*/  LOP3.LUT R5, R19, 0x3e0, RZ, 0xc0, !PT ;  /* 0x000003e013057812 */ /* 0x000fca00078ec0ff */
[----:B------:R-:W-:-:S05]  /*01e0*/  IMAD R0, R5, 0xc, R0 ;  /* 0x0000000c05007824 */ /* 0x000fca00078e0200 */
[----:B------:R-:W-:-:S05]  /*01f0*/  IADD3 R3, P0, PT, R3, R0, RZ ;  /* 0x0000000003037210 */ /* 0x000fca0007f1e0ff */
[----:B------:R-:W-:Y:S01]  /*0200*/  IMAD.X R48, RZ, RZ, R48, P0 ;  /* 0x000000ffff307224 */ /* 0x000fe200000e0630 */
[----:B0-----:R-:W-:-:S04]  /*0210*/  LEA R6, P0, R3, UR4, 0x3 ;  /* 0x0000000403067c11 */ /* 0x001fc8000f8018ff */
[----:B------:R-:W-:-:S05]  /*0220*/  LEA.HI.X R7, R3, UR5, R48, 0x3, P0 ;  /* 0x0000000503077c11 */ /* 0x000fca00080f1c30 */
[----:B------:R0:W5:Y:S04]  /*0230*/  LDG.E.64 R36, desc[UR8][R6.64] ;  /* 0x0000000806247981 */ /* 0x000168000c1e1b00 */
        /* <DEDUP_REMOVED lines=10> */
[----:B------:R0:W5:Y:S01]  /*02e0*/  LDG.E.64 R14, desc[UR8][R6.64+0xb00] ;  /* 0x000b0008060e7981 */ /* 0x000162000c1e1b00 */
[----:B------:R-:W-:Y:S05]  /*02f0*/  BRA `(.L_x_3) ;  /* 0x0000000400107947 */ /* 0x000fea0003800000 */
.L_x_2:
[----:B------:R-:W0:Y:S01]  /*0300*/  LDCU.64 UR6, c[0x0][0x3a8] ;  /* 0x00007500ff0677ac */ /* 0x000e220008000a00 */
[C---:B------:R-:W-:Y:S01]  /*0310*/  LOP3.LUT R0, R19.reuse, 0x1f, RZ, 0xc0, !PT ;  /* 0x0000001f13007812 */ /* 0x040fe200078ec0ff */
[----:B------:R-:W-:Y:S01]  /*0320*/  IMAD.MOV.U32 R36, RZ, RZ, -0x1 ;  /* 0xffffffffff247424 */ /* 0x000fe200078e00ff */
[----:B------:R-:W-:Y:S01]  /*0330*/  LOP3.LUT R5, R19, 0x3e0, RZ, 0xc0, !PT ;  /* 0x000003e013057812 */ /* 0x000fe200078ec0ff */
[----:B------:R-:W-:Y:S02]  /*0340*/  IMAD.MOV.U32 R37, RZ, RZ, -0x1 ;  /* 0xffffffffff257424 */ /* 0x000fe400078e00ff */
[----:B------:R-:W-:Y:S02]  /*0350*/  IMAD.MOV.U32 R34, RZ, RZ, -0x1 ;  /* 0xffffffffff227424 */ /* 0x000fe400078e00ff */
[----:B------:R-:W-:Y:S01]  /*0360*/  IMAD R0, R5, 0xc, R0 ;  /* 0x0000000c05007824 */ /* 0x000fe200078e0200 */
[----:B------:R-:W-:Y:S01]  /*0370*/  IADD3 R5, PT, PT, -R3, UR4, RZ ;  /* 0x0000000403057c10 */ /* 0x000fe2000fffe1ff */
[----:B------:R-:W-:-:S02]  /*0380*/  IMAD.MOV.U32 R35, RZ, RZ, -0x1 ;  /* 0xffffffffff237424 */ /* 0x000fc400078e00ff */
[C---:B------:R-:W-:Y:S01]  /*0390*/  VIADD R8, R0.reuse, 0x40 ;  /* 0x0000004000087836 */ /* 0x040fe20000000000 */
[----:B------:R-:W-:Y:S01]  /*03a0*/  IADD3 R3, P0, PT, R3, R0, RZ ;  /* 0x0000000003037210 */ /* 0x000fe20007f1e0ff */
[C---:B------:R-:W-:Y:S01]  /*03b0*/  VIADD R6, R0.reuse, 0x20 ;  /* 0x0000002000067836 */ /* 0x040fe20000000000 */
[CC--:B------:R-:W-:Y:S01]  /*03c0*/  ISETP.GE.AND P3, PT, R0.reuse, R5.reuse, PT ;  /* 0x000000050000720c */ /* 0x0c0fe20003f66270 */
[----:B------:R-:W-:Y:S01]  /*03d0*/  VIADD R10, R0, 0x60 ;  /* 0x00000060000a7836 */ /* 0x000fe20000000000 */
[-C--:B------:R-:W-:Y:S01]  /*03e0*/  ISETP.GE.AND P6, PT, R8, R5.reuse, PT ;  /* 0x000000050800720c */ /* 0x080fe20003fc6270 */
[----:B------:R-:W-:Y:S01]  /*03f0*/  VIADD R8, R0, 0x80 ;  /* 0x0000008000087836 */ /* 0x000fe20000000000 */
[-C--:B------:R-:W-:Y:S01]  /*0400*/  ISETP.GE.AND P2, PT, R6, R5.reuse, PT ;  /* 0x000000050600720c */ /* 0x080fe20003f46270 */
[----:B------:R-:W-:Y:S01]  /*0410*/  IMAD.X R48, RZ, RZ, R48, P0 ;  /* 0x000000ffff307224 */ /* 0x000fe200000e0630 */
[C---:B0-----:R-:W-:Y:S01]  /*0420*/  LEA R6, P4, R3.reuse, UR6, 0x3 ;  /* 0x0000000603067c11 */ /* 0x041fe2000f8818ff */
[----:B------:R-:W-:Y:S01]  /*0430*/  IMAD.MOV.U32 R32, RZ, RZ, -0x1 ;  /* 0xffffffffff207424 */ /* 0x000fe200078e00ff */
[-C--:B------:R-:W-:Y:S01]  /*0440*/  ISETP.GE.AND P5, PT, R10, R5.reuse, PT ;  /* 0x000000050a00720c */ /* 0x080fe20003fa6270 */
[----:B------:R-:W-:Y:S01]  /*0450*/  VIADD R10, R0, 0xa0 ;  /* 0x000000a0000a7836 */ /* 0x000fe20000000000 */
[-C--:B------:R-:W-:Y:S01]  /*0460*/  ISETP.GE.AND P1, PT, R8, R5.reuse, PT ;  /* 0x000000050800720c */ /* 0x080fe20003f26270 */
[----:B------:R-:W-:Y:S01]  /*0470*/  VIADD R8, R0, 0xe0 ;  /* 0x000000e000087836 */ /* 0x000fe20000000000 */
[----:B------:R-:W-:Y:S01]  /*0480*/  LEA.HI.X R7, R3, UR7, R48, 0x3, P4 ;  /* 0x0000000703077c11 */ /* 0x000fe2000a0f1c30 */
[----:B------:R-:W-:Y:S01]  /*0490*/  IMAD.MOV.U32 R33, RZ, RZ, -0x1 ;  /* 0xffffffffff217424 */ /* 0x000fe200078e00ff */
[----:B------:R-:W-:Y:S01]  /*04a0*/  ISETP.GE.AND P0, PT, R10, R5, PT ;  /* 0x000000050a00720c */ /* 0x000fe20003f06270 */
[----:B------:R-:W-:-:S02]  /*04b0*/  VIADD R10, R0, 0x100 ;  /* 0x00000100000a7836 */ /* 0x000fc40000000000 */
[----:B------:R1:W5:Y:S01]  /*04c0*/  @!P3 LDG.E.64 R36, desc[UR8][R6.64] ;  /* 0x000000080624b981 */ /* 0x000362000c1e1b00 */
[-C--:B------:R-:W-:Y:S01]  /*04d0*/  ISETP.GE.AND P3, PT, R8, R5.reuse, PT ;  /* 0x000000050800720c */ /* 0x080fe20003f66270 */
[C---:B------:R-:W-:Y:S02]  /*04e0*/  VIADD R12, R0.reuse, 0xc0 ;  /* 0x000000c0000c7836 */ /* 0x040fe40000000000 */
[----:B------:R-:W-:Y:S01]  /*04f0*/  VIADD R8, R0, 0x120 ;  /* 0x0000012000087836 */ /* 0x000fe20000000000 */
[----:B------:R1:W5:Y:S01]  /*0500*/  @!P2 LDG.E.64 R34, desc[UR8][R6.64+0x100] ;  /* 0x000100080622a981 */ /* 0x000362000c1e1b00 */
[-C--:B------:R-:W-:Y:S01]  /*0510*/  ISETP.GE.AND P2, PT, R10, R5.reuse, PT ;  /* 0x000000050a00720c */ /* 0x080fe20003f46270 */
[----:B------:R-:W-:Y:S01]  /*0520*/  IMAD.MOV.U32 R10, RZ, RZ, -0x1 ;  /* 0xffffffffff0a7424 */ /* 0x000fe200078e00ff */
[-C--:B------:R-:W-:Y:S01]  /*0530*/  ISETP.GE.AND P4, PT, R12, R5.reuse, PT ;  /* 0x000000050c00720c */ /* 0x080fe20003f86270 */
[----:B------:R-:W-:Y:S01]  /*0540*/  IMAD.MOV.U32 R11, RZ, RZ, -0x1 ;  /* 0xffffffffff0b7424 */ /* 0x000fe200078e00ff */
[----:B------:R1:W5:Y:S01]  /*0550*/  @!P6 LDG.E.64 R32, desc[UR8][R6.64+0x200] ;  /* 0x000200080620e981 */ /* 0x000362000c1e1b00 */
[----:B------:R-:W-:Y:S01]  /*0560*/  IMAD.MOV.U32 R30, RZ, RZ, -0x1 ;  /* 0xffffffffff1e7424 */ /* 0x000fe200078e00ff */
[----:B------:R-:W-:Y:S01]  /*0570*/  ISETP.GE.AND P6, PT, R8, R5, PT ;  /* 0x000000050800720c */ /* 0x000fe20003fc6270 */
[----:B------:R-:W-:-:S02]  /*0580*/  IMAD.MOV.U32 R31, RZ, RZ, -0x1 ;  /* 0xffffffffff1f7424 */ /* 0x000fc400078e00ff */
[C---:B------:R-:W-:Y:S01]  /*0590*/  VIADD R12, R0.reuse, 0x140 ;  /* 0x00000140000c7836 */ /* 0x040fe20000000000 */
[----:B------:R1:W5:Y:S01]  /*05a0*/  @!P5 LDG.E.64 R10, desc[UR8][R6.64+0x300] ;  /* 0x00030008060ad981 */ /* 0x000362000c1e1b00 */
[----:B------:R-:W-:-:S03]  /*05b0*/  VIADD R8, R0, 0x160 ;  /* 0x0000016000087836 */ /* 0x000fc60000000000 */
[----:B------:R1:W5:Y:S01]  /*05c0*/  @!P1 LDG.E.64 R30, desc[UR8][R6.64+0x400] ;  /* 0x00040008061e9981 */ /* 0x000362000c1e1b00 */
[-C--:B------:R-:W-:Y:S02]  /*05d0*/  ISETP.GE.AND P5, PT, R12, R5.reuse, PT ;  /* 0x000000050c00720c */ /* 0x080fe40003fa6270 */
[----:B------:R-:W-:Y:S01]  /*05e0*/  ISETP.GE.AND P1, PT, R8, R5, PT ;  /* 0x000000050800720c */ /* 0x000fe20003f26270 */
[----:B------:R-:W-:Y:S02]  /*05f0*/  IMAD.MOV.U32 R12, RZ, RZ, -0x1 ;  /* 0xffffffffff0c7424 */ /* 0x000fe400078e00ff */
[----:B------:R-:W-:Y:S02]  /*0600*/  IMAD.MOV.U32 R13, RZ, RZ, -0x1 ;  /* 0xffffffffff0d7424 */ /* 0x000fe400078e00ff */
[----:B------:R-:W-:Y:S02]  /*0610*/  IMAD.MOV.U32 R28, RZ, RZ, -0x1 ;  /* 0xffffffffff1c7424 */ /* 0x000fe400078e00ff */
[----:B------:R-:W-:-:S02]  /*0620*/  IMAD.MOV.U32 R29, RZ, RZ, -0x1 ;  /* 0xffffffffff1d7424 */ /* 0x000fc400078e00ff */
[----:B------:R-:W-:Y:S01]  /*0630*/  IMAD.MOV.U32 R26, RZ, RZ, -0x1 ;  /* 0xffffffffff1a7424 */ /* 0x000fe200078e00ff */
[----:B------:R1:W5:Y:S01]  /*0640*/  @!P0 LDG.E.64 R12, desc[UR8][R6.64+0x500] ;  /* 0x00050008060c8981 */ /* 0x000362000c1e1b00 */
[----:B------:R-:W-:Y:S02]  /*0650*/  IMAD.MOV.U32 R27, RZ, RZ, -0x1 ;  /* 0xffffffffff1b7424 */ /* 0x000fe400078e00ff */
[----:B------:R-:W-:Y:S01]  /*0660*/  IMAD.MOV.U32 R24, RZ, RZ, -0x1 ;  /* 0xffffffffff187424 */ /* 0x000fe200078e00ff */
[----:B------:R1:W5:Y:S01]  /*0670*/  @!P4 LDG.E.64 R28, desc[UR8][R6.64+0x600] ;  /* 0x00060008061cc981 */ /* 0x000362000c1e1b00 */
[----:B------:R-:W-:Y:S02]  /*0680*/  IMAD.MOV.U32 R25, RZ, RZ, -0x1 ;  /* 0xffffffffff197424 */ /* 0x000fe400078e00ff */
[----:B------:R-:W-:Y:S01]  /*0690*/  IMAD.MOV.U32 R22, RZ, RZ, -0x1 ;  /* 0xffffffffff167424 */ /* 0x000fe200078e00ff */
[----:B------:R1:W5:Y:S01]  /*06a0*/  @!P3 LDG.E.64 R26, desc[UR8][R6.64+0x700] ;  /* 0x00070008061ab981 */ /* 0x000362000c1e1b00 */
[----:B------:R-:W-:-:S02]  /*06b0*/  IMAD.MOV.U32 R23, RZ, RZ, -0x1 ;  /* 0xffffffffff177424 */ /* 0x000fc400078e00ff */
[----:B------:R-:W-:Y:S01]  /*06c0*/  IMAD.MOV.U32 R16, RZ, RZ, -0x1 ;  /* 0xffffffffff107424 */ /* 0x000fe200078e00ff */
[----:B------:R1:W5:Y:S01]  /*06d0*/  @!P2 LDG.E.64 R24, desc[UR8][R6.64+0x800] ;  /* 0x000800080618a981 */ /* 0x000362000c1e1b00 */
[----:B------:R-:W-:Y:S02]  /*06e0*/  IMAD.MOV.U32 R17, RZ, RZ, -0x1 ;  /* 0xffffffffff117424 */ /* 0x000fe400078e00ff */
[----:B------:R-:W-:Y:S01]  /*06f0*/  IMAD.MOV.U32 R14, RZ, RZ, -0x1 ;  /* 0xffffffffff0e7424 */ /* 0x000fe200078e00ff */
[----:B------:R1:W5:Y:S01]  /*0700*/  @!P6 LDG.E.64 R22, desc[UR8][R6.64+0x900] ;  /* 0x000900080616e981 */ /* 0x000362000c1e1b00 */
[----:B------:R-:W-:-:S03]  /*0710*/  IMAD.MOV.U32 R15, RZ, RZ, -0x1 ;  /* 0xffffffffff0f7424 */ /* 0x000fc600078e00ff */
[----:B------:R1:W5:Y:S04]  /*0720*/  @!P5 LDG.E.64 R16, desc[UR8][R6.64+0xa00] ;  /* 0x000a00080610d981 */ /* 0x000368000c1e1b00 */
[----:B------:R1:W5:Y:S02]  /*0730*/  @!P1 LDG.E.64 R14, desc[UR8][R6.64+0xb00] ;  /* 0x000b0008060e9981 */ /* 0x000364000c1e1b00 */
.L_x_3:
[----:B------:R-:W-:Y:S01]  /*0740*/  VIMNMX R5, PT, PT, R42, 0xe0, !PT ;  /* 0x000000e02a057848 */ /* 0x000fe20007fe0100 */
[----:B------:R-:W2:Y:S01]  /*0750*/  LDCU UR4, c[0x0][0x3c8] ;  /* 0x00007900ff0477ac */ /* 0x000ea20008000800 */
[----:B------:R-:W-:Y:S01]  /*0760*/  BSSY.RECONVERGENT B0, `(.L_x_4) ;  /* 0x0000025000007945 */ /* 0x000fe20003800200 */
[--C-:B01----:R-:W-:Y:S01]  /*0770*/  IMAD.MOV.U32 R7, RZ, RZ, R42.reuse ;  /* 0x000000ffff077224 */ /* 0x103fe200078e002a */
[----:B------:R-:W-:Y:S01]  /*0780*/  IADD3 R5, PT, PT, R5, 0x1f, -R42 ;  /* 0x0000001f05057810 */ /* 0x000fe20007ffe82a */
[----:B------:R-:W-:-:S03]  /*0790*/  UMOV UR5, 0xffffffff ;  /* 0xffffffff00057882 */ /* 0x000fc60000000000 */
[C---:B------:R-:W-:Y:S02]  /*07a0*/  ISETP.GE.U32.AND P0, PT, R5.reuse, 0x1e0, PT ;  /* 0x000001e00500780c */ /* 0x040fe40003f06070 */
[----:B------:R-:W-:Y:S01]  /*07b0*/  LEA.HI R6, R5, 0x1, RZ, 0x1b ;  /* 0x0000000105067811 */ /* 0x000fe200078fd8ff */
[----:B------:R-:W-:-:S03]  /*07c0*/  IMAD.SHL.U32 R5, R2, 0x400, RZ ;  /* 0x0000040002057824 */ /* 0x000fc600078e00ff */
[----:B------:R-:W-:-:S04]  /*07d0*/  LOP3.LUT R9, R6, 0xf, RZ, 0xc0, !PT ;  /* 0x0000000f06097812 */ /* 0x000fc800078ec0ff */
[----:B------:R-:W-:Y:S01]  /*07e0*/  ISETP.NE.AND P1, PT, R9, RZ, PT ;  /* 0x000000ff0900720c */ /* 0x000fe20003f25270 */
[----:B--2---:R-:W-:Y:S02]  /*07f0*/  USHF.L.U32 UR4, UR5, UR4, URZ ;  /* 0x0000000405047299 */ /* 0x004fe400080006ff */
[----:B------:R-:W-:Y:S10]  /*0800*/  @!P0 BRA `(.L_x_5) ;  /* 0x0000000000688947 */ /* 0x000ff40003800000 */
[----:B------:R-:W-:Y:S01]  /*0810*/  IMAD R8, R42, 0x4, R5 ;  /* 0x000000042a087824 */ /* 0x000fe200078e0205 */
[----:B------:R-:W-:Y:S01]  /*0820*/  LOP3.LUT R2, R6, 0xffffff0, RZ, 0xc0, !PT ;  /* 0x0ffffff006027812 */ /* 0x000fe200078ec0ff */
[----:B------:R-:W-:-:S03]  /*0830*/  IMAD.MOV.U32 R7, RZ, RZ, R42 ;  /* 0x000000ffff077224 */ /* 0x000fc600078e002a */
[----:B------:R-:W-:Y:S01]  /*0840*/  IADD3 R8, PT, PT, R8, 0x400, R41 ;  /* 0x0000040008087810 */ /* 0x000fe20007ffe029 */
[----:B------:R-:W-:-:S07]  /*0850*/  IMAD.MOV R2, RZ, RZ, -R2 ;  /* 0x000000ffff027224 */ /* 0x000fce00078e0a02 */
.L_x_6:
[----:B------:R-:W-:Y:S01]  /*0860*/  VIADD R2, R2, 0x10 ;  /* 0x0000001002027836 */ /* 0x000fe20000000000 */
[----:B------:R-:W-:Y:S01]  /*0870*/  STS [R8+-0x400], RZ ;  /* 0xfffc00ff08007388 */ /* 0x000fe20000000800 */
[----:B------:R-:W-:-:S03]  /*0880*/  VIADD R7, R7, 0x200 ;  /* 0x0000020007077836 */ /* 0x000fc60000000000 */
[----:B------:R-:W-:Y:S01]  /*0890*/  ISETP.NE.AND P0, PT, R2, RZ, PT ;  /* 0x000000ff0200720c */ /* 0x000fe20003f05270 */
[----:B------:R-:W-:Y:S04]  /*08a0*/  STS [R8+-0x380], RZ ;  /* 0xfffc80ff08007388 */ /* 0x000fe80000000800 */
[----:B------:R-:W-:Y:S04]  /*08b0*/  STS [R8+-0x300], RZ ;  /* 0xfffd00ff08007388 */ /* 0x000fe80000000800 */
[----:B------:R-:W-:Y:S04]  /*08c0*/  STS [R8+-0x280], RZ ;  /* 0xfffd80ff08007388 */ /* 0x000fe80000000800 */
[----:B------:R-:W-:Y:S04]  /*08d0*/  STS [R8+-0x200], RZ ;  /* 0xfffe00ff08007388 */ /* 0x000fe80000000800 */
[----:B------:R-:W-:Y:S04]  /*08e0*/  STS [R8+-0x180], RZ ;  /* 0xfffe80ff08007388 */ /* 0x000fe80000000800 */
[----:B------:R-:W-:Y:S04]  /*08f0*/  STS [R8+-0x100], RZ ;  /* 0xffff00ff08007388 */ /* 0x000fe80000000800 */
[----:B------:R-:W-:Y:S04]  /*0900*/  STS [R8+-0x80], RZ ;  /* 0xffff80ff08007388 */ /* 0x000fe80000000800 */
[----:B------:R-:W-:Y:S04]  /*0910*/  STS [R8], RZ ;  /* 0x000000ff08007388 */ /* 0x000fe80000000800 */
[----:B------:R-:W-:Y:S04]  /*0920*/  STS [R8+0x80], RZ ;  /* 0x000080ff08007388 */ /* 0x000fe80000000800 */
[----:B------:R-:W-:Y:S04]  /*0930*/  STS [R8+0x100], RZ ;  /* 0x000100ff08007388 */ /* 0x000fe80000000800 */
[----:B------:R-:W-:Y:S04]  /*0940*/  STS [R8+0x180], RZ ;  /* 0x000180ff08007388 */ /* 0x000fe80000000800 */
[----:B------:R-:W-:Y:S04]  /*0950*/  STS [R8+0x200], RZ ;  /* 0x000200ff08007388 */ /* 0x000fe80000000800 */
[----:B------:R-:W-:Y:S04]  /*0960*/  STS [R8+0x280], RZ ;  /* 0x000280ff08007388 */ /* 0x000fe80000000800 */
[----:B------:R-:W-:Y:S04]  /*0970*/  STS [R8+0x300], RZ ;  /* 0x000300ff08007388 */ /* 0x000fe80000000800 */
[----:B------:R0:W-:Y:S02]  /*0980*/  STS [R8+0x380], RZ ;  /* 0x000380ff08007388 */ /* 0x0001e40000000800 */
[----:B0-----:R-:W-:Y:S01]  /*0990*/  VIADD R8, R8, 0x800 ;  /* 0x0000080008087836 */ /* 0x001fe20000000000 */
[----:B------:R-:W-:Y:S06]  /*09a0*/  @P0 BRA `(.L_x_6) ;  /* 0xfffffffc00ac0947 */ /* 0x000fec000383ffff */
.L_x_5:
[----:B------:R-:W-:Y:S05]  /*09b0*/  BSYNC.RECONVERGENT B0 ;  /* 0x0000000000007941 */ /* 0x000fea0003800200 */
.L_x_4:
[----:B------:R-:W-:Y:S01]  /*09c0*/  BSSY.RECONVERGENT B0, `(.L_x_7) ;  /* 0x0000026000007945 */ /* 0x000fe20003800200 */
[----:B------:R-:W-:-:S03]  /*09d0*/  IMAD.IADD R2, R41, 0x1, R5 ;  /* 0x0000000129027824 */ /* 0x000fc600078e0205 */
[----:B------:R-:W-:Y:S05]  /*09e0*/  @!P1 BRA `(.L_x_8) ;  /* 0x00000000008c9947 */ /* 0x000fea0003800000 */
[----:B------:R-:W-:Y:S01]  /*09f0*/  ISETP.GE.U32.AND P0, PT, R9, 0x8, PT ;  /* 0x000000080900780c */ /* 0x000fe20003f06070 */
[----:B------:R-:W-:Y:S01]  /*0a00*/  BSSY.RECONVERGENT B1, `(.L_x_9) ;  /* 0x000000e000017945 */ /* 0x000fe20003800200 */
[----:B------:R-:W-:-:S04]  /*0a10*/  LOP3.LUT R20, R6, 0x7, RZ, 0xc0, !PT ;  /* 0x0000000706147812 */ /* 0x000fc800078ec0ff */
[----:B------:R-:W-:-:S07]  /*0a20*/  ISETP.NE.AND P1, PT, R20, RZ, PT ;  /* 0x000000ff1400720c */ /* 0x000fce0003f25270 */
[----:B------:R-:W-:Y:S06]  /*0a30*/  @!P0 BRA `(.L_x_10) ;  /* 0x0000000000288947 */ /* 0x000fec0003800000 */
[C---:B------:R-:W-:Y:S02]  /*0a40*/  IMAD R8, R7.reuse, 0x4, R2 ;  /* 0x0000000407087824 */ /* 0x040fe400078e0202 */
[----:B------:R-:W-:-:S03]  /*0a50*/  VIADD R7, R7, 0x100 ;  /* 0x0000010007077836 */ /* 0x000fc60000000000 */
[----:B------:R0:W-:Y:S04]  /*0a60*/  STS [R8], RZ ;  /* 0x000000ff08007388 */ /* 0x0001e80000000800 */
[----:B------:R0:W-:Y:S04]  /*0a70*/  STS [R8+0x80], RZ ;  /* 0x000080ff08007388 */ /* 0x0001e80000000800 */
[----:B------:R0:W-:Y:S04]  /*0a80*/  STS [R8+0x100], RZ ;  /* 0x000100ff08007388 */ /* 0x0001e80000000800 */
[----:B------:R0:W-:Y:S04]  /*0a90*/  STS [R8+0x180], RZ ;  /* 0x000180ff08007388 */ /* 0x0001e80000000800 */
[----:B------:R0:W-:Y:S04]  /*0aa0*/  STS [R8+0x200], RZ ;  /* 0x000200ff08007388 */ /* 0x0001e80000000800 */
[----:B------:R0:W-:Y:S04]  /*0ab0*/  STS [R8+0x280], RZ ;  /* 0x000280ff08007388 */ /* 0x0001e80000000800 */
[----:B------:R0:W-:Y:S04]  /*0ac0*/  STS [R8+0x300], RZ ;  /* 0x000300ff08007388 */ /* 0x0001e80000000800 */
[----:B------:R0:W-:Y:S02]  /*0ad0*/  STS [R8+0x380], RZ ;  /* 0x000380ff08007388 */ /* 0x0001e40000000800 */
.L_x_10:
[----:B------:R-:W-:Y:S05]  /*0ae0*/  BSYNC.RECONVERGENT B1 ;  /* 0x0000000000017941 */ /* 0x000fea0003800200 */
.L_x_9:
[----:B------:R-:W-:Y:S05]  /*0af0*/  @!P1 BRA `(.L_x_8) ;  /* 0x0000000000489947 */ /* 0x000fea0003800000 */
[----:B------:R-:W-:Y:S02]  /*0b00*/  ISETP.GE.U32.AND P0, PT, R20, 0x4, PT ;  /* 0x000000041400780c */ /* 0x000fe40003f06070 */
[----:B------:R-:W-:-:S04]  /*0b10*/  LOP3.LUT R6, R6, 0x3, RZ, 0xc0, !PT ;  /* 0x0000000306067812 */ /* 0x000fc800078ec0ff */
[----:B------:R-:W-:-:S07]  /*0b20*/  ISETP.NE.AND P1, PT, R6, RZ, PT ;  /* 0x000000ff0600720c */ /* 0x000fce0003f25270 */
[C---:B0-----:R-:W-:Y:S02]  /*0b30*/  @P0 IMAD R8, R7.reuse, 0x4, R2 ;  /* 0x0000000407080824 */ /* 0x041fe400078e0202 */
[----:B------:R-:W-:-:S03]  /*0b40*/  @P0 VIADD R7, R7, 0x80 ;  /* 0x0000008007070836 */ /* 0x000fc60000000000 */
[----:B------:R1:W-:Y:S04]  /*0b50*/  @P0 STS [R8], RZ ;  /* 0x000000ff08000388 */ /* 0x0003e80000000800 */
[----:B------:R1:W-:Y:S04]  /*0b60*/  @P0 STS [R8+0x80], RZ ;  /* 0x000080ff08000388 */ /* 0x0003e80000000800 */
[----:B------:R1:W-:Y:S04]  /*0b70*/  @P0 STS [R8+0x100], RZ ;  /* 0x000100ff08000388 */ /* 0x0003e80000000800 */
[----:B------:R1:W-:Y:S01]  /*0b80*/  @P0 STS [R8+0x180], RZ ;  /* 0x000180ff08000388 */ /* 0x0003e20000000800 */
[----:B------:R-:W-:Y:S05]  /*0b90*/  @!P1 BRA `(.L_x_8) ;  /* 0x0000000000209947 */ /* 0x000fea0003800000 */
[----:B-1----:R-:W-:Y:S02]  /*0ba0*/  IMAD R8, R7, 0x4, R5 ;  /* 0x0000000407087824 */ /* 0x002fe400078e0205 */
[----:B------:R-:W-:Y:S02]  /*0bb0*/  IMAD.MOV R6, RZ, RZ, -R6 ;  /* 0x000000ffff067224 */ /* 0x000fe400078e0a06 */
[----:B------:R-:W-:-:S07]  /*0bc0*/  IMAD.IADD R8, R41, 0x1, R8 ;  /* 0x0000000129087824 */ /* 0x000fce00078e0208 */
.L_x_11:
[----:B------:R-:W-:Y:S01]  /*0bd0*/  VIADD R6, R6, 0x1 ;  /* 0x0000000106067836 */ /* 0x000fe20000000000 */
[----:B------:R0:W-:Y:S04]  /*0be0*/  STS [R8], RZ ;  /* 0x000000ff08007388 */ /* 0x0001e80000000800 */
[----:B------:R-:W-:Y:S01]  /*0bf0*/  ISETP.NE.AND P0, PT, R6, RZ, PT ;  /* 0x000000ff0600720c */ /* 0x000fe20003f05270 */
[----:B0-----:R-:W-:-:S12]  /*0c00*/  VIADD R8, R8, 0x80 ;  /* 0x0000008008087836 */ /* 0x001fd80000000000 */
[----:B------:R-:W-:Y:S05]  /*0c10*/  @P0 BRA `(.L_x_11) ;  /* 0xfffffffc00ec0947 */ /* 0x000fea000383ffff */
.L_x_8:
[----:B------:R-:W-:Y:S05]  /*0c20*/  BSYNC.RECONVERGENT B0 ;  /* 0x0000000000007941 */ /* 0x000fea0003800200 */
.L_x_7:
[----:B------:R-:W2:Y:S01]  /*0c30*/  LDCU UR5, c[0x0][0x3c4] ;  /* 0x00007880ff0577ac */ /* 0x000ea20008000800 */
[----:B------:R-:W3:Y:S01]  /*0c40*/  LDC.64 R20, c[0x0][0x380] ;  /* 0x0000e000ff147b82 */ /* 0x000ee20000000a00 */
[----:B------:R-:W-:Y:S01]  /*0c50*/  ISETP.GT.U32.AND P2, PT, R19, 0xff, PT ;  /* 0x000000ff1300780c */ /* 0x000fe20003f44070 */
[----:B------:R-:W-:Y:S03]  /*0c60*/  BSSY.RECONVERGENT B0, `(.L_x_12) ;  /* 0x000005a000007945 */ /* 0x000fe60003800200 */
[----:B------:R-:W-:Y:S02]  /*0c70*/  P2R R59, PR, RZ, 0x4 ;  /* 0x00000004ff3b7803 */ /* 0x000fe40000000000 */
[----:B--2--5:R-:W-:Y:S02]  /*0c80*/  SHF.R.U64 R47, R36, UR5, R37 ;  /* 0x00000005242f7c19 */ /* 0x024fe40008001225 */
[----:B------:R-:W-:-:S02]  /*0c90*/  SHF.R.U64 R49, R34, UR5, R35 ;  /* 0x0000000522317c19 */ /* 0x000fc40008001223 */
[----:B------:R-:W-:Y:S02]  /*0ca0*/  SHF.R.U64 R51, R32, UR5, R33 ;  /* 0x0000000520337c19 */ /* 0x000fe40008001221 */
[----:B------:R-:W-:Y:S02]  /*0cb0*/  SHF.R.U64 R46, R10, UR5, R11 ;  /* 0x000000050a2e7c19 */ /* 0x000fe4000800120b */
[----:B------:R-:W-:Y:S02]  /*0cc0*/  LOP3.LUT R47, R47, UR4, RZ, 0x30, !PT ;  /* 0x000000042f2f7c12 */ /* 0x000fe4000f8e30ff */
[----:B------:R-:W-:Y:S02]  /*0cd0*/  LOP3.LUT R49, R49, UR4, RZ, 0x30, !PT ;  /* 0x0000000431317c12 */ /* 0x000fe4000f8e30ff */
[----:B------:R-:W-:Y:S01]  /*0ce0*/  SHF.R.U64 R45, R30, UR5, R31 ;  /* 0x000000051e2d7c19 */ /* 0x000fe2000800121f */
[--C-:B------:R-:W-:Y:S01]  /*0cf0*/  IMAD R50, R47, 0x4, R2.reuse ;  /* 0x000000042f327824 */ /* 0x100fe200078e0202 */
[----:B------:R-:W-:Y:S01]  /*0d00*/  LOP3.LUT R51, R51, UR4, RZ, 0x30, !PT ;  /* 0x0000000433337c12 */ /* 0x000fe2000f8e30ff */
[--C-:B------:R-:W-:Y:S01]  /*0d10*/  IMAD R52, R49, 0x4, R2.reuse ;  /* 0x0000000431347824 */ /* 0x100fe200078e0202 */
[----:B------:R-:W-:Y:S01]  /*0d20*/  SHF.R.U64 R44, R12, UR5, R13 ;  /* 0x000000050c2c7c19 */ /* 0x000fe2000800120d */
[----:B------:R-:W-:Y:S01]  /*0d30*/  NOP ;  /* 0x0000000000007918 */ /* 0x000fe20000000000 */
[----:B------:R-:W-:Y:S01]  /*0d40*/  LOP3.LUT R46, R46, UR4, RZ, 0x30, !PT ;  /* 0x000000042e2e7c12 */ /* 0x000fe2000f8e30ff */
[--C-:B------:R-:W-:Y:S01]  /*0d50*/  IMAD R54, R51, 0x4, R2.reuse ;  /* 0x0000000433367824 */ /* 0x100fe200078e0202 */
[----:B------:R-:W-:Y:S01]  /*0d60*/  SHF.R.U64 R40, R28, UR5, R29 ;  /* 0x000000051c287c19 */ /* 0x000fe2000800121d */
[----:B------:R-:W-:Y:S01]  /*0d70*/  ATOMS.POPC.INC.32 RZ, [R50+URZ] ;  /* 0x0000000032ff7f8c */ /* 0x000fe2000d8000ff */
[----:B------:R-:W-:Y:S01]  /*0d80*/  LOP3.LUT R45, R45, UR4, RZ, 0x30, !PT ;  /* 0x000000042d2d7c12 */ /* 0x000fe2000f8e30ff */
[--C-:B------:R-:W-:Y:S01]  /*0d90*/  IMAD R5, R46, 0x4, R2.reuse ;  /* 0x000000042e057824 */ /* 0x100fe200078e0202 */
[----:B------:R-:W-:Y:S01]  /*0da0*/  LOP3.LUT R44, R44, UR4, RZ, 0x30, !PT ;  /* 0x000000042c2c7c12 */ /* 0x000fe2000f8e30ff */
[----:B------:R-:W-:Y:S01]  /*0db0*/  ATOMS.POPC.INC.32 RZ, [R52+URZ] ;  /* 0x0000000034ff7f8c */ /* 0x000fe2000d8000ff */
[----:B------:R-:W-:Y:S01]  /*0dc0*/  LOP3.LUT R40, R40, UR4, RZ, 0x30, !PT ;  /* 0x0000000428287c12 */ /* 0x000fe2000f8e30ff */
[--C-:B------:R-:W-:Y:S01]  /*0dd0*/  IMAD R6, R45, 0x4, R2.reuse ;  /* 0x000000042d067824 */ /* 0x100fe200078e0202 */
[----:B------:R-:W-:Y:S01]  /*0de0*/  SHF.R.U64 R9, R26, UR5, R27 ;  /* 0x000000051a097c19 */ /* 0x000fe2000800121b */
[--C-:B------:R-:W-:Y:S01]  /*0df0*/  IMAD R38, R44, 0x4, R2.reuse ;  /* 0x000000042c267824 */ /* 0x100fe200078e0202 */
[----:B01----:R-:W-:Y:S01]  /*0e00*/  SHF.R.U64 R8, R24, UR5, R25 ;  /* 0x0000000518087c19 */ /* 0x003fe20008001219 */
[----:B------:R-:W-:Y:S01]  /*0e10*/  ATOMS.POPC.INC.32 RZ, [R54+URZ] ;  /* 0x0000000036ff7f8c */ /* 0x000fe2000d8000ff */
[----:B------:R-:W-:Y:S01]  /*0e20*/  SHF.R.U64 R7, R22, UR5, R23 ;  /* 0x0000000516077c19 */ /* 0x000fe20008001217 */
[----:B------:R-:W-:Y:S01]  /*0e30*/  IMAD R43, R40, 0x4, R2 ;  /* 0x00000004282b7824 */ /* 0x000fe200078e0202 */
[----:B------:R-:W-:Y:S01]  /*0e40*/  SHF.R.U64 R53, R16, UR5, R17 ;  /* 0x0000000510357c19 */ /* 0x000fe20008001211 */
[----:B------:R0:W-:Y:S01]  /*0e50*/  ATOMS.POPC.INC.32 RZ, [R5+URZ] ;  /* 0x0000000005ff7f8c */ /* 0x0001e2000d8000ff */
[----:B------:R-:W-:-:S02]  /*0e60*/  LOP3.LUT R9, R9, UR4, RZ, 0x30, !PT ;  /* 0x0000000409097c12 */ /* 0x000fc4000f8e30ff */
[----:B------:R-:W-:Y:S01]  /*0e70*/  LOP3.LUT R8, R8, UR4, RZ, 0x30, !PT ;  /* 0x0000000408087c12 */ /* 0x000fe2000f8e30ff */
[----:B------:R1:W-:Y:S01]  /*0e80*/  ATOMS.POPC.INC.32 RZ, [R6+URZ] ;  /* 0x0000000006ff7f8c */ /* 0x0003e2000d8000ff */
[----:B------:R-:W-:Y:S02]  /*0e90*/  LOP3.LUT R7, R7, UR4, RZ, 0x30, !PT ;  /* 0x0000000407077c12 */ /* 0x000fe4000f8e30ff */
[----:B0-----:R-:W-:Y:S01]  /*0ea0*/  SHF.R.U64 R5, R14, UR5, R15 ;  /* 0x000000050e057c19 */ /* 0x001fe2000800120f */
[----:B------:R0:W-:Y:S02]  /*0eb0*/  ATOMS.POPC.INC.32 RZ, [R38+URZ] ;  /* 0x0000000026ff7f8c */ /* 0x0001e4000d8000ff */
[--C-:B------:R-:W-:Y:S01]  /*0ec0*/  IMAD R55, R7, 0x4, R2.reuse ;  /* 0x0000000407377824 */ /* 0x100fe200078e0202 */
[----:B-1----:R-:W-:Y:S01]  /*0ed0*/  LOP3.LUT R6, R53, UR4, RZ, 0x30, !PT ;  /* 0x0000000435067c12 */ /* 0x002fe2000f8e30ff */
[----:B------:R1:W-:Y:S01]  /*0ee0*/  ATOMS.POPC.INC.32 RZ, [R43+URZ] ;  /* 0x000000002bff7f8c */ /* 0x0003e2000d8000ff */
[----:B------:R-:W-:Y:S01]  /*0ef0*/  LOP3.LUT R5, R5, UR4, RZ, 0x30, !PT ;  /* 0x0000000405057c12 */ /* 0x000fe2000f8e30ff */
[----:B------:R-:W-:-:S02]  /*0f00*/  IMAD R53, R8, 0x4, R2 ;  /* 0x0000000408357824 */ /* 0x000fc400078e0202 */
[--C-:B------:R-:W-:Y:S02]  /*0f10*/  IMAD R56, R6, 0x4, R2.reuse ;  /* 0x0000000406387824 */ /* 0x100fe400078e0202 */
[----:B0-----:R-:W-:Y:S02]  /*0f20*/  IMAD.MOV.U32 R38, RZ, RZ, RZ ;  /* 0x000000ffff267224 */ /* 0x001fe400078e00ff */
[--C-:B-1----:R-:W-:Y:S02]  /*0f30*/  IMAD R43, R9, 0x4, R2.reuse ;  /* 0x00000004092b7824 */ /* 0x102fe400078e0202 */
[----:B------:R-:W-:-:S03]  /*0f40*/  IMAD R2, R5, 0x4, R2 ;  /* 0x0000000405027824 */ /* 0x000fc600078e0202 */
[----:B------:R0:W-:Y:S04]  /*0f50*/  ATOMS.POPC.INC.32 RZ, [R43+URZ] ;  /* 0x000000002bff7f8c */ /* 0x0001e8000d8000ff */
[----:B------:R0:W-:Y:S04]  /*0f60*/  ATOMS.POPC.INC.32 RZ, [R53+URZ] ;  /* 0x0000000035ff7f8c */ /* 0x0001e8000d8000ff */
[----:B------:R0:W-:Y:S04]  /*0f70*/  ATOMS.POPC.INC.32 RZ, [R55+URZ] ;  /* 0x0000000037ff7f8c */ /* 0x0001e8000d8000ff */
[----:B------:R0:W-:Y:S04]  /*0f80*/  ATOMS.POPC.INC.32 RZ, [R56+URZ] ;  /* 0x0000000038ff7f8c */ /* 0x0001e8000d8000ff */
[----:B------:R0:W-:Y:S01]  /*0f90*/  ATOMS.POPC.INC.32 RZ, [R2+URZ] ;  /* 0x0000000002ff7f8c */ /* 0x0001e2000d8000ff */
[----:B------:R-:W-:Y:S06]  /*0fa0*/  BAR.SYNC.DEFER_BLOCKING 0x0 ;  /* 0x0000000000007b1d */ /* 0x000fec0000010000 */
[----:B---3--:R-:W-:Y:S05]  /*0fb0*/  @P2 BRA `(.L_x_13) ;  /* 0x0000000000902947 */ /* 0x008fea0003800000 */
[----:B0-----:R-:W-:-:S05]  /*0fc0*/  IMAD R2, R19, 0x4, R41 ;  /* 0x0000000413027824 */ /* 0x001fca00078e0229 */
[----:B------:R-:W-:Y:S04]  /*0fd0*/  LDS R43, [R2] ;  /* 0x00000000022b7984 */ /* 0x000fe80000000800 */
[----:B------:R-:W0:Y:S04]  /*0fe0*/  LDS R38, [R2+0x400] ;  /* 0x0004000002267984 */ /* 0x000e280000000800 */
[----:B------:R-:W1:Y:S04]  /*0ff0*/  LDS R56, [R2+0x800] ;  /* 0x0008000002387984 */ /* 0x000e680000000800 */
[----:B------:R-:W2:Y:S04]  /*1000*/  LDS R58, [R2+0xc00] ;  /* 0x000c0000023a7984 */ /* 0x000ea80000000800 */
[----:B------:R-:W3:Y:S04]  /*1010*/  LDS R60, [R2+0x1000] ;  /* 0x00100000023c7984 */ /* 0x000ee80000000800 */
[----:B------:R-:W4:Y:S04]  /*1020*/  LDS R62, [R2+0x1400] ;  /* 0x00140000023e7984 */ /* 0x000f280000000800 */
[----:B------:R-:W5:Y:S04]  /*1030*/  LDS R64, [R2+0x1800] ;  /* 0x0018000002407984 */ /* 0x000f680000000800 */
[----:B------:R-:W5:Y:S04]  /*1040*/  LDS R66, [R2+0x1c00] ;  /* 0x001c000002427984 */ /* 0x000f680000000800 */
[----:B------:R-:W5:Y:S04]  /*1050*/  LDS R68, [R2+0x2000] ;  /* 0x0020000002447984 */ /* 0x000f680000000800 */
[----:B------:R-:W5:Y:S04]  /*1060*/  LDS R70, [R2+0x2400] ;  /* 0x0024000002467984 */ /* 0x000f680000000800 */
[----:B------:R-:W5:Y:S01]  /*1070*/  LDS R72, [R2+0x2800] ;  /* 0x0028000002487984 */ /* 0x000f620000000800 */
[----:B0-----:R-:W-:-:S03]  /*1080*/  IMAD.IADD R53, R43, 0x1, R38 ;  /* 0x000000012b357824 */ /* 0x001fc600078e0226 */
[----:B------:R-:W-:Y:S01]  /*1090*/  STS [R2+0x400], R43 ;  /* 0x0004002b02007388 */ /* 0x000fe20000000800 */
[----:B-1----:R-:W-:-:S03]  /*10a0*/  IMAD.IADD R55, R53, 0x1, R56 ;  /* 0x0000000135377824 */ /* 0x002fc600078e0238 */
[----:B------:R-:W0:Y:S01]  /*10b0*/  LDS R38, [R2+0x2c00] ;  /* 0x002c000002267984 */ /* 0x000e220000000800 */
[----:B--2---:R-:W-:-:S03]  /*10c0*/  IMAD.IADD R57, R55, 0x1, R58 ;  /* 0x0000000137397824 */ /* 0x004fc600078e023a */
[----:B------:R1:W-:Y:S01]  /*10d0*/  STS [R2+0x800], R53 ;  /* 0x0008003502007388 */ /* 0x0003e20000000800 */
[----:B---3--:R-:W-:-:S03]  /*10e0*/  IMAD.IADD R61, R57, 0x1, R60 ;  /* 0x00000001393d7824 */ /* 0x008fc600078e023c */
[----:B------:R1:W-:Y:S01]  /*10f0*/  STS [R2+0xc00], R55 ;  /* 0x000c003702007388 */ /* 0x0003e20000000800 */
[----:B----4-:R-:W-:-:S03]  /*1100*/  IMAD.IADD R63, R61, 0x1, R62 ;  /* 0x000000013d3f7824 */ /* 0x010fc600078e023e */
[----:B------:R1:W-:Y:S01]  /*1110*/  STS [R2+0x1000], R57 ;  /* 0x0010003902007388 */ /* 0x0003e20000000800 */
[----:B-----5:R-:W-:-:S03]  /*1120*/  IMAD.IADD R65, R63, 0x1, R64 ;  /* 0x000000013f417824 */ /* 0x020fc600078e0240 */
[----:B------:R1:W-:Y:S01]  /*1130*/  STS [R2+0x1400], R61 ;  /* 0x0014003d02007388 */ /* 0x0003e20000000800 */
[----:B------:R-:W-:-:S03]  /*1140*/  IMAD.IADD R67, R65, 0x1, R66 ;  /* 0x0000000141437824 */ /* 0x000fc600078e0242 */
[----:B------:R1:W-:Y:S01]  /*1150*/  STS [R2+0x1800], R63 ;  /* 0x0018003f02007388 */ /* 0x0003e20000000800 */
[----:B------:R-:W-:-:S03]  /*1160*/  IMAD.IADD R69, R67, 0x1, R68 ;  /* 0x0000000143457824 */ /* 0x000fc600078e0244 */
[----:B------:R1:W-:Y:S01]  /*1170*/  STS [R2+0x1c00], R65 ;  /* 0x001c004102007388 */ /* 0x0003e20000000800 */
[----:B------:R-:W-:-:S03]  /*1180*/  IMAD.IADD R71, R69, 0x1, R70 ;  /* 0x0000000145477824 */ /* 0x000fc600078e0246 */
[----:B------:R1:W-:Y:S01]  /*1190*/  STS [R2+0x2000], R67 ;  /* 0x0020004302007388 */ /* 0x0003e20000000800 */
[----:B------:R-:W-:-:S03]  /*11a0*/  IMAD.IADD R73, R71, 0x1, R72 ;  /* 0x0000000147497824 */ /* 0x000fc600078e0248 */
[----:B------:R1:W-:Y:S04]  /*11b0*/  STS [R2+0x2400], R69 ;  /* 0x0024004502007388 */ /* 0x0003e80000000800 */
[----:B------:R1:W-:Y:S04]  /*11c0*/  STS [R2+0x2800], R71 ;  /* 0x0028004702007388 */ /* 0x0003e80000000800 */
[----:B------:R1:W-:Y:S01]  /*11d0*/  STS [R2], RZ ;  /* 0x000000ff02007388 */ /* 0x0003e20000000800 */
[----:B0-----:R-:W-:-:S03]  /*11e0*/  IMAD.IADD R38, R73, 0x1, R38 ;  /* 0x0000000149267824 */ /* 0x001fc600078e0226 */
[----:B------:R1:W-:Y:S04]  /*11f0*/  STS [R2+0x2c00], R73 ;  /* 0x002c004902007388 */ /* 0x0003e80000000800 */
.L_x_13:
[----:B------:R-:W-:Y:S05]  /*1200*/  BSYNC.RECONVERGENT B0 ;  /* 0x0000000000007941 */ /* 0x000fea0003800200 */
.L_x_12:
[----:B------:R-:W-:Y:S01]  /*1210*/  ISETP.NE.AND P0, PT, R38, 0x1200, PT ;  /* 0x000012002600780c */ /* 0x000fe20003f05270 */
[----:B0-----:R-:W-:Y:S01]  /*1220*/  IMAD R43, R4, 0x100, R19 ;  /* 0x00000100042b7824 */ /* 0x001fe200078e0213 */
[----:B------:R-:W1:Y:S02]  /*1230*/  LDCU.64 UR6, c[0x0][0x3b8] ;  /* 0x00007700ff0677ac */ /* 0x000e640008000a00 */
[----:B------:R-:W-:Y:S01]  /*1240*/  ISETP.LT.U32.AND P0, PT, R19, 0x100, !P0 ;  /* 0x000001001300780c */ /* 0x000fe20004701070 */
[----:B------:R-:W-:Y:S01]  /*1250*/  IMAD.WIDE R20, R43, 0x4, R20 ;  /* 0x000000042b147825 */ /* 0x000fe200078e0214 */
[----:B------:R-:W-:-:S05]  /*1260*/  @!P2 LOP3.LUT R43, R38, 0x40000000, RZ, 0xfc, !PT ;  /* 0x40000000262ba812 */ /* 0x000fca00078efcff */
[----:B------:R0:W-:Y:S06]  /*1270*/  @!P2 STG.E.STRONG.SYS desc[UR8][R20.64], R43 ;  /* 0x0000002b1400a986 */ /* 0x0001ec000c115908 */
[----:B------:R-:W-:Y:S06]  /*1280*/  BAR.RED.OR.DEFER_BLOCKING 0x0, P0 ;  /* 0x0000000000007b1d */ /* 0x000fec0000014800 */
[----:B------:R-:W2:Y:S01]  /*1290*/  B2R.RESULT RZ, P0 ;  /* 0x0000000000ff731c */ /* 0x000ea20000004000 */
[----:B-1----:R-:W-:-:S04]  /*12a0*/  LEA R2, P1, R3, UR6, 0x3 ;  /* 0x0000000603027c11 */ /* 0x002fc8000f8218ff */
[----:B------:R-:W-:Y:S01]  /*12b0*/  LEA.HI.X R3, R3, UR7, R48, 0x3, P1 ;  /* 0x0000000703037c11 */ /* 0x000fe200088f1c30 */
[----:B0-2---:R-:W-:Y:S08]  /*12c0*/  @!P0 BRA `(.L_x_14) ;  /* 0x0000000c00c48947 */ /* 0x005ff00003800000 */
[----:B------:R-:W-:Y:S01]  /*12d0*/  BSSY B1, `(.L_x_15) ;  /* 0x0000030000017945 */ /* 0x000fe20003800000 */
[----:B------:R-:W-:-:S03]  /*12e0*/  IMAD R41, R19, 0x8, R41 ;  /* 0x0000000813297824 */ /* 0x000fc600078e0229 */
[----:B------:R-:W-:Y:S05]  /*12f0*/  @P2 BRA `(.L_x_16) ;  /* 0x0000000000b42947 */ /* 0x000fea0003800000 */
[----:B------:R-:W0:Y:S02]  /*1300*/  LDCU.64 UR6, c[0x0][0x398] ;  /* 0x00007300ff0677ac */ /* 0x000e240008000a00 */
[----:B0-----:R-:W-:-:S04]  /*1310*/  LEA R8, P0, R19, UR6, 0x3 ;  /* 0x0000000613087c11 */ /* 0x001fc8000f8018ff */
[----:B------:R-:W-:-:S05]  /*1320*/  LEA.HI.X R9, R19, UR7, RZ, 0x3, P0 ;  /* 0x0000000713097c11 */ /* 0x000fca00080f1cff */
[----:B------:R-:W2:Y:S01]  /*1330*/  LDG.E.64 R6, desc[UR8][R8.64] ;  /* 0x0000000808067981 */ /* 0x000ea2000c1e1b00 */
[----:B------:R-:W-:-:S04]  /*1340*/  ISETP.GT.U32.AND P0, PT, R19, R47, PT ;  /* 0x0000002f1300720c */ /* 0x000fc80003f04070 */
[----:B------:R-:W-:-:S04]  /*1350*/  SEL R5, RZ, 0x1200, !P0 ;  /* 0x00001200ff057807 */ /* 0x000fc80004000000 */
[----:B--2---:R-:W-:Y:S01]  /*1360*/  IADD3 R6, P0, PT, R6, -R5, RZ ;  /* 0x8000000506067210 */ /* 0x004fe20007f1e0ff */
[----:B------:R-:W-:-:S03]  /*1370*/  IMAD.MOV.U32 R5, RZ, RZ, R38 ;  /* 0x000000ffff057224 */ /* 0x000fc600078e0026 */
[----:B------:R-:W-:Y:S02]  /*1380*/  IADD3.X R7, PT, PT, R7, -0x1, RZ, P0, !PT ;  /* 0xffffffff07077810 */ /* 0x000fe400007fe4ff */
[----:B------:R-:W-:-:S03]  /*1390*/  ISETP.GE.AND P0, PT, R4, 0x1, PT ;  /* 0x000000010400780c */ /* 0x000fc60003f06270 */
[----:B------:R0:W-:Y:S10]  /*13a0*/  STS.64 [R41+0x9000], R6 ;  /* 0x0090000629007388 */ /* 0x0001f40000000a00 */
[----:B------:R-:W-:Y:S05]  /*13b0*/  @!P0 BRA `(.L_x_17) ;  /* 0x00000000006c8947 */ /* 0x000fea0003800000 */
[----:B------:R-:W-:Y:S01]  /*13c0*/  BSSY B0, `(.L_x_18) ;  /* 0x0000019000007945 */ /* 0x000fe20003800000 */
[----:B------:R-:W-:Y:S02]  /*13d0*/  IMAD.MOV.U32 R8, RZ, RZ, -0x1 ;  /* 0xffffffffff087424 */ /* 0x000fe400078e00ff */
[----:B------:R-:W-:Y:S02]  /*13e0*/  IMAD.MOV.U32 R9, RZ, RZ, R4 ;  /* 0x000000ffff097224 */ /* 0x000fe400078e0004 */
[----:B------:R-:W-:-:S07]  /*13f0*/  IMAD.MOV.U32 R5, RZ, RZ, R38 ;  /* 0x000000ffff057224 */ /* 0x000fce00078e0026 */
.L_x_22:
[----:B0-----:R-:W0:Y:S01]  /*1400*/  LDC.64 R6, c[0x0][0x380] ;  /* 0x0000e000ff067b82 */ /* 0x001e220000000a00 */
[----:B------:R-:W-:Y:S01]  /*1410*/  VIADD R45, R9, 0xffffffff ;  /* 0xffffffff092d7836 */ /* 0x000fe20000000000 */
[----:B------:R-:W-:Y:S03]  /*1420*/  BSSY B2, `(.L_x_19) ;  /* 0x0000008000027945 */ /* 0x000fe60003800000 */
[----:B------:R-:W-:-:S04]  /*1430*/  IMAD R43, R45, 0x100, R19 ;  /* 0x000001002d2b7824 */ /* 0x000fc800078e0213 */
[----:B0-----:R-:W-:-:S07]  /*1440*/  IMAD.WIDE R6, R43, 0x4, R6 ;  /* 0x000000042b067825 */ /* 0x001fce00078e0206 */
.L_x_20:
[----:B------:R-:W-:Y:S05]  /*1450*/  YIELD ;  /* 0x0000000000007946 */ /* 0x000fea0003800000 */
[----:B------:R0:W-:Y:S06]  /*1460*/  MEMBAR.SC.CTA ;  /* 0x0000000000007992 */ /* 0x0001ec0000000000 */
[----:B0-----:R-:W2:Y:S02]  /*1470*/  LDG.E.STRONG.SYS R40, desc[UR8][R6.64] ;  /* 0x0000000806287981 */ /* 0x001ea4000c1f5900 */
[----:B--2---:R-:W-:-:S13]  /*1480*/  ISETP.NE.AND P0, PT, R40, RZ, PT ;  /* 0x000000ff2800720c */ /* 0x004fda0003f05270 */
[----:B------:R-:W-:Y:S05]  /*1490*/  @!P0 BRA `(.L_x_20) ;  /* 0xfffffffc00ec8947 */ /* 0x000fea000383ffff */
[----:B------:R-:W-:Y:S05]  /*14a0*/  BSYNC B2 ;  /* 0x0000000000027941 */ /* 0x000fea0003800000 */
.L_x_19:
[----:B------:R-:W-:Y:S01]  /*14b0*/  BSSY.RECONVERGENT B2, `(.L_x_21) ;  /* 0x0000006000027945 */ /* 0x000fe20003800200 */
[C---:B------:R-:W-:Y:S02]  /*14c0*/  ISETP.GT.AND P0, PT, R40.reuse, -0x1, PT ;  /* 0xffffffff2800780c */ /* 0x040fe40003f04270 */
[----:B------:R-:W-:Y:S01]  /*14d0*/  LOP3.LUT R40, R40, 0x3fffffff, RZ, 0xc0, !PT ;  /* 0x3fffffff28287812 */ /* 0x000fe200078ec0ff */
[----:B------:R-:W-:Y:S05]  /*14e0*/  WARPSYNC.EXCLUSIVE R8 ;  /* 0x0000000008007348 */ /* 0x000fea0003a00000 */
[----:B------:R-:W-:-:S05]  /*14f0*/  IMAD.IADD R5, R40, 0x1, R5 ;  /* 0x0000000128057824 */ /* 0x000fca00078e0205 */
[----:B------:R-:W-:-:S07]  /*1500*/  VOTE.ANY R8, PT, P0 ;  /* 0x0000000000087806 */ /* 0x000fce00000e0100 */
[----:B------:R-:W-:Y:S05]  /*1510*/  BSYNC.RECONVERGENT B2 ;  /* 0x0000000000027941 */ /* 0x000fea0003800200 */
.L_x_21:
[----:B------:R-:W-:Y:S01]  /*1520*/  ISETP.GT.U32.AND P1, PT, R9, 0x1, PT ;  /* 0x000000010900780c */ /* 0x000fe20003f24070 */
[----:B------:R-:W-:-:S12]  /*1530*/  IMAD.MOV.U32 R9, RZ, RZ, R45 ;  /* 0x000000ffff097224 */ /* 0x000fd800078e002d */
[----:B------:R-:W-:Y:S05]  /*1540*/  @P0 BRA P1, `(.L_x_22) ;  /* 0xfffffffc00ac0947 */ /* 0x000fea000083ffff */
[----:B------:R-:W-:Y:S05]  /*1550*/  BSYNC B0 ;  /* 0x0000000000007941 */ /* 0x000fea0003800000 */
.L_x_18:
[----:B------:R1:W2:Y:S02]  /*1560*/  LDS.64 R6, [R41+0x9000] ;  /* 0x0090000029067984 */ /* 0x0002a40000000a00 */
.L_x_17:
[C---:B------:R-:W-:Y:S01]  /*1570*/  IMAD.IADD R9, R5.reuse, 0x1, -R38 ;  /* 0x0000000105097824 */ /* 0x040fe200078e0a26 */
[----:B------:R-:W-:-:S04]  /*1580*/  LOP3.LUT R5, R5, 0x80000000, RZ, 0xfc, !PT ;  /* 0x8000000005057812 */ /* 0x000fc800078efcff */
[C---:B0-2---:R-:W-:Y:S01]  /*1590*/  IADD3 R6, P0, PT, R9.reuse, R6, RZ ;  /* 0x0000000609067210 */ /* 0x045fe20007f1e0ff */
[----:B------:R0:W-:Y:S03]  /*15a0*/  STG.E.STRONG.SYS desc[UR8][R20.64], R5 ;  /* 0x0000000514007986 */ /* 0x0001e6000c115908 */
[----:B------:R-:W-:-:S05]  /*15b0*/  LEA.HI.X.SX32 R7, R9, R7, 0x1, P0 ;  /* 0x0000000709077211 */ /* 0x000fca00000f0eff */
[----:B------:R0:W-:Y:S04]  /*15c0*/  STS.64 [R41+0x9000], R6 ;  /* 0x0090000629007388 */ /* 0x0001e80000000a00 */
.L_x_16:
[----:B------:R-:W-:Y:S05]  /*15d0*/  BSYNC B1 ;  /* 0x0000000000017941 */ /* 0x000fea0003800000 */
.L_x_15:
[----:B0-----:R-:W0:Y:S08]  /*15e0*/  LDC R5, c[0x0][0x3c0] ;  /* 0x0000f000ff057b82 */ /* 0x001e300000000800 */
[----:B------:R-:W2:Y:S01]  /*15f0*/  LDC.64 R8, c[0x0][0x390] ;  /* 0x0000e400ff087b82 */ /* 0x000ea20000000a00 */
[----:B0-----:R-:W-:Y:S02]  /*1600*/  ISETP.GE.AND P0, PT, R39, R5, PT ;  /* 0x000000052700720c */ /* 0x001fe40003f06270 */
[----:B--2---:R-:W-:-:S04]  /*1610*/  ISETP.EQ.U32.AND P1, PT, R8, RZ, PT ;  /* 0x000000ff0800720c */ /* 0x004fc80003f22070 */
[----:B------:R-:W-:-:S04]  /*1620*/  ISETP.EQ.OR.EX P0, PT, R9, RZ, !P0, P1 ;  /* 0x000000ff0900720c */ /* 0x000fc80004702710 */
[----:B------:R-:W-:-:S13]  /*1630*/  ISETP.GT.U32.OR P0, PT, R19, 0xff, P0 ;  /* 0x000000ff1300780c */ /* 0x000fda0000704470 */
[----:B------:R-:W-:Y:S05]  /*1640*/  @P0 BRA `(.L_x_23) ;  /* 0x0000000000240947 */ /* 0x000fea0003800000 */
[----:B------:R-:W0:Y:S01]  /*1650*/  LDS.64 R6, [R41+0x9000] ;  /* 0x0090000029067984 */ /* 0x000e220000000a00 */
[C---:B------:R-:W-:Y:S02]  /*1660*/  ISETP.GT.U32.AND P0, PT, R19.reuse, R47, PT ;  /* 0x0000002f1300720c */ /* 0x040fe40003f04070 */
[C---:B------:R-:W-:Y:S02]  /*1670*/  LEA R8, P2, R19.reuse, R8, 0x3 ;  /* 0x0000000813087211 */ /* 0x040fe400078418ff */
[----:B------:R-:W-:Y:S02]  /*1680*/  SEL R43, RZ, 0x1200, !P0 ;  /* 0x00001200ff2b7807 */ /* 0x000fe40004000000 */
[--C-:B------:R-:W-:Y:S02]  /*1690*/  SHF.R.S32.HI R21, RZ, 0x1f, R38.reuse ;  /* 0x0000001fff157819 */ /* 0x100fe40000011426 */
[----:B------:R-:W-:Y:S02]  /*16a0*/  LEA.HI.X R9, R19, R9, RZ, 0x3, P2 ;  /* 0x0000000913097211 */ /* 0x000fe400010f1cff */
[----:B0-----:R-:W-:-:S04]  /*16b0*/  IADD3 R6, P0, P1, R6, R43, R38 ;  /* 0x0000002b06067210 */ /* 0x001fc8000791e026 */
[----:B------:R-:W-:-:S05]  /*16c0*/  IADD3.X R7, PT, PT, R7, RZ, R21, P0, P1 ;  /* 0x000000ff07077210 */ /* 0x000fca00007e2415 */
[----:B------:R0:W-:Y:S04]  /*16d0*/  STG.E.64 desc[UR8][R8.64], R6 ;  /* 0x0000000608007986 */ /* 0x0001e8000c101b08 */
.L_x_23:
[----:B------:R-:W-:Y:S05]  /*16e0*/  WARPSYNC.ALL ;  /* 0x0000000000007948 */ /* 0x000fea0003800000 */
[----:B------:R-:W2:Y:S08]  /*16f0*/  S2UR UR6, SR_CgaCtaId ;  /* 0x00000000000679c3 */ /* 0x000eb00000008800 */
[----:B------:R-:W-:Y:S01]  /*1700*/  BAR.SYNC.DEFER_BLOCKING 0x0 ;  /* 0x0000000000007b1d */ /* 0x000fe20000010000 */
[----:B------:R-:W-:-:S05]  /*1710*/  ISETP.GT.AND P0, PT, R39, R5, PT ;  /* 0x000000052700720c */ /* 0x000fca0003f04270 */
[----:B------:R-:W-:Y:S02]  /*1720*/  UMOV UR5, 0x400 ;  /* 0x0000040000057882 */ /* 0x000fe40000000000 */
[----:B--2---:R-:W-:-:S06]  /*1730*/  ULEA UR5, UR6, UR5, 0x18 ;  /* 0x0000000506057291 */ /* 0x004fcc000f8ec0ff */
[----:B0-----:R-:W-:-:S06]  /*1740*/  LEA R6, R47, UR5, 0x3 ;  /* 0x000000052f067c11 */ /* 0x001fcc000f8e18ff */
[----:B------:R-:W0:Y:S01]  /*1750*/  LDS.64 R6, [R6+0x9000] ;  /* 0x0090000006067984 */ /* 0x000e220000000a00 */
[----:B------:R-:W-:Y:S05]  /*1760*/  @P0 BRA `(.L_x_24) ;  /* 0x0000000000480947 */ /* 0x000fea0003800000 */
[----:B------:R-:W2:Y:S01]  /*1770*/  LDCU.64 UR4, c[0x0][0x3a0] ;  /* 0x00007400ff0477ac */ /* 0x000ea20008000a00 */
[----:B0-----:R-:W-:-:S05]  /*1780*/  IADD3 R6, P1, PT, R0, R6, RZ ;  /* 0x0000000600067210 */ /* 0x001fca0007f3e0ff */
[----:B------:R-:W-:Y:S01]  /*1790*/  IMAD.X R7, RZ, RZ, R7, P1 ;  /* 0x000000ffff077224 */ /* 0x000fe200008e0607 */
[----:B--2---:R-:W-:-:S04]  /*17a0*/  LEA R8, P1, R6, UR4, 0x3 ;  /* 0x0000000406087c11 */ /* 0x004fc8000f8218ff */
[----:B------:R-:W-:-:S05]  /*17b0*/  LEA.HI.X R9, R6, UR5, R7, 0x3, P1 ;  /* 0x0000000506097c11 */ /* 0x000fca00088f1c07 */
[----:B------:R2:W-:Y:S04]  /*17c0*/  STG.E.64 desc[UR8][R8.64], R36 ;  /* 0x0000002408007986 */ /* 0x0005e8000c101b08 */
        /* <DEDUP_REMOVED lines=10> */
[----:B------:R2:W-:Y:S01]  /*1870*/  STG.E.64 desc[UR8][R8.64+0xb00], R14 ;  /* 0x000b000e08007986 */ /* 0x0005e2000c101b08 */
[----:B------:R-:W-:Y:S05]  /*1880*/  BRA `(.L_x_25) ;  /* 0x0000000000a47947 */ /* 0x000fea0003800000 */
.L_x_24:
[----:B------:R-:W2:Y:S01]  /*1890*/  LDCU.64 UR4, c[0x0][0x3a0] ;  /* 0x00007400ff0477ac */ /* 0x000ea20008000a00 */
[----:B0-----:R-:W-:Y:S01]  /*18a0*/  IADD3 R6, P1, PT, R0, R6, RZ ;  /* 0x0000000600067210 */ /* 0x001fe20007f3e0ff */
[----:B------:R-:W-:Y:S02]  /*18b0*/  IMAD R19, R4, -0x1200, R5 ;  /* 0xffffee0004137824 */ /* 0x000fe400078e0205 */
[C---:B------:R-:W-:Y:S02]  /*18c0*/  VIADD R8, R0.reuse, 0x20 ;  /* 0x0000002000087836 */ /* 0x040fe40000000000 */
[C---:B------:R-:W-:Y:S01]  /*18d0*/  VIADD R18, R0.reuse, 0x40 ;  /* 0x0000004000127836 */ /* 0x040fe20000000000 */
[-C--:B------:R-:W-:Y:S01]  /*18e0*/  ISETP.GE.AND P4, PT, R0, R19.reuse, PT ;  /* 0x000000130000720c */ /* 0x080fe20003f86270 */
[----:B------:R-:W-:Y:S01]  /*18f0*/  IMAD.X R7, RZ, RZ, R7, P1 ;  /* 0x000000ffff077224 */ /* 0x000fe200008e0607 */
[-C--:B------:R-:W-:Y:S01]  /*1900*/  ISETP.GE.AND P5, PT, R8, R19.reuse, PT ;  /* 0x000000130800720c */ /* 0x080fe20003fa6270 */
[----:B------:R-:W-:Y:S01]  /*1910*/  VIADD R20, R0, 0x80 ;  /* 0x0000008000147836 */ /* 0x000fe20000000000 */
[----:B------:R-:W-:Y:S01]  /*1920*/  ISETP.GE.AND P6, PT, R18, R19, PT ;  /* 0x000000131200720c */ /* 0x000fe20003fc6270 */
[----:B------:R-:W-:-:S02]  /*1930*/  VIADD R18, R0, 0x60 ;  /* 0x0000006000127836 */ /* 0x000fc40000000000 */
[----:B------:R-:W-:Y:S01]  /*1940*/  VIADD R38, R0, 0xa0 ;  /* 0x000000a000267836 */ /* 0x000fe20000000000 */
[-C--:B------:R-:W-:Y:S01]  /*1950*/  ISETP.GE.AND P2, PT, R20, R19.reuse, PT ;  /* 0x000000131400720c */ /* 0x080fe20003f46270 */
[----:B------:R-:W-:Y:S01]  /*1960*/  VIADD R20, R0, 0xe0 ;  /* 0x000000e000147836 */ /* 0x000fe20000000000 */
[----:B--2---:R-:W-:Y:S02]  /*1970*/  LEA R8, P1, R6, UR4, 0x3 ;  /* 0x0000000406087c11 */ /* 0x004fe4000f8218ff */
[-C--:B------:R-:W-:Y:S02]  /*1980*/  ISETP.GE.AND P3, PT, R38, R19.reuse, PT ;  /* 0x000000132600720c */ /* 0x080fe40003f66270 */
[----:B------:R-:W-:Y:S02]  /*1990*/  LEA.HI.X R9, R6, UR5, R7, 0x3, P1 ;  /* 0x0000000506097c11 */ /* 0x000fe400088f1c07 */
[----:B------:R-:W-:Y:S01]  /*19a0*/  ISETP.GE.AND P1, PT, R18, R19, PT ;  /* 0x000000131200720c */ /* 0x000fe20003f26270 */
[----:B------:R-:W-:-:S02]  /*19b0*/  VIADD R18, R0, 0xc0 ;  /* 0x000000c000127836 */ /* 0x000fc40000000000 */
[----:B------:R0:W-:Y:S03]  /*19c0*/  @!P4 STG.E.64 desc[UR8][R8.64], R36 ;  /* 0x000000240800c986 */ /* 0x0001e6000c101b08 */
[-C--:B------:R-:W-:Y:S01]  /*19d0*/  ISETP.GE.AND P4, PT, R18, R19.reuse, PT ;  /* 0x000000131200720c */ /* 0x080fe20003f86270 */
[----:B------:R0:W-:Y:S01]  /*19e0*/  @!P5 STG.E.64 desc[UR8][R8.64+0x100], R34 ;  /* 0x000100220800d986 */ /* 0x0001e2000c101b08 */
[-C--:B------:R-:W-:Y:S01]  /*19f0*/  ISETP.GE.AND P5, PT, R20, R19.reuse, PT ;  /* 0x000000131400720c */ /* 0x080fe20003fa6270 */
[C---:B------:R-:W-:Y:S02]  /*1a00*/  VIADD R18, R0.reuse, 0x100 ;  /* 0x0000010000127836 */ /* 0x040fe40000000000 */
[----:B------:R-:W-:Y:S01]  /*1a10*/  VIADD R20, R0, 0x120 ;  /* 0x0000012000147836 */ /* 0x000fe20000000000 */
[----:B------:R0:W-:Y:S02]  /*1a20*/  @!P6 STG.E.64 desc[UR8][R8.64+0x200], R32 ;  /* 0x000200200800e986 */ /* 0x0001e4000c101b08 */
[-C--:B------:R-:W-:Y:S01]  /*1a30*/  ISETP.GE.AND P6, PT, R18, R19.reuse, PT ;  /* 0x000000131200720c */ /* 0x080fe20003fc6270 */
[----:B------:R-:W-:Y:S01]  /*1a40*/  VIADD R18, R0, 0x140 ;  /* 0x0000014000127836 */ /* 0x000fe20000000000 */
[----:B------:R0:W-:Y:S01]  /*1a50*/  @!P1 STG.E.64 desc[UR8][R8.64+0x300], R10 ;  /* 0x0003000a08009986 */ /* 0x0001e2000c101b08 */
[----:B------:R-:W-:Y:S01]  /*1a60*/  ISETP.GE.AND P1, PT, R20, R19, PT ;  /* 0x000000131400720c */ /* 0x000fe20003f26270 */
[----:B------:R-:W-:-:S02]  /*1a70*/  VIADD R20, R0, 0x160 ;  /* 0x0000016000147836 */ /* 0x000fc40000000000 */
[----:B------:R0:W-:Y:S01]  /*1a80*/  @!P2 STG.E.64 desc[UR8][R8.64+0x400], R30 ;  /* 0x0004001e0800a986 */ /* 0x0001e2000c101b08 */
[----:B------:R-:W-:-:S03]  /*1a90*/  ISETP.GE.AND P2, PT, R18, R19, PT ;  /* 0x000000131200720c */ /* 0x000fc60003f46270 */
[----:B------:R0:W-:Y:S01]  /*1aa0*/  @!P3 STG.E.64 desc[UR8][R8.64+0x500], R12 ;  /* 0x0005000c0800b986 */ /* 0x0001e2000c101b08 */
[----:B------:R-:W-:-:S03]  /*1ab0*/  ISETP.GE.AND P3, PT, R20, R19, PT ;  /* 0x000000131400720c */ /* 0x000fc60003f66270 */
[----:B------:R0:W-:Y:S04]  /*1ac0*/  @!P4 STG.E.64 desc[UR8][R8.64+0x600], R28 ;  /* 0x0006001c0800c986 */ /* 0x0001e8000c101b08 */
[----:B------:R0:W-:Y:S04]  /*1ad0*/  @!P5 STG.E.64 desc[UR8][R8.64+0x700], R26 ;  /* 0x0007001a0800d986 */ /* 0x0001e8000c101b08 */
[----:B------:R0:W-:Y:S04]  /*1ae0*/  @!P6 STG.E.64 desc[UR8][R8.64+0x800], R24 ;  /* 0x000800180800e986 */ /* 0x0001e8000c101b08 */
[----:B------:R0:W-:Y:S04]  /*1af0*/  @!P1 STG.E.64 desc[UR8][R8.64+0x900], R22 ;  /* 0x0009001608009986 */ /* 0x0001e8000c101b08 */
[----:B------:R0:W-:Y:S04]  /*1b00*/  @!P2 STG.E.64 desc[UR8][R8.64+0xa00], R16 ;  /* 0x000a00100800a986 */ /* 0x0001e8000c101b08 */
[----:B------:R0:W-:Y:S02]  /*1b10*/  @!P3 STG.E.64 desc[UR8][R8.64+0xb00], R14 ;  /* 0x000b000e0800b986 */ /* 0x0001e4000c101b08 */
.L_x_25:
[----:B------:R-:W-:Y:S05]  /*1b20*/  @P0 BRA `(.L_x_26) ;  /* 0x0000000000340947 */ /* 0x000fea0003800000 */
[----:B0-2---:R0:W5:Y:S04]  /*1b30*/  LDG.E.64 R26, desc[UR8][R2.64] ;  /* 0x00000008021a7981 */ /* 0x005168000c1e1b00 */
        /* <DEDUP_REMOVED lines=12> */
.L_x_26:
[----:B0-2---:R-:W-:Y:S02]  /*1c00*/  IMAD R33, R4, -0x1200, R5 ;  /* 0xffffee0004217824 */ /* 0x005fe400078e0205 */
[C---:B------:R-:W-:Y:S02]  /*1c10*/  VIADD R32, R0.reuse, 0x20 ;  /* 0x0000002000207836 */ /* 0x040fe40000000000 */
[C---:B------:R-:W-:Y:S01]  /*1c20*/  VIADD R34, R0.reuse, 0x40 ;  /* 0x0000004000227836 */ /* 0x040fe20000000000 */
[CC--:B------:R-:W-:Y:S01]  /*1c30*/  ISETP.GE.AND P4, PT, R0.reuse, R33.reuse, PT ;  /* 0x000000210000720c */ /* 0x0c0fe20003f86270 */
[----:B------:R-:W-:Y:S01]  /*1c40*/  VIADD R36, R0, 0x80 ;  /* 0x0000008000247836 */ /* 0x000fe20000000000 */
[-C--:B------:R-:W-:Y:S01]  /*1c50*/  ISETP.GE.AND P5, PT, R32, R33.reuse, PT ;  /* 0x000000212000720c */ /* 0x080fe20003fa6270 */
[----:B------:R-:W-:Y:S01]  /*1c60*/  VIADD R32, R0, 0x60 ;  /* 0x0000006000207836 */ /* 0x000fe20000000000 */
[-C--:B------:R-:W-:Y:S01]  /*1c70*/  ISETP.GE.AND P6, PT, R34, R33.reuse, PT ;  /* 0x000000212200720c */ /* 0x080fe20003fc6270 */
[----:B------:R-:W-:Y:S01]  /*1c80*/  VIADD R34, R0, 0xa0 ;  /* 0x000000a000227836 */ /* 0x000fe20000000000 */
[----:B------:R-:W-:-:S02]  /*1c90*/  ISETP.GE.AND P2, PT, R36, R33, PT ;  /* 0x000000212400720c */ /* 0x000fc40003f46270 */
[-C--:B------:R-:W-:Y:S01]  /*1ca0*/  ISETP.GE.AND P1, PT, R32, R33.reuse, PT ;  /* 0x000000212000720c */ /* 0x080fe20003f26270 */
[----:B------:R-:W-:Y:S01]  /*1cb0*/  VIADD R32, R0, 0xc0 ;  /* 0x000000c000207836 */ /* 0x000fe20000000000 */
[-C--:B------:R-:W-:Y:S01]  /*1cc0*/  ISETP.GE.AND P3, PT, R34, R33.reuse, PT ;  /* 0x000000212200720c */ /* 0x080fe20003f66270 */
[----:B------:R-:W-:Y:S02]  /*1cd0*/  VIADD R34, R0, 0xe0 ;  /* 0x000000e000227836 */ /* 0x000fe40000000000 */
[----:B------:R2:W5:Y:S01]  /*1ce0*/  @!P4 LDG.E.64 R26, desc[UR8][R2.64] ;  /* 0x00000008021ac981 */ /* 0x000562000c1e1b00 */
[-C--:B------:R-:W-:Y:S01]  /*1cf0*/  ISETP.GE.AND P4, PT, R32, R33.reuse, PT ;  /* 0x000000212000720c */ /* 0x080fe20003f86270 */
[----:B------:R-:W-:Y:S02]  /*1d00*/  VIADD R32, R0, 0x100 ;  /* 0x0000010000207836 */ /* 0x000fe40000000000 */
[----:B------:R2:W5:Y:S01]  /*1d10*/  @!P5 LDG.E.64 R28, desc[UR8][R2.64+0x100] ;  /* 0x00010008021cd981 */ /* 0x000562000c1e1b00 */
[----:B------:R-:W-:Y:S01]  /*1d20*/  ISETP.GE.AND P5, PT, R34, R33, PT ;  /* 0x000000212200720c */ /* 0x000fe20003fa6270 */
[----:B------:R-:W-:-:S02]  /*1d30*/  VIADD R34, R0, 0x120 ;  /* 0x0000012000227836 */ /* 0x000fc40000000000 */
[----:B------:R2:W5:Y:S01]  /*1d40*/  @!P6 LDG.E.64 R22, desc[UR8][R2.64+0x200] ;  /* 0x000200080216e981 */ /* 0x000562000c1e1b00 */
[-C--:B------:R-:W-:Y:S01]  /*1d50*/  ISETP.GE.AND P6, PT, R32, R33.reuse, PT ;  /* 0x000000212000720c */ /* 0x080fe20003fc6270 */
[----:B------:R-:W-:Y:S02]  /*1d60*/  VIADD R32, R0, 0x140 ;  /* 0x0000014000207836 */ /* 0x000fe40000000000 */
[----:B------:R2:W5:Y:S01]  /*1d70*/  @!P1 LDG.E.64 R24, desc[UR8][R2.64+0x300] ;  /* 0x0003000802189981 */ /* 0x000562000c1e1b00 */
[-C--:B------:R-:W-:Y:S01]  /*1d80*/  ISETP.GE.AND P1, PT, R34, R33.reuse, PT ;  /* 0x000000212200720c */ /* 0x080fe20003f26270 */
[----:B------:R-:W-:Y:S02]  /*1d90*/  VIADD R34, R0, 0x160 ;  /* 0x0000016000227836 */ /* 0x000fe40000000000 */
[----:B------:R2:W5:Y:S01]  /*1da0*/  @!P2 LDG.E.64 R20, desc[UR8][R2.64+0x400] ;  /* 0x000400080214a981 */ /* 0x000562000c1e1b00 */
[----:B------:R-:W-:-:S03]  /*1db0*/  ISETP.GE.AND P2, PT, R32, R33, PT ;  /* 0x000000212000720c */ /* 0x000fc60003f46270 */
[----:B------:R2:W5:Y:S01]  /*1dc0*/  @!P3 LDG.E.64 R18, desc[UR8][R2.64+0x500] ;  /* 0x000500080212b981 */ /* 0x000562000c1e1b00 */
[----:B------:R-:W-:-:S03]  /*1dd0*/  ISETP.GE.AND P3, PT, R34, R33, PT ;  /* 0x000000212200720c */ /* 0x000fc60003f66270 */
[----:B------:R2:W5:Y:S04]  /*1de0*/  @!P4 LDG.E.64 R16, desc[UR8][R2.64+0x600] ;  /* 0x000600080210c981 */ /* 0x000568000c1e1b00 */
[----:B------:R2:W5:Y:S04]  /*1df0*/  @!P5 LDG.E.64 R14, desc[UR8][R2.64+0x700] ;  /* 0x00070008020ed981 */ /* 0x000568000c1e1b00 */
[----:B------:R2:W5:Y:S04]  /*1e00*/  @!P6 LDG.E.64 R12, desc[UR8][R2.64+0x800] ;  /* 0x00080008020ce981 */ /* 0x000568000c1e1b00 */
[----:B------:R2:W5:Y:S04]  /*1e10*/  @!P1 LDG.E.64 R10, desc[UR8][R2.64+0x900] ;  /* 0x00090008020a9981 */ /* 0x000568000c1e1b00 */
[----:B------:R2:W5:Y:S04]  /*1e20*/  @!P2 LDG.E.64 R8, desc[UR8][R2.64+0xa00] ;  /* 0x000a00080208a981 */ /* 0x000568000c1e1b00 */
[----:B------:R2:W5:Y:S02]  /*1e30*/  @!P3 LDG.E.64 R30, desc[UR8][R2.64+0xb00] ;  /* 0x000b0008021eb981 */ /* 0x000564000c1e1b00 */
.L_x_27:
[----:B------:R-:W-:Y:S05]  /*1e40*/  @P0 BRA `(.L_x_28) ;  /* 0x0000000000400947 */ /* 0x000fea0003800000 */
[----:B------:R-:W0:Y:S02]  /*1e50*/  LDCU.64 UR4, c[0x0][0x3b0] ;  /* 0x00007600ff0477ac */ /* 0x000e240008000a00 */
[----:B0-2---:R-:W-:-:S04]  /*1e60*/  LEA R2, P0, R6, UR4, 0x3 ;  /* 0x0000000406027c11 */ /* 0x005fc8000f8018ff */
[----:B------:R-:W-:-:S05]  /*1e70*/  LEA.HI.X R3, R6, UR5, R7, 0x3, P0 ;  /* 0x0000000506037c11 */ /* 0x000fca00080f1c07 */
[----:B-----5:R-:W-:Y:S04]  /*1e80*/  STG.E.64 desc[UR8][R2.64], R26 ;  /* 0x0000001a02007986 */ /* 0x020fe8000c101b08 */
[----:B------:R-:W-:Y:S04]  /*1e90*/  STG.E.64 desc[UR8][R2.64+0x100], R28 ;  /* 0x0001001c02007986 */ /* 0x000fe8000c101b08 */
        /* <DEDUP_REMOVED lines=9> */
[----:B------:R-:W-:Y:S01]  /*1f30*/  STG.E.64 desc[UR8][R2.64+0xb00], R30 ;  /* 0x000b001e02007986 */ /* 0x000fe2000c101b08 */
[----:B------:R-:W-:Y:S05]  /*1f40*/  EXIT ;  /* 0x000000000000794d */ /* 0x000fea0003800000 */
.L_x_28:
[----:B------:R-:W3:Y:S01]  /*1f50*/  LDCU.64 UR4, c[0x0][0x3b0] ;  /* 0x00007600ff0477ac */ /* 0x000ee20008000a00 */
[----:B------:R-:W-:Y:S02]  /*1f60*/  IMAD R5, R4, -0x1200, R5 ;  /* 0xffffee0004057824 */ /* 0x000fe400078e0205 */
[C---:B0-2---:R-:W-:Y:S02]  /*1f70*/  VIADD R2, R0.reuse, 0x20 ;  /* 0x0000002000027836 */ /* 0x045fe40000000000 */
[C---:B------:R-:W-:Y:S01]  /*1f80*/  VIADD R4, R0.reuse, 0x40 ;  /* 0x0000004000047836 */ /* 0x040fe20000000000 */
[CC--:B------:R-:W-:Y:S01]  /*1f90*/  ISETP.GE.AND P5, PT, R0.reuse, R5.reuse, PT ;  /* 0x000000050000720c */ /* 0x0c0fe20003fa6270 */
[----:B------:R-:W-:Y:S01]  /*1fa0*/  VIADD R32, R0, 0x60 ;  /* 0x0000006000207836 */ /* 0x000fe20000000000 */
[-C--:B------:R-:W-:Y:S01]  /*1fb0*/  ISETP.GE.AND P6, PT, R2, R5.reuse, PT ;  /* 0x000000050200720c */ /* 0x080fe20003fc6270 */
[----:B------:R-:W-:Y:S01]  /*1fc0*/  VIADD R34, R0, 0xc0 ;  /* 0x000000c000227836 */ /* 0x000fe20000000000 */
[-C--:B------:R-:W-:Y:S01]  /*1fd0*/  ISETP.GE.AND P0, PT, R4, R5.reuse, PT ;  /* 0x000000050400720c */ /* 0x080fe20003f06270 */
[----:B------:R-:W-:Y:S01]  /*1fe0*/  VIADD R4, R0, 0x80 ;  /* 0x0000008000047836 */ /* 0x000fe20000000000 */
[-C--:B------:R-:W-:Y:S01]  /*1ff0*/  ISETP.GE.AND P1, PT, R32, R5.reuse, PT ;  /* 0x000000052000720c */ /* 0x080fe20003f26270 */
[----:B------:R-:W-:Y:S01]  /*2000*/  VIADD R32, R0, 0xa0 ;  /* 0x000000a000207836 */ /* 0x000fe20000000000 */
[----:B------:R-:W-:-:S02]  /*2010*/  ISETP.GE.AND P4, PT, R34, R5, PT ;  /* 0x000000052200720c */ /* 0x000fc40003f86270 */
[----:B---3--:R-:W-:Y:S02]  /*2020*/  LEA R2, P2, R6, UR4, 0x3 ;  /* 0x0000000406027c11 */ /* 0x008fe4000f8418ff */
[-C--:B------:R-:W-:Y:S02]  /*2030*/  ISETP.GE.AND P3, PT, R32, R5.reuse, PT ;  /* 0x000000052000720c */ /* 0x080fe40003f66270 */
[----:B------:R-:W-:Y:S01]  /*2040*/  LEA.HI.X R3, R6, UR5, R7, 0x3, P2 ;  /* 0x0000000506037c11 */ /* 0x000fe200090f1c07 */
[----:B------:R-:W-:Y:S01]  /*2050*/  VIADD R6, R0, 0x100 ;  /* 0x0000010000067836 */ /* 0x000fe20000000000 */
[-C--:B------:R-:W-:Y:S01]  /*2060*/  ISETP.GE.AND P2, PT, R4, R5.reuse, PT ;  /* 0x000000050400720c */ /* 0x080fe20003f46270 */
[----:B------:R-:W-:Y:S02]  /*2070*/  VIADD R4, R0, 0xe0 ;  /* 0x000000e000047836 */ /* 0x000fe40000000000 */
[----:B-----5:R0:W-:Y:S03]  /*2080*/  @!P5 STG.E.64 desc[UR8][R2.64], R26 ;  /* 0x0000001a0200d986 */ /* 0x0201e6000c101b08 */
[-C--:B------:R-:W-:Y:S01]  /*2090*/  ISETP.GE.AND P5, PT, R4, R5.reuse, PT ;  /* 0x000000050400720c */ /* 0x080fe20003fa6270 */
[----:B------:R0:W-:Y:S01]  /*20a0*/  @!P6 STG.E.64 desc[UR8][R2.64+0x100], R28 ;  /* 0x0001001c0200e986 */ /* 0x0001e2000c101b08 */
[----:B------:R-:W-:Y:S01]  /*20b0*/  ISETP.GE.AND P6, PT, R6, R5, PT ;  /* 0x000000050600720c */ /* 0x000fe20003fc6270 */
[----:B------:R-:W-:-:S02]  /*20c0*/  VIADD R4, R0, 0x120 ;  /* 0x0000012000047836 */ /* 0x000fc40000000000 */
[C---:B------:R-:W-:Y:S01]  /*20d0*/  VIADD R6, R0.reuse, 0x140 ;  /* 0x0000014000067836 */ /* 0x040fe20000000000 */
[----:B------:R0:W-:Y:S01]  /*20e0*/  @!P0 STG.E.64 desc[UR8][R2.64+0x200], R22 ;  /* 0x0002001602008986 */ /* 0x0001e2000c101b08 */
[----:B------:R-:W-:Y:S01]  /*20f0*/  VIADD R0, R0, 0x160 ;  /* 0x0000016000007836 */ /* 0x000fe20000000000 */
[-C--:B------:R-:W-:Y:S02]  /*2100*/  ISETP.GE.AND P0, PT, R4, R5.reuse, PT ;  /* 0x000000050400720c */ /* 0x080fe40003f06270 */
        /* <DEDUP_REMOVED lines=9> */
[----:B------:R0:W-:Y:S01]  /*21a0*/  @!P1 STG.E.64 desc[UR8][R2.64+0xa00], R8 ;  /* 0x000a000802009986 */ /* 0x0001e2000c101b08 */
[----:B------:R-:W-:Y:S05]  /*21b0*/  @P2 EXIT ;  /* 0x000000000000294d */ /* 0x000fea0003800000 */
[----:B------:R-:W-:Y:S01]  /*21c0*/  STG.E.64 desc[UR8][R2.64+0xb00], R30 ;  /* 0x000b001e02007986 */ /* 0x000fe2000c101b08 */
[----:B------:R-:W-:Y:S05]  /*21d0*/  EXIT ;  /* 0x000000000000794d */ /* 0x000fea0003800000 */
.L_x_14:
[----:B------:R-:W-:Y:S01]  /*21e0*/  IMAD.MOV.U32 R18, RZ, RZ, RZ ;  /* 0x000000ffff127224 */ /* 0x000fe200078e00ff */
[C---:B------:R-:W-:Y:S01]  /*21f0*/  ISETP.GT.U32.AND P0, PT, R19.reuse, 0x1f, PT ;  /* 0x0000001f1300780c */ /* 0x040fe20003f04070 */
[----:B------:R-:W-:Y:S05]  /*2200*/  WARPSYNC.ALL ;  /* 0x0000000000007948 */ /* 0x000fea0003800000 */
[----:B------:R-:W-:-:S04]  /*2210*/  IMAD.HI.U32 R48, R19, 0x15555556, R18 ;  /* 0x1555555613307827 */ /* 0x000fc800078e0012 */
[----:B------:R-:W-:-:S05]  /*2220*/  IMAD R43, R48, 0x4, R41 ;  /* 0x00000004302b7824 */ /* 0x000fca00078e0229 */
[----:B------:R0:W-:Y:S01]  /*2230*/  STS [R43+0x3410], R38 ;  /* 0x003410262b007388 */ /* 0x0001e20000000800 */
[----:B------:R-:W-:Y:S06]  /*2240*/  BAR.SYNC.DEFER_BLOCKING 0x0 ;  /* 0x0000000000007b1d */ /* 0x000fec0000010000 */
[----:B------:R-:W-:Y:S05]  /*2250*/  @P0 BRA `(.L_x_29) ;  /* 0x0000000000dc0947 */ /* 0x000fea0003800000 */
[----:B------:R-:W-:Y:S01]  /*2260*/  IMAD R53, R19, 0x34, R41 ;  /* 0x0000003413357824 */ /* 0x000fe200078e0229 */
[----:B------:R-:W-:-:S04]  /*2270*/  UMOV UR5, 0xffffffff ;  /* 0xffffffff00057882 */ /* 0x000fc80000000000 */
[----:B------:R-:W-:Y:S04]  /*2280*/  LDS R64, [R53+0x3410] ;  /* 0x0034100035407984 */ /* 0x000fe80000000800 */
[----:B------:R-:W-:Y:S04]  /*2290*/  LDS R48, [R53+0x3414] ;  /* 0x0034140035307984 */ /* 0x000fe80000000800 */
[----:B------:R-:W1:Y:S04]  /*22a0*/  LDS R57, [R53+0x3418] ;  /* 0x0034180035397984 */ /* 0x000e680000000800 */
[----:B------:R-:W-:Y:S04]  /*22b0*/  LDS R56, [R53+0x341c] ;  /* 0x00341c0035387984 */ /* 0x000fe80000000800 */
[----:B------:R-:W2:Y:S04]  /*22c0*/  LDS R55, [R53+0x3420] ;  /* 0x0034200035377984 */ /* 0x000ea80000000800 */
[----:B------:R-:W-:Y:S04]  /*22d0*/  LDS R60, [R53+0x3424] ;  /* 0x00342400353c7984 */ /* 0x000fe80000000800 */
[----:B------:R-:W3:Y:S04]  /*22e0*/  LDS R65, [R53+0x3428] ;  /* 0x0034280035417984 */ /* 0x000ee80000000800 */
[----:B------:R-:W-:Y:S04]  /*22f0*/  LDS R63, [R53+0x342c] ;  /* 0x00342c00353f7984 */ /* 0x000fe80000000800 */
[----:B------:R-:W4:Y:S04]  /*2300*/  LDS R62, [R53+0x3430] ;  /* 0x00343000353e7984 */ /* 0x000f280000000800 */
[----:B------:R-:W-:Y:S04]  /*2310*/  LDS R61, [R53+0x3434] ;  /* 0x00343400353d7984 */ /* 0x000fe80000000800 */
[----:B------:R-:W5:Y:S04]  /*2320*/  LDS R58, [R53+0x3438] ;  /* 0x00343800353a7984 */ /* 0x000f680000000800 */
[----:B------:R-:W0:Y:S01]  /*2330*/  LDS R66, [R53+0x343c] ;  /* 0x00343c0035427984 */ /* 0x000e220000000800 */
[----:B-1----:R-:W-:-:S04]  /*2340*/  IADD3 R67, PT, PT, R57, R48, R64 ;  /* 0x0000003039437210 */ /* 0x002fc80007ffe040 */
[----:B--2---:R-:W-:-:S04]  /*2350*/  IADD3 R67, PT, PT, R55, R67, R56 ;  /* 0x0000004337437210 */ /* 0x004fc80007ffe038 */
[----:B---3--:R-:W-:-:S04]  /*2360*/  IADD3 R67, PT, PT, R65, R67, R60 ;  /* 0x0000004341437210 */ /* 0x008fc80007ffe03c */
[----:B----4-:R-:W-:-:S04]  /*2370*/  IADD3 R67, PT, PT, R62, R67, R63 ;  /* 0x000000433e437210 */ /* 0x010fc80007ffe03f */
[----:B-----5:R-:W-:-:S05]  /*2380*/  IADD3 R67, PT, PT, R58, R67, R61 ;  /* 0x000000433a437210 */ /* 0x020fca0007ffe03d */
[----:B0-----:R-:W-:Y:S01]  /*2390*/  IMAD.IADD R66, R66, 0x1, R67 ;  /* 0x0000000142427824 */ /* 0x001fe200078e0243 */
[----:B------:R-:W-:Y:S06]  /*23a0*/  BRA.DIV UR5, `(.L_x_30) ;  /* 0x0000005605587947 */ /* 0x000fec000b800000 */
[----:B------:R-:W0:Y:S02]  /*23b0*/  SHFL.UP P0, R67, R66, 0x1, RZ ;  /* 0x0420000042437989 */ /* 0x000e2400000000ff */
[----:B0-----:R-:W-:-:S05]  /*23c0*/  @P0 IMAD.IADD R67, R66, 0x1, R67 ;  /* 0x0000000142430824 */ /* 0x001fca00078e0243 */
[----:B------:R-:W0:Y:S02]  /*23d0*/  SHFL.UP P0, R68, R67, 0x2, RZ ;  /* 0x0440000043447989 */ /* 0x000e2400000000ff */
[----:B0-----:R-:W-:-:S05]  /*23e0*/  @P0 IMAD.IADD R68, R67, 0x1, R68 ;  /* 0x0000000143440824 */ /* 0x001fca00078e0244 */
[----:B------:R-:W0:Y:S02]  /*23f0*/  SHFL.UP P0, R69, R68, 0x4, RZ ;  /* 0x0480000044457989 */ /* 0x000e2400000000ff */
[----:B0-----:R-:W-:-:S05]  /*2400*/  @P0 IMAD.IADD R69, R68, 0x1, R69 ;  /* 0x0000000144450824 */ /* 0x001fca00078e0245 */
[----:B------:R-:W0:Y:S02]  /*2410*/  SHFL.UP P0, R70, R69, 0x8, RZ ;  /* 0x0500000045467989 */ /* 0x000e2400000000ff */
[----:B0-----:R-:W-:-:S05]  /*2420*/  @P0 IMAD.IADD R70, R69, 0x1, R70 ;  /* 0x0000000145460824 */ /* 0x001fca00078e0246 */
[----:B------:R0:W1:Y:S02]  /*2430*/  SHFL.UP P0, R71, R70, 0x10, RZ ;  /* 0x0600000046477989 */ /* 0x00006400000000ff */
.L_x_99:
[----:B-1----:R-:W-:-:S04]  /*2440*/  @P0 IMAD.IADD R71, R70, 0x1, R71 ;  /* 0x0000000146470824 */ /* 0x002fc800078e0247 */
[----:B------:R-:W-:-:S04]  /*2450*/  IMAD.IADD R66, R71, 0x1, -R66 ;  /* 0x0000000147427824 */ /* 0x000fc800078e0a42 */
[----:B------:R-:W-:Y:S01]  /*2460*/  IMAD.IADD R64, R64, 0x1, R66 ;  /* 0x0000000140407824 */ /* 0x000fe200078e0242 */
[----:B------:R1:W-:Y:S03]  /*2470*/  STS [R53+0x3410], R66 ;  /* 0x0034104235007388 */ /* 0x0003e60000000800 */
        /* <DEDUP_REMOVED lines=19> */
[----:B------:R1:W-:Y:S04]  /*25b0*/  STS [R53+0x3438], R61 ;  /* 0x0034383d35007388 */ /* 0x0003e80000000800 */
[----:B------:R1:W-:Y:S02]  /*25c0*/  STS [R53+0x343c], R58 ;  /* 0x00343c3a35007388 */ /* 0x0003e40000000800 */
.L_x_29:
[----:B------:R-:W-:Y:S05]  /*25d0*/  WARPSYNC.ALL ;  /* 0x0000000000007948 */ /* 0x000fea0003800000 */
[----:B------:R-:W-:Y:S01]  /*25e0*/  BAR.SYNC.DEFER_BLOCKING 0x0 ;  /* 0x0000000000007b1d */ /* 0x000fe20000010000 */
[----:B------:R-:W-:-:S05]  /*25f0*/  ISETP.NE.AND P0, PT, R59, RZ, PT ;  /* 0x000000ff3b00720c */ /* 0x000fca0003f05270 */
[----:B------:R-:W-:Y:S01]  /*2600*/  BSSY.RECONVERGENT B0, `(.L_x_31) ;  /* 0x0000028000007945 */ /* 0x000fe20003800200 */
[----:B0-----:R-:W0:Y:S07]  /*2610*/  LDS R43, [R43+0x3410] ;  /* 0x003410002b2b7984 */ /* 0x001e2e0000000800 */
[----:B------:R-:W-:Y:S05]  /*2620*/  @P0 BRA `(.L_x_32) ;  /* 0x0000000000940947 */ /* 0x000fea0003800000 */
[----:B-1----:R-:W-:-:S05]  /*2630*/  IMAD R48, R19, 0x4, R41 ;  /* 0x0000000413307824 */ /* 0x002fca00078e0229 */
[----:B------:R-:W0:Y:S04]  /*2640*/  LDS R56, [R48] ;  /* 0x0000000030387984 */ /* 0x000e280000000800 */
        /* <DEDUP_REMOVED lines=8> */
[----:B------:R-:W5:Y:S04]  /*26d0*/  LDS R74, [R48+0x2400] ;  /* 0x00240000304a7984 */ /* 0x000f680000000800 */
[----:B------:R-:W5:Y:S01]  /*26e0*/  LDS R76, [R48+0x2800] ;  /* 0x00280000304c7984 */ /* 0x000f620000000800 */
[----:B0-----:R-:W-:-:S03]  /*26f0*/  IMAD.IADD R53, R43, 0x1, R56 ;  /* 0x000000012b357824 */ /* 0x001fc600078e0238 */
[----:B------:R-:W0:Y:S01]  /*2700*/  LDS R71, [R48+0x2c00] ;  /* 0x002c000030477984 */ /* 0x000e220000000800 */
[C---:B-1----:R-:W-:Y:S02]  /*2710*/  IMAD.IADD R55, R43.reuse, 0x1, R58 ;  /* 0x000000012b377824 */ /* 0x042fe400078e023a */
[C---:B--2---:R-:W-:Y:S01]  /*2720*/  IMAD.IADD R57, R43.reuse, 0x1, R60 ;  /* 0x000000012b397824 */ /* 0x044fe200078e023c */
[----:B------:R1:W-:Y:S01]  /*2730*/  STS [R48], R53 ;  /* 0x0000003530007388 */ /* 0x0003e20000000800 */
        /* <DEDUP_REMOVED lines=8> */
[----:B-1----:R-:W-:-:S03]  /*27c0*/  IMAD.IADD R53, R43, 0x1, R70 ;  /* 0x000000012b357824 */ /* 0x002fc600078e0246 */
[----:B------:R4:W-:Y:S01]  /*27d0*/  STS [R48+0x1400], R65 ;  /* 0x0014004130007388 */ /* 0x0009e20000000800 */
[----:B--2---:R-:W-:-:S03]  /*27e0*/  IMAD.IADD R55, R43, 0x1, R72 ;  /* 0x000000012b377824 */ /* 0x004fc600078e0248 */
[----:B------:R4:W-:Y:S01]  /*27f0*/  STS [R48+0x1800], R67 ;  /* 0x0018004330007388 */ /* 0x0009e20000000800 */
[----:B---3--:R-:W-:-:S03]  /*2800*/  IMAD.IADD R57, R43, 0x1, R74 ;  /* 0x000000012b397824 */ /* 0x008fc600078e024a */
[----:B------:R4:W-:Y:S01]  /*2810*/  STS [R48+0x1c00], R53 ;  /* 0x001c003530007388 */ /* 0x0009e20000000800 */
[----:B------:R-:W-:-:S03]  /*2820*/  IMAD.IADD R69, R43, 0x1, R76 ;  /* 0x000000012b457824 */ /* 0x000fc600078e024c */
[----:B------:R4:W-:Y:S01]  /*2830*/  STS [R48+0x2000], R55 ;  /* 0x0020003730007388 */ /* 0x0009e20000000800 */
[----:B0-----:R-:W-:-:S03]  /*2840*/  IMAD.IADD R71, R43, 0x1, R71 ;  /* 0x000000012b477824 */ /* 0x001fc600078e0247 */
[----:B------:R4:W-:Y:S04]  /*2850*/  STS [R48+0x2400], R57 ;  /* 0x0024003930007388 */ /* 0x0009e80000000800 */
[----:B------:R4:W-:Y:S04]  /*2860*/  STS [R48+0x2800], R69 ;  /* 0x0028004530007388 */ /* 0x0009e80000000800 */
[----:B------:R4:W-:Y:S02]  /*2870*/  STS [R48+0x2c00], R71 ;  /* 0x002c004730007388 */ /* 0x0009e40000000800 */
.L_x_32:
[----:B------:R-:W-:Y:S05]  /*2880*/  BSYNC.RECONVERGENT B0 ;  /* 0x0000000000007941 */ /* 0x000fea0003800200 */
.L_x_31:
[----:B------:R-:W-:Y:S01]  /*2890*/  BAR.SYNC.DEFER_BLOCKING 0x0 ;  /* 0x0000000000007b1d */ /* 0x000fe20000010000 */
[----:B------:R-:W-:-:S05]  /*28a0*/  R2P PR, R47, 0x7f ;  /* 0x0000007f2f007804 */ /* 0x000fca0000000000 */
[----:B------:R-:W-:Y:S08]  /*28b0*/  BSSY.RECONVERGENT B0, `(.L_x_33) ;  /* 0x0000021000007945 */ /* 0x000ff00003800200 */
[----:B-1--4-:R-:W-:Y:S02]  /*28c0*/  VOTE.ANY R48, PT, P0 ;  /* 0x0000000000307806 */ /* 0x012fe400000e0100 */
[----:B------:R-:W-:-:S02]  /*28d0*/  VOTE.ANY R53, PT, P1 ;  /* 0x0000000000357806 */ /* 0x000fc400008e0100 */
[----:B------:R-:W-:Y:S02]  /*28e0*/  @!P0 LOP3.LUT R48, RZ, R48, RZ, 0x33, !PT ;  /* 0x00000030ff308212 */ /* 0x000fe400078e33ff */
[----:B------:R-:W-:Y:S02]  /*28f0*/  VOTE.ANY R55, PT, P2 ;  /* 0x0000000000377806 */ /* 0x000fe400010e0100 */
[----:B------:R-:W-:Y:S02]  /*2900*/  @!P1 LOP3.LUT R53, RZ, R53, RZ, 0x33, !PT ;  /* 0x00000035ff359212 */ /* 0x000fe400078e33ff */
[----:B------:R-:W-:Y:S02]  /*2910*/  VOTE.ANY R57, PT, P3 ;  /* 0x0000000000397806 */ /* 0x000fe400018e0100 */
[----:B------:R-:W-:Y:S02]  /*2920*/  @!P2 LOP3.LUT R55, RZ, R55, RZ, 0x33, !PT ;  /* 0x00000037ff37a212 */ /* 0x000fe400078e33ff */
[----:B------:R-:W-:-:S02]  /*2930*/  LOP3.LUT R48, R53, R48, RZ, 0xc0, !PT ;  /* 0x0000003035307212 */ /* 0x000fc400078ec0ff */
[----:B------:R-:W-:Y:S02]  /*2940*/  @!P3 LOP3.LUT R57, RZ, R57, RZ, 0x33, !PT ;  /* 0x00000039ff39b212 */ /* 0x000fe400078e33ff */
[----:B------:R-:W-:Y:S01]  /*2950*/  LOP3.LUT R48, R55, R48, RZ, 0xc0, !PT ;  /* 0x0000003037307212 */ /* 0x000fe200078ec0ff */
[----:B------:R-:W-:Y:S01]  /*2960*/  IMAD.MOV.U32 R55, RZ, RZ, RZ ;  /* 0x000000ffff377224 */ /* 0x000fe200078e00ff */
[----:B------:R-:W-:Y:S02]  /*2970*/  VOTE.ANY R53, PT, P4 ;  /* 0x0000000000357806 */ /* 0x000fe400020e0100 */
[----:B------:R-:W-:Y:S02]  /*2980*/  LOP3.LUT P0, RZ, R47, 0x80, RZ, 0xc0, !PT ;  /* 0x000000802fff7812 */ /* 0x000fe4000780c0ff */
[----:B------:R-:W-:Y:S02]  /*2990*/  LOP3.LUT R48, R57, R48, RZ, 0xc0, !PT ;  /* 0x0000003039307212 */ /* 0x000fe400078ec0ff */
[----:B------:R-:W-:-:S02]  /*29a0*/  @!P4 LOP3.LUT R53, RZ, R53, RZ, 0x33, !PT ;  /* 0x00000035ff35c212 */ /* 0x000fc400078e33ff */
[----:B------:R-:W-:Y:S02]  /*29b0*/  VOTE.ANY R47, PT, P5 ;  /* 0x00000000002f7806 */ /* 0x000fe400028e0100 */
[----:B------:R-:W-:Y:S02]  /*29c0*/  LOP3.LUT R48, R53, R48, RZ, 0xc0, !PT ;  /* 0x0000003035307212 */ /* 0x000fe400078ec0ff */
[----:B------:R-:W-:Y:S02]  /*29d0*/  @!P5 LOP3.LUT R47, RZ, R47, RZ, 0x33, !PT ;  /* 0x0000002fff2fd212 */ /* 0x000fe400078e33ff */
[----:B------:R-:W-:Y:S02]  /*29e0*/  VOTE.ANY R56, PT, P6 ;  /* 0x0000000000387806 */ /* 0x000fe400030e0100 */
[----:B------:R-:W-:Y:S02]  /*29f0*/  LOP3.LUT R47, R47, R48, RZ, 0xc0, !PT ;  /* 0x000000302f2f7212 */ /* 0x000fe400078ec0ff */
[----:B------:R-:W1:Y:S01]  /*2a00*/  S2R R48, SR_LEMASK ;  /* 0x0000000000307919 */ /* 0x000e620000003a00 */
[----:B------:R-:W-:-:S02]  /*2a10*/  VOTE.ANY R58, PT, P0 ;  /* 0x00000000003a7806 */ /* 0x000fc400000e0100 */
[----:B------:R-:W-:Y:S02]  /*2a20*/  @!P6 LOP3.LUT R56, RZ, R56, RZ, 0x33, !PT ;  /* 0x00000038ff38e212 */ /* 0x000fe400078e33ff */
[----:B------:R-:W-:Y:S02]  /*2a30*/  @!P0 LOP3.LUT R58, RZ, R58, RZ, 0x33, !PT ;  /* 0x0000003aff3a8212 */ /* 0x000fe400078e33ff */
[----:B------:R-:W-:-:S04]  /*2a40*/  LOP3.LUT R47, R56, R47, RZ, 0xc0, !PT ;  /* 0x0000002f382f7212 */ /* 0x000fc800078ec0ff */
[----:B------:R-:W-:-:S04]  /*2a50*/  LOP3.LUT R53, R58, R47, RZ, 0xc0, !PT ;  /* 0x0000002f3a357212 */ /* 0x000fc800078ec0ff */
[----:B------:R-:W2:Y:S02]  /*2a60*/  FLO.U32 R56, R53 ;  /* 0x0000003500387300 */ /* 0x000ea400000e0000 */
[----:B--2---:R-:W-:Y:S02]  /*2a70*/  ISETP.NE.AND P0, PT, R42, R56, PT ;  /* 0x000000382a00720c */ /* 0x004fe40003f05270 */
[----:B-1----:R-:W-:-:S06]  /*2a80*/  LOP3.LUT R47, R48, R53, RZ, 0xc0, !PT ;  /* 0x00000035302f7212 */ /* 0x002fcc00078ec0ff */
[----:B------:R-:W1:Y:S05]  /*2a90*/  POPC R47, R47 ;  /* 0x0000002f002f7309 */ /* 0x000e6a0000000000 */
[----:B------:R-:W-:Y:S05]  /*2aa0*/  @P0 BRA `(.L_x_34) ;  /* 0x0000000000040947 */ /* 0x000fea0003800000 */
[----:B-1----:R2:W3:Y:S02]  /*2ab0*/  ATOMS.ADD R55, [R50], R47 ;  /* 0x0000002f3237738c */ /* 0x0024e40000000000 */
.L_x_34:
[----:B------:R-:W-:Y:S05]  /*2ac0*/  BSYNC.RECONVERGENT B0 ;  /* 0x0000000000007941 */ /* 0x000fea0003800200 */
.L_x_33:
[----:B------:R-:W-:Y:S01]  /*2ad0*/  R2P PR, R49, 0x7f ;  /* 0x0000007f31007804 */ /* 0x000fe20000000000 */
[----:B------:R-:W-:-:S12]  /*2ae0*/  BSSY.RECONVERGENT B0, `(.L_x_35) ;  /* 0x0000021000007945 */ /* 0x000fd80003800200 */
[----:B--2---:R-:W-:Y:S02]  /*2af0*/  VOTE.ANY R50, PT, P0 ;  /* 0x0000000000327806 */ /* 0x004fe400000e0100 */
[----:B------:R-:W-:Y:S02]  /*2b00*/  VOTE.ANY R53, PT, P1 ;  /* 0x0000000000357806 */ /* 0x000fe400008e0100 */
[----:B------:R-:W-:Y:S02]  /*2b10*/  @!P0 LOP3.LUT R50, RZ, R50, RZ, 0x33, !PT ;  /* 0x00000032ff328212 */ /* 0x000fe400078e33ff */
[----:B------:R-:W-:Y:S02]  /*2b20*/  @!P1 LOP3.LUT R53, RZ, R53, RZ, 0x33, !PT ;  /* 0x00000035ff359212 */ /* 0x000fe400078e33ff */
[----:B------:R-:W-:Y:S02]  /*2b30*/  VOTE.ANY R57, PT, P2 ;  /* 0x0000000000397806 */ /* 0x000fe400010e0100 */
[----:B------:R-:W-:-:S02]  /*2b40*/  LOP3.LUT R50, R53, R50, RZ, 0xc0, !PT ;  /* 0x0000003235327212 */ /* 0x000fc400078ec0ff */
[----:B------:R-:W-:Y:S02]  /*2b50*/  @!P2 LOP3.LUT R57, RZ, R57, RZ, 0x33, !PT ;  /* 0x00000039ff39a212 */ /* 0x000fe400078e33ff */
[----:B------:R-:W-:Y:S02]  /*2b60*/  VOTE.ANY R53, PT, P3 ;  /* 0x0000000000357806 */ /* 0x000fe400018e0100 */
[----:B------:R-:W-:Y:S02]  /*2b70*/  LOP3.LUT P0, RZ, R49, 0x80, RZ, 0xc0, !PT ;  /* 0x0000008031ff7812 */ /* 0x000fe4000780c0ff */
[----:B------:R-:W-:Y:S02]  /*2b80*/  LOP3.LUT R50, R57, R50, RZ, 0xc0, !PT ;  /* 0x0000003239327212 */ /* 0x000fe400078ec0ff */
[----:B------:R-:W-:Y:S02]  /*2b90*/  VOTE.ANY R49, PT, P4 ;  /* 0x0000000000317806 */ /* 0x000fe400020e0100 */
[----:B------:R-:W-:-:S02]  /*2ba0*/  @!P3 LOP3.LUT R53, RZ, R53, RZ, 0x33, !PT ;  /* 0x00000035ff35b212 */ /* 0x000fc400078e33ff */
[----:B------:R-:W-:Y:S02]  /*2bb0*/  @!P4 LOP3.LUT R49, RZ, R49, RZ, 0x33, !PT ;  /* 0x00000031ff31c212 */ /* 0x000fe400078e33ff */
[----:B------:R-:W-:Y:S02]  /*2bc0*/  LOP3.LUT R50, R53, R50, RZ, 0xc0, !PT ;  /* 0x0000003235327212 */ /* 0x000fe400078ec0ff */
[----:B------:R-:W-:Y:S02]  /*2bd0*/  VOTE.ANY R53, PT, P5 ;  /* 0x0000000000357806 */ /* 0x000fe400028e0100 */
[----:B------:R-:W-:Y:S02]  /*2be0*/  LOP3.LUT R50, R49, R50, RZ, 0xc0, !PT ;  /* 0x0000003231327212 */ /* 0x000fe400078ec0ff */
[----:B------:R-:W-:Y:S02]  /*2bf0*/  VOTE.ANY R49, PT, P6 ;  /* 0x0000000000317806 */ /* 0x000fe400030e0100 */
[----:B------:R-:W-:-:S02]  /*2c00*/  @!P5 LOP3.LUT R53, RZ, R53, RZ, 0x33, !PT ;  /* 0x00000035ff35d212 */ /* 0x000fc400078e33ff */
[----:B------:R-:W-:Y:S02]  /*2c10*/  VOTE.ANY R57, PT, P0 ;  /* 0x0000000000397806 */ /* 0x000fe400000e0100 */
[----:B------:R-:W-:Y:S02]  /*2c20*/  @!P6 LOP3.LUT R49, RZ, R49, RZ, 0x33, !PT ;  /* 0x00000031ff31e212 */ /* 0x000fe400078e33ff */
[----:B------:R-:W-:Y:S01]  /*2c30*/  LOP3.LUT R50, R53, R50, RZ, 0xc0, !PT ;  /* 0x0000003235327212 */ /* 0x000fe200078ec0ff */
[----:B------:R-:W-:Y:S01]  /*2c40*/  IMAD.MOV.U32 R53, RZ, RZ, RZ ;  /* 0x000000ffff357224 */ /* 0x000fe200078e00ff */
[----:B------:R-:W-:Y:S02]  /*2c50*/  @!P0 LOP3.LUT R57, RZ, R57, RZ, 0x33, !PT ;  /* 0x00000039ff398212 */ /* 0x000fe400078e33ff */
[----:B------:R-:W-:-:S04]  /*2c60*/  LOP3.LUT R50, R49, R50, RZ, 0xc0, !PT ;  /* 0x0000003231327212 */ /* 0x000fc800078ec0ff */
[----:B------:R-:W-:Y:S02]  /*2c70*/  LOP3.LUT R57, R57, R50, RZ, 0xc0, !PT ;  /* 0x0000003239397212 */ /* 0x000fe400078ec0ff */
[----:B---3--:R2:W3:Y:S02]  /*2c80*/  SHFL.IDX PT, R50, R55, R56, 0x1f ;  /* 0x00001f3837327589 */ /* 0x0084e400000e0000 */
[----:B------:R-:W4:Y:S01]  /*2c90*/  FLO.U32 R58, R57 ;  /* 0x00000039003a7300 */ /* 0x000f2200000e0000 */
[----:B------:R-:W-:-:S07]  /*2ca0*/  LOP3.LUT R49, R48, R57, RZ, 0xc0, !PT ;  /* 0x0000003930317212 */ /* 0x000fce00078ec0ff */
[----:B------:R-:W0:Y:S01]  /*2cb0*/  POPC R49, R49 ;  /* 0x0000003100317309 */ /* 0x000e220000000000 */
[----:B----4-:R-:W-:-:S13]  /*2cc0*/  ISETP.NE.AND P0, PT, R42, R58, PT ;  /* 0x0000003a2a00720c */ /* 0x010fda0003f05270 */
[----:B0-23--:R-:W-:Y:S05]  /*2cd0*/  @P0 BRA `(.L_x_36) ;  /* 0x0000000000040947 */ /* 0x00dfea0003800000 */
[----:B------:R0:W2:Y:S02]  /*2ce0*/  ATOMS.ADD R53, [R52], R49 ;  /* 0x000000313435738c */ /* 0x0000a40000000000 */
.L_x_36:
[----:B------:R-:W-:Y:S05]  /*2cf0*/  BSYNC.RECONVERGENT B0 ;  /* 0x0000000000007941 */ /* 0x000fea0003800200 */
.L_x_35:
[----:B------:R-:W-:Y:S01]  /*2d00*/  R2P PR, R51, 0x7f ;  /* 0x0000007f33007804 */ /* 0x000fe20000000000 */
[----:B------:R-:W-:Y:S01]  /*2d10*/  BSSY.RECONVERGENT B0, `(.L_x_37) ;  /* 0x0000021000007945 */ /* 0x000fe20003800200 */
[----:B------:R-:W-:-:S11]  /*2d20*/  IMAD.MOV.U32 R56, RZ, RZ, RZ ;  /* 0x000000ffff387224 */ /* 0x000fd600078e00ff */
[----:B0-----:R-:W-:Y:S02]  /*2d30*/  VOTE.ANY R52, PT, P0 ;  /* 0x0000000000347806 */ /* 0x001fe400000e0100 */
        /* <DEDUP_REMOVED lines=19> */
[----:B------:R-:W-:Y:S02]  /*2e70*/  LOP3.LUT R52, R55, R52, RZ, 0xc0, !PT ;  /* 0x0000003437347212 */ /* 0x000fe400078ec0ff */
[----:B------:R-:W-:Y:S02]  /*2e80*/  @!P0 LOP3.LUT R57, RZ, R57, RZ, 0x33, !PT ;  /* 0x00000039ff398212 */ /* 0x000fe400078e33ff */
[----:B------:R-:W-:-:S04]  /*2e90*/  LOP3.LUT R52, R51, R52, RZ, 0xc0, !PT ;  /* 0x0000003433347212 */ /* 0x000fc800078ec0ff */
[----:B------:R-:W-:Y:S02]  /*2ea0*/  LOP3.LUT R57, R57, R52, RZ, 0xc0, !PT ;  /* 0x0000003439397212 */ /* 0x000fe400078ec0ff */
[----:B--2---:R0:W2:Y:S02]  /*2eb0*/  SHFL.IDX PT, R52, R53, R58, 0x1f ;  /* 0x00001f3a35347589 */ /* 0x0040a400000e0000 */
[----:B------:R-:W3:Y:S01]  /*2ec0*/  FLO.U32 R61, R57 ;  /* 0x00000039003d7300 */ /* 0x000ee200000e0000 */
[----:B------:R-:W-:-:S07]  /*2ed0*/  LOP3.LUT R51, R48, R57, RZ, 0xc0, !PT ;  /* 0x0000003930337212 */ /* 0x000fce00078ec0ff */
[----:B------:R-:W4:Y:S01]  /*2ee0*/  POPC R51, R51 ;  /* 0x0000003300337309 */ /* 0x000f220000000000 */
[----:B---3--:R-:W-:-:S13]  /*2ef0*/  ISETP.NE.AND P0, PT, R42, R61, PT ;  /* 0x0000003d2a00720c */ /* 0x008fda0003f05270 */
[----:B0-2-4-:R-:W-:Y:S05]  /*2f00*/  @P0 BRA `(.L_x_38) ;  /* 0x0000000000040947 */ /* 0x015fea0003800000 */
[----:B------:R0:W2:Y:S02]  /*2f10*/  ATOMS.ADD R56, [R54], R51 ;  /* 0x000000333638738c */ /* 0x0000a40000000000 */
.L_x_38:
[----:B------:R-:W-:Y:S05]  /*2f20*/  BSYNC.RECONVERGENT B0 ;  /* 0x0000000000007941 */ /* 0x000fea0003800200 */
.L_x_37:
[----:B------:R-:W-:Y:S01]  /*2f30*/  R2P PR, R46, 0x7f ;  /* 0x0000007f2e007804 */ /* 0x000fe20000000000 */
[----:B------:R-:W-:-:S12]  /*2f40*/  BSSY.RECONVERGENT B0, `(.L_x_39) ;  /* 0x0000025000007945 */ /* 0x000fd80003800200 */
[----:B------:R-:W-:Y:S02]  /*2f50*/  VOTE.ANY R53, PT, P0 ;  /* 0x0000000000357806 */ /* 0x000fe400000e0100 */
[----:B0-----:R-:W-:Y:S02]  /*2f60*/  VOTE.ANY R54, PT, P1 ;  /* 0x0000000000367806 */ /* 0x001fe400008e0100 */
[----:B------:R-:W-:Y:S02]  /*2f70*/  @!P0 LOP3.LUT R53, RZ, R53, RZ, 0x33, !PT ;  /* 0x00000035ff358212 */ /* 0x000fe400078e33ff */
[----:B------:R-:W-:Y:S02]  /*2f80*/  VOTE.ANY R58, PT, P2 ;  /* 0x00000000003a7806 */ /* 0x000fe400010e0100 */
[----:B------:R-:W-:Y:S02]  /*2f90*/  @!P1 LOP3.LUT R54, RZ, R54, RZ, 0x33, !PT ;  /* 0x00000036ff369212 */ /* 0x000fe400078e33ff */
[----:B------:R-:W-:-:S02]  /*2fa0*/  @!P2 LOP3.LUT R58, RZ, R58, RZ, 0x33, !PT ;  /* 0x0000003aff3aa212 */ /* 0x000fc400078e33ff */
[----:B------:R-:W-:Y:S02]  /*2fb0*/  LOP3.LUT R53, R54, R53, RZ, 0xc0, !PT ;  /* 0x0000003536357212 */ /* 0x000fe400078ec0ff */
[----:B------:R-:W-:Y:S02]  /*2fc0*/  VOTE.ANY R54, PT, P3 ;  /* 0x0000000000367806 */ /* 0x000fe400018e0100 */
[----:B------:R-:W-:Y:S02]  /*2fd0*/  LOP3.LUT R53, R58, R53, RZ, 0xc0, !PT ;  /* 0x000000353a357212 */ /* 0x000fe400078ec0ff */
[----:B------:R-:W-:Y:S02]  /*2fe0*/  LOP3.LUT P0, RZ, R46, 0x80, RZ, 0xc0, !PT ;  /* 0x000000802eff7812 */ /* 0x000fe4000780c0ff */
        /* <DEDUP_REMOVED lines=11> */
[----:B------:R-:W-:Y:S01]  /*30a0*/  @!P0 LOP3.LUT R60, RZ, R60, RZ, 0x33, !PT ;  /* 0x0000003cff3c8212 */ /* 0x000fe200078e33ff */
[----:B--2---:R0:W2:Y:S01]  /*30b0*/  SHFL.IDX PT, R54, R56, R61, 0x1f ;  /* 0x00001f3d38367589 */ /* 0x0040a200000e0000 */
[----:B------:R-:W-:Y:S01]  /*30c0*/  LOP3.LUT R53, R58, R53, RZ, 0xc0, !PT ;  /* 0x000000353a357212 */ /* 0x000fe200078ec0ff */
[----:B------:R-:W-:-:S03]  /*30d0*/  IMAD.MOV.U32 R58, RZ, RZ, RZ ;  /* 0x000000ffff3a7224 */ /* 0x000fc600078e00ff */
[----:B------:R-:W-:-:S04]  /*30e0*/  LOP3.LUT R57, R60, R53, RZ, 0xc0, !PT ;  /* 0x000000353c397212 */ /* 0x000fc800078ec0ff */
[----:B------:R-:W3:Y:S01]  /*30f0*/  FLO.U32 R55, R57 ;  /* 0x0000003900377300 */ /* 0x000ee200000e0000 */
[----:B------:R-:W-:-:S07]  /*3100*/  LOP3.LUT R53, R48, R57, RZ, 0xc0, !PT ;  /* 0x0000003930357212 */ /* 0x000fce00078ec0ff */
[----:B------:R-:W4:Y:S01]  /*3110*/  POPC R53, R53 ;  /* 0x0000003500357309 */ /* 0x000f220000000000 */
[----:B---3--:R-:W-:-:S13]  /*3120*/  ISETP.NE.AND P0, PT, R42, R55, PT ;  /* 0x000000372a00720c */ /* 0x008fda0003f05270 */
[----:B0-2-4-:R-:W-:Y:S05]  /*3130*/  @P0 BRA `(.L_x_40) ;  /* 0x0000000000140947 */ /* 0x015fea0003800000 */
[----:B------:R-:W-:-:S05]  /*3140*/  IMAD.SHL.U32 R56, R19, 0x20, RZ ;  /* 0x0000002013387824 */ /* 0x000fca00078e00ff */
[----:B------:R-:W-:-:S05]  /*3150*/  LOP3.LUT R56, R56, 0x7c00, RZ, 0xc0, !PT ;  /* 0x00007c0038387812 */ /* 0x000fca00078ec0ff */
[----:B------:R-:W-:-:S04]  /*3160*/  IMAD.IADD R57, R41, 0x1, R56 ;  /* 0x0000000129397824 */ /* 0x000fc800078e0238 */
[----:B------:R-:W-:-:S05]  /*3170*/  IMAD R46, R46, 0x4, R57 ;  /* 0x000000042e2e7824 */ /* 0x000fca00078e0239 */
[----:B------:R0:W2:Y:S02]  /*3180*/  ATOMS.ADD R58, [R46], R53 ;  /* 0x000000352e3a738c */ /* 0x0000a40000000000 */
.L_x_40:
[----:B------:R-:W-:Y:S05]  /*3190*/  BSYNC.RECONVERGENT B0 ;  /* 0x0000000000007941 */ /* 0x000fea0003800200 */
.L_x_39:
[----:B------:R-:W-:Y:S01]  /*31a0*/  R2P PR, R45, 0x7f ;  /* 0x0000007f2d007804 */ /* 0x000fe20000000000 */
[----:B--2---:R2:W3:Y:S01]  /*31b0*/  SHFL.IDX PT, R56, R58, R55, 0x1f ;  /* 0x00001f373a387589 */ /* 0x0044e200000e0000 */
[----:B------:R-:W-:Y:S01]  /*31c0*/  BSSY.RECONVERGENT B0, `(.L_x_41) ;  /* 0x0000024000007945 */ /* 0x000fe20003800200 */
[----:B------:R-:W-:-:S10]  /*31d0*/  IMAD.MOV.U32 R60, RZ, RZ, RZ ;  /* 0x000000ffff3c7224 */ /* 0x000fd400078e00ff */
[----:B0-----:R-:W-:Y:S02]  /*31e0*/  VOTE.ANY R46, PT, P0 ;  /* 0x00000000002e7806 */ /* 0x001fe400000e0100 */
[----:B------:R-:W-:Y:S02]  /*31f0*/  VOTE.ANY R57, PT, P1 ;  /* 0x0000000000397806 */ /* 0x000fe400008e0100 */
        /* <DEDUP_REMOVED lines=21> */
[----:B------:R-:W-:-:S04]  /*3350*/  LOP3.LUT R63, R63, R46, RZ, 0xc0, !PT ;  /* 0x0000002e3f3f7212 */ /* 0x000fc800078ec0ff */
[----:B------:R-:W0:Y:S01]  /*3360*/  FLO.U32 R57, R63 ;  /* 0x0000003f00397300 */ /* 0x000e2200000e0000 */
[----:B------:R-:W-:-:S07]  /*3370*/  LOP3.LUT R46, R48, R63, RZ, 0xc0, !PT ;  /* 0x0000003f302e7212 */ /* 0x000fce00078ec0ff */
[----:B------:R-:W4:Y:S01]  /*3380*/  POPC R46, R46 ;  /* 0x0000002e002e7309 */ /* 0x000f220000000000 */
[----:B0-----:R-:W-:-:S13]  /*3390*/  ISETP.NE.AND P0, PT, R42, R57, PT ;  /* 0x000000392a00720c */ /* 0x001fda0003f05270 */
[----:B--234-:R-:W-:Y:S05]  /*33a0*/  @P0 BRA `(.L_x_42) ;  /* 0x0000000000140947 */ /* 0x01cfea0003800000 */
[----:B------:R-:W-:-:S05]  /*33b0*/  IMAD.SHL.U32 R55, R19, 0x20, RZ ;  /* 0x0000002013377824 */ /* 0x000fca00078e00ff */
[----:B------:R-:W-:-:S05]  /*33c0*/  LOP3.LUT R58, R55, 0x7c00, RZ, 0xc0, !PT ;  /* 0x00007c00373a7812 */ /* 0x000fca00078ec0ff */
[----:B------:R-:W-:-:S04]  /*33d0*/  IMAD.IADD R58, R41, 0x1, R58 ;  /* 0x00000001293a7824 */ /* 0x000fc800078e023a */
[----:B------:R-:W-:-:S05]  /*33e0*/  IMAD R45, R45, 0x4, R58 ;  /* 0x000000042d2d7824 */ /* 0x000fca00078e023a */
[----:B------:R0:W2:Y:S02]  /*33f0*/  ATOMS.ADD R60, [R45], R46 ;  /* 0x0000002e2d3c738c */ /* 0x0000a40000000000 */
.L_x_42:
[----:B------:R-:W-:Y:S05]  /*3400*/  BSYNC.RECONVERGENT B0 ;  /* 0x0000000000007941 */ /* 0x000fea0003800200 */
.L_x_41:
[----:B------:R-:W-:Y:S01]  /*3410*/  R2P PR, R44, 0x7f ;  /* 0x0000007f2c007804 */ /* 0x000fe20000000000 */
[----:B--2---:R2:W3:Y:S01]  /*3420*/  SHFL.IDX PT, R55, R60, R57, 0x1f ;  /* 0x00001f393c377589 */ /* 0x0044e200000e0000 */
[----:B------:R-:W-:Y:S11]  /*3430*/  BSSY.RECONVERGENT B0, `(.L_x_43) ;  /* 0x0000024000007945 */ /* 0x000ff60003800200 */
[----:B0-----:R-:W-:-:S02]  /*3440*/  VOTE.ANY R45, PT, P0 ;  /* 0x00000000002d7806 */ /* 0x001fc400000e0100 */
[----:B------:R-:W-:Y:S02]  /*3450*/  VOTE.ANY R58, PT, P1 ;  /* 0x00000000003a7806 */ /* 0x000fe400008e0100 */
[----:B------:R-:W-:Y:S02]  /*3460*/  @!P0 LOP3.LUT R45, RZ, R45, RZ, 0x33, !PT ;  /* 0x0000002dff2d8212 */ /* 0x000fe400078e33ff */
[----:B------:R-:W-:Y:S02]  /*3470*/  VOTE.ANY R62, PT, P2 ;  /* 0x00000000003e7806 */ /* 0x000fe400010e0100 */
[----:B------:R-:W-:Y:S02]  /*3480*/  @!P1 LOP3.LUT R58, RZ, R58, RZ, 0x33, !PT ;  /* 0x0000003aff3a9212 */ /* 0x000fe400078e33ff */
[----:B------:R-:W-:Y:S02]  /*3490*/  @!P2 LOP3.LUT R62, RZ, R62, RZ, 0x33, !PT ;  /* 0x0000003eff3ea212 */ /* 0x000fe400078e33ff */
[----:B------:R-:W-:-:S02]  /*34a0*/  LOP3.LUT R45, R58, R45, RZ, 0xc0, !PT ;  /* 0x0000002d3a2d7212 */ /* 0x000fc400078ec0ff */
[----:B------:R-:W-:Y:S02]  /*34b0*/  VOTE.ANY R58, PT, P3 ;  /* 0x00000000003a7806 */ /* 0x000fe400018e0100 */
[----:B------:R-:W-:Y:S02]  /*34c0*/  LOP3.LUT R45, R62, R45, RZ, 0xc0, !PT ;  /* 0x0000002d3e2d7212 */ /* 0x000fe400078ec0ff */
[----:B------:R-:W-:Y:S02]  /*34d0*/  LOP3.LUT P0, RZ, R44, 0x80, RZ, 0xc0, !PT ;  /* 0x000000802cff7812 */ /* 0x000fe4000780c0ff */
[----:B------:R-:W-:Y:S02]  /*34e0*/  VOTE.ANY R62, PT, P4 ;  /* 0x00000000003e7806 */ /* 0x000fe400020e0100 */
[----:B------:R-:W-:Y:S02]  /*34f0*/  @!P3 LOP3.LUT R58, RZ, R58, RZ, 0x33, !PT ;  /* 0x0000003aff3ab212 */ /* 0x000fe400078e33ff */
[----:B------:R-:W-:-:S02]  /*3500*/  @!P4 LOP3.LUT R62, RZ, R62, RZ, 0x33, !PT ;  /* 0x0000003eff3ec212 */ /* 0x000fc400078e33ff */
[----:B------:R-:W-:Y:S02]  /*3510*/  LOP3.LUT R45, R58, R45, RZ, 0xc0, !PT ;  /* 0x0000002d3a2d7212 */ /* 0x000fe400078ec0ff */
[----:B------:R-:W-:Y:S02]  /*3520*/  VOTE.ANY R58, PT, P5 ;  /* 0x00000000003a7806 */ /* 0x000fe400028e0100 */
[----:B------:R-:W-:Y:S02]  /*3530*/  LOP3.LUT R45, R62, R45, RZ, 0xc0, !PT ;  /* 0x0000002d3e2d7212 */ /* 0x000fe400078ec0ff */
[----:B------:R-:W-:Y:S02]  /*3540*/  VOTE.ANY R62, PT, P6 ;  /* 0x00000000003e7806 */ /* 0x000fe400030e0100 */
[----:B------:R-:W-:Y:S02]  /*3550*/  @!P5 LOP3.LUT R58, RZ, R58, RZ, 0x33, !PT ;  /* 0x0000003aff3ad212 */ /* 0x000fe400078e33ff */
[----:B------:R-:W-:-:S02]  /*3560*/  VOTE.ANY R64, PT, P0 ;  /* 0x0000000000407806 */ /* 0x000fc400000e0100 */
[----:B------:R-:W-:Y:S02]  /*3570*/  @!P6 LOP3.LUT R62, RZ, R62, RZ, 0x33, !PT ;  /* 0x0000003eff3ee212 */ /* 0x000fe400078e33ff */
[----:B------:R-:W-:Y:S01]  /*3580*/  LOP3.LUT R45, R58, R45, RZ, 0xc0, !PT ;  /* 0x0000002d3a2d7212 */ /* 0x000fe200078ec0ff */
[----:B------:R-:W-:Y:S01]  /*3590*/  IMAD.MOV.U32 R58, RZ, RZ, RZ ;  /* 0x000000ffff3a7224 */ /* 0x000fe200078e00ff */
        /* <DEDUP_REMOVED lines=13> */
.L_x_44:
[----:B------:R-:W-:Y:S05]  /*3670*/  BSYNC.RECONVERGENT B0 ;  /* 0x0000000000007941 */ /* 0x000fea0003800200 */
.L_x_43:
        /* <DEDUP_REMOVED lines=38> */
.L_x_46:
[----:B------:R-:W-:Y:S05]  /*38e0*/  BSYNC.RECONVERGENT B0 ;  /* 0x0000000000007941 */ /* 0x000fea0003800200 */
.L_x_45:
[----:B------:R-:W-:Y:S01]  /*38f0*/  R2P PR, R9, 0x7f ;  /* 0x0000007f09007804 */ /* 0x000fe20000000000 */
[----:B--2---:R2:W3:Y:S01]  /*3900*/  SHFL.IDX PT, R57, R60, R57, 0x1f ;  /* 0x00001f393c397589 */ /* 0x0044e200000e0000 */
[----:B------:R-:W-:Y:S01]  /*3910*/  BSSY.RECONVERGENT B0, `(.L_x_47) ;  /* 0x0000024000007945 */ /* 0x000fe20003800200 */
[----:B------:R-:W-:-:S10]  /*3920*/  IMAD.MOV.U32 R62, RZ, RZ, RZ ;  /* 0x000000ffff3e7224 */ /* 0x000fd400078e00ff */
[----:B------:R-:W-:Y:S02]  /*3930*/  VOTE.ANY R40, PT, P0 ;  /* 0x0000000000287806 */ /* 0x000fe400000e0100 */
[----:B0-----:R-:W-:Y:S02]  /*3940*/  VOTE.ANY R61, PT, P1 ;  /* 0x00000000003d7806 */ /* 0x001fe400008e0100 */
[----:B------:R-:W-:Y:S02]  /*3950*/  @!P0 LOP3.LUT R40, RZ, R40, RZ, 0x33, !PT ;  /* 0x00000028ff288212 */ /* 0x000fe400078e33ff */
[----:B------:R-:W-:Y:S02]  /*3960*/  @!P1 LOP3.LUT R61, RZ, R61, RZ, 0x33, !PT ;  /* 0x0000003dff3d9212 */ /* 0x000fe400078e33ff */
[----:B------:R-:W-:Y:S02]  /*3970*/  VOTE.ANY R63, PT, P2 ;  /* 0x00000000003f7806 */ /* 0x000fe400010e0100 */
[----:B------:R-:W-:-:S02]  /*3980*/  LOP3.LUT R40, R61, R40, RZ, 0xc0, !PT ;  /* 0x000000283d287212 */ /* 0x000fc400078ec0ff */
[----:B------:R-:W-:Y:S02]  /*3990*/  VOTE.ANY R61, PT, P3 ;  /* 0x00000000003d7806 */ /* 0x000fe400018e0100 */
[----:B------:R-:W-:Y:S02]  /*39a0*/  @!P2 LOP3.LUT R63, RZ, R63, RZ, 0x33, !PT ;  /* 0x0000003fff3fa212 */ /* 0x000fe400078e33ff */
[----:B------:R-:W-:Y:S02]  /*39b0*/  @!P3 LOP3.LUT R61, RZ, R61, RZ, 0x33, !PT ;  /* 0x0000003dff3db212 */ /* 0x000fe400078e33ff */
[----:B------:R-:W-:Y:S02]  /*39c0*/  LOP3.LUT R40, R63, R40, RZ, 0xc0, !PT ;  /* 0x000000283f287212 */ /* 0x000fe400078ec0ff */
[----:B------:R-:W-:Y:S02]  /*39d0*/  LOP3.LUT P0, RZ, R9, 0x80, RZ, 0xc0, !PT ;  /* 0x0000008009ff7812 */ /* 0x000fe4000780c0ff */
[----:B------:R-:W-:-:S02]  /*39e0*/  VOTE.ANY R63, PT, P4 ;  /* 0x00000000003f7806 */ /* 0x000fc400020e0100 */
[----:B------:R-:W-:Y:S02]  /*39f0*/  LOP3.LUT R40, R61, R40, RZ, 0xc0, !PT ;  /* 0x000000283d287212 */ /* 0x000fe400078ec0ff */
[----:B------:R-:W-:Y:S02]  /*3a00*/  VOTE.ANY R61, PT, P5 ;  /* 0x00000000003d7806 */ /* 0x000fe400028e0100 */
[----:B------:R-:W-:Y:S02]  /*3a10*/  @!P4 LOP3.LUT R63, RZ, R63, RZ, 0x33, !PT ;  /* 0x0000003fff3fc212 */ /* 0x000fe400078e33ff */
[----:B------:R-:W-:Y:S02]  /*3a20*/  @!P5 LOP3.LUT R61, RZ, R61, RZ, 0x33, !PT ;  /* 0x0000003dff3dd212 */ /* 0x000fe400078e33ff */
[----:B------:R-:W-:Y:S02]  /*3a30*/  LOP3.LUT R40, R63, R40, RZ, 0xc0, !PT ;  /* 0x000000283f287212 */ /* 0x000fe400078ec0ff */
[----:B------:R-:W-:-:S02]  /*3a40*/  VOTE.ANY R63, PT, P6 ;  /* 0x00000000003f7806 */ /* 0x000fc400030e0100 */
[----:B------:R-:W-:Y:S02]  /*3a50*/  LOP3.LUT R40, R61, R40, RZ, 0xc0, !PT ;  /* 0x000000283d287212 */ /* 0x000fe400078ec0ff */
[----:B------:R-:W-:Y:S02]  /*3a60*/  VOTE.ANY R61, PT, P0 ;  /* 0x00000000003d7806 */ /* 0x000fe400000e0100 */
[----:B------:R-:W-:Y:S02]  /*3a70*/  @!P6 LOP3.LUT R63, RZ, R63, RZ, 0x33, !PT ;  /* 0x0000003fff3fe212 */ /* 0x000fe400078e33ff */
        /* <DEDUP_REMOVED lines=13> */
.L_x_48:
[----:B------:R-:W-:Y:S05]  /*3b50*/  BSYNC.RECONVERGENT B0 ;  /* 0x0000000000007941 */ /* 0x000fea0003800200 */
.L_x_47:
[----:B------:R-:W-:Y:S01]  /*3b60*/  R2P PR, R8, 0x7f ;  /* 0x0000007f08007804 */ /* 0x000fe20000000000 */
[----:B--2---:R2:W3:Y:S01]  /*3b70*/  SHFL.IDX PT, R61, R62, R61, 0x1f ;  /* 0x00001f3d3e3d7589 */ /* 0x0044e200000e0000 */
[----:B------:R-:W-:Y:S11]  /*3b80*/  BSSY.RECONVERGENT B0, `(.L_x_49) ;  /* 0x0000024000007945 */ /* 0x000ff60003800200 */
[----:B0-----:R-:W-:-:S02]  /*3b90*/  VOTE.ANY R9, PT, P0 ;  /* 0x0000000000097806 */ /* 0x001fc400000e0100 */
[----:B------:R-:W-:Y:S02]  /*3ba0*/  VOTE.ANY R60, PT, P1 ;  /* 0x00000000003c7806 */ /* 0x000fe400008e0100 */
[----:B------:R-:W-:Y:S02]  /*3bb0*/  @!P0 LOP3.LUT R9, RZ, R9, RZ, 0x33, !PT ;  /* 0x00000009ff098212 */ /* 0x000fe400078e33ff */
[----:B------:R-:W-:Y:S02]  /*3bc0*/  @!P1 LOP3.LUT R60, RZ, R60, RZ, 0x33, !PT ;  /* 0x0000003cff3c9212 */ /* 0x000fe400078e33ff */
[----:B------:R-:W-:Y:S02]  /*3bd0*/  VOTE.ANY R64, PT, P2 ;  /* 0x0000000000407806 */ /* 0x000fe400010e0100 */
[----:B------:R-:W-:Y:S02]  /*3be0*/  LOP3.LUT R9, R60, R9, RZ, 0xc0, !PT ;  /* 0x000000093c097212 */ /* 0x000fe400078ec0ff */
[----:B------:R-:W-:-:S02]  /*3bf0*/  @!P2 LOP3.LUT R64, RZ, R64, RZ, 0x33, !PT ;  /* 0x00000040ff40a212 */ /* 0x000fc400078e33ff */
[----:B------:R-:W-:Y:S02]  /*3c00*/  VOTE.ANY R60, PT, P3 ;  /* 0x00000000003c7806 */ /* 0x000fe400018e0100 */
[----:B------:R-:W-:Y:S02]  /*3c10*/  LOP3.LUT R9, R64, R9, RZ, 0xc0, !PT ;  /* 0x0000000940097212 */ /* 0x000fe400078ec0ff */
[----:B------:R-:W-:Y:S02]  /*3c20*/  @!P3 LOP3.LUT R60, RZ, R60, RZ, 0x33, !PT ;  /* 0x0000003cff3cb212 */ /* 0x000fe400078e33ff */
[----:B------:R-:W-:Y:S02]  /*3c30*/  LOP3.LUT P0, RZ, R8, 0x80, RZ, 0xc0, !PT ;  /* 0x0000008008ff7812 */ /* 0x000fe4000780c0ff */
[----:B------:R-:W-:Y:S02]  /*3c40*/  LOP3.LUT R9, R60, R9, RZ, 0xc0, !PT ;  /* 0x000000093c097212 */ /* 0x000fe400078ec0ff */
[----:B------:R-:W-:-:S02]  /*3c50*/  VOTE.ANY R60, PT, P4 ;  /* 0x00000000003c7806 */ /* 0x000fc400020e0100 */
[----:B------:R-:W-:Y:S02]  /*3c60*/  VOTE.ANY R64, PT, P5 ;  /* 0x0000000000407806 */ /* 0x000fe400028e0100 */
[----:B------:R-:W-:Y:S02]  /*3c70*/  @!P4 LOP3.LUT R60, RZ, R60, RZ, 0x33, !PT ;  /* 0x0000003cff3cc212 */ /* 0x000fe400078e33ff */
[----:B------:R-:W-:Y:S02]  /*3c80*/  @!P5 LOP3.LUT R64, RZ, R64, RZ, 0x33, !PT ;  /* 0x00000040ff40d212 */ /* 0x000fe400078e33ff */
[----:B------:R-:W-:Y:S02]  /*3c90*/  LOP3.LUT R9, R60, R9, RZ, 0xc0, !PT ;  /* 0x000000093c097212 */ /* 0x000fe400078ec0ff */
[----:B------:R-:W-:Y:S02]  /*3ca0*/  VOTE.ANY R60, PT, P6 ;  /* 0x00000000003c7806 */ /* 0x000fe400030e0100 */
[----:B------:R-:W-:-:S02]  /*3cb0*/  LOP3.LUT R9, R64, R9, RZ, 0xc0, !PT ;  /* 0x0000000940097212 */ /* 0x000fc400078ec0ff */
[----:B------:R-:W-:Y:S02]  /*3cc0*/  @!P6 LOP3.LUT R60, RZ, R60, RZ, 0x33, !PT ;  /* 0x0000003cff3ce212 */ /* 0x000fe400078e33ff */
[----:B------:R-:W-:Y:S02]  /*3cd0*/  VOTE.ANY R64, PT, P0 ;  /* 0x0000000000407806 */ /* 0x000fe400000e0100 */
[----:B------:R-:W-:Y:S01]  /*3ce0*/  LOP3.LUT R9, R60, R9, RZ, 0xc0, !PT ;  /* 0x000000093c097212 */ /* 0x000fe200078ec0ff */
[----:B------:R-:W-:Y:S01]  /*3cf0*/  IMAD.MOV.U32 R60, RZ, RZ, RZ ;  /* 0x000000ffff3c7224 */ /* 0x000fe200078e00ff */
[----:B------:R-:W-:-:S04]  /*3d00*/  @!P0 LOP3.LUT R64, RZ, R64, RZ, 0x33, !PT ;  /* 0x00000040ff408212 */ /* 0x000fc800078e33ff */
        /* <DEDUP_REMOVED lines=11> */
.L_x_50:
[----:B------:R-:W-:Y:S05]  /*3dc0*/  BSYNC.RECONVERGENT B0 ;  /* 0x0000000000007941 */ /* 0x000fea0003800200 */
.L_x_49:
[----:B------:R-:W-:Y:S01]  /*3dd0*/  R2P PR, R7, 0x7f ;  /* 0x0000007f07007804 */ /* 0x000fe20000000000 */
[----:B--2---:R2:W3:Y:S01]  /*3de0*/  SHFL.IDX PT, R60, R60, R63, 0x1f ;  /* 0x00001f3f3c3c7589 */ /* 0x0044e200000e0000 */
[----:B------:R-:W-:Y:S01]  /*3df0*/  BSSY.RECONVERGENT B0, `(.L_x_51) ;  /* 0x0000024000007945 */ /* 0x000fe20003800200 */
[----:B------:R-:W-:-:S10]  /*3e00*/  IMAD.MOV.U32 R62, RZ, RZ, RZ ;  /* 0x000000ffff3e7224 */ /* 0x000fd400078e00ff */
[----:B0-----:R-:W-:Y:S02]  /*3e10*/  VOTE.ANY R8, PT, P0 ;  /* 0x0000000000087806 */ /* 0x001fe400000e0100 */
[----:B------:R-:W-:Y:S02]  /*3e20*/  VOTE.ANY R65, PT, P1 ;  /* 0x0000000000417806 */ /* 0x000fe400008e0100 */
[----:B------:R-:W-:Y:S02]  /*3e30*/  @!P0 LOP3.LUT R8, RZ, R8, RZ, 0x33, !PT ;  /* 0x00000008ff088212 */ /* 0x000fe400078e33ff */
[----:B------:R-:W-:Y:S02]  /*3e40*/  @!P1 LOP3.LUT R65, RZ, R65, RZ, 0x33, !PT ;  /* 0x00000041ff419212 */ /* 0x000fe400078e33ff */
[----:B------:R-:W-:Y:S02]  /*3e50*/  LOP3.LUT P0, RZ, R7, 0x80, RZ, 0xc0, !PT ;  /* 0x0000008007ff7812 */ /* 0x000fe4000780c0ff */
[----:B------:R-:W-:-:S02]  /*3e60*/  LOP3.LUT R8, R65, R8, RZ, 0xc0, !PT ;  /* 0x0000000841087212 */ /* 0x000fc400078ec0ff */
[----:B------:R-:W-:-:S04]  /*3e70*/  VOTE.ANY R65, PT, P2 ;  /* 0x0000000000417806 */ /* 0x000fc800010e0100 */
[----:B------:R-:W-:-:S04]  /*3e80*/  @!P2 LOP3.LUT R65, RZ, R65, RZ, 0x33, !PT ;  /* 0x00000041ff41a212 */ /* 0x000fc800078e33ff */
[----:B------:R-:W-:Y:S02]  /*3e90*/  LOP3.LUT R8, R65, R8, RZ, 0xc0, !PT ;  /* 0x0000000841087212 */ /* 0x000fe400078ec0ff */
        /* <DEDUP_REMOVED lines=25> */
.L_x_52:
[----:B------:R-:W-:Y:S05]  /*4030*/  BSYNC.RECONVERGENT B0 ;  /* 0x0000000000007941 */ /* 0x000fea0003800200 */
.L_x_51:
[----:B------:R-:W-:Y:S01]  /*4040*/  R2P PR, R6, 0x7f ;  /* 0x0000007f06007804 */ /* 0x000fe20000000000 */
[----:B--2---:R2:W3:Y:S01]  /*4050*/  SHFL.IDX PT, R65, R62, R65, 0x1f ;  /* 0x00001f413e417589 */ /* 0x0044e200000e0000 */
[----:B------:R-:W-:Y:S11]  /*4060*/  BSSY.RECONVERGENT B0, `(.L_x_53) ;  /* 0x0000024000007945 */ /* 0x000ff60003800200 */
[----:B0-----:R-:W-:-:S02]  /*4070*/  VOTE.ANY R7, PT, P0 ;  /* 0x0000000000077806 */ /* 0x001fc400000e0100 */
[----:B------:R-:W-:Y:S02]  /*4080*/  VOTE.ANY R64, PT, P1 ;  /* 0x0000000000407806 */ /* 0x000fe400008e0100 */
[----:B------:R-:W-:Y:S02]  /*4090*/  @!P0 LOP3.LUT R7, RZ, R7, RZ, 0x33, !PT ;  /* 0x00000007ff078212 */ /* 0x000fe400078e33ff */
[----:B------:R-:W-:Y:S02]  /*40a0*/  @!P1 LOP3.LUT R64, RZ, R64, RZ, 0x33, !PT ;  /* 0x00000040ff409212 */ /* 0x000fe400078e33ff */
[----:B------:R-:W-:Y:S02]  /*40b0*/  LOP3.LUT P0, RZ, R6, 0x80, RZ, 0xc0, !PT ;  /* 0x0000008006ff7812 */ /* 0x000fe4000780c0ff */
        /* <DEDUP_REMOVED lines=18> */
[----:B------:R-:W-:Y:S01]  /*41e0*/  LOP3.LUT R67, R64, R7, RZ, 0xc0, !PT ;  /* 0x0000000740437212 */ /* 0x000fe200078ec0ff */
[----:B------:R-:W-:-:S03]  /*41f0*/  IMAD.MOV.U32 R64, RZ, RZ, RZ ;  /* 0x000000ffff407224 */ /* 0x000fc600078e00ff */
        /* <DEDUP_REMOVED lines=10> */
.L_x_54:
[----:B------:R-:W-:Y:S05]  /*42a0*/  BSYNC.RECONVERGENT B0 ;  /* 0x0000000000007941 */ /* 0x000fea0003800200 */
.L_x_53:
        /* <DEDUP_REMOVED lines=28> */
[----:B------:R-:W0:Y:S02]  /*4470*/  FLO.U32 R69, R67 ;  /* 0x0000004300457300 */ /* 0x000e2400000e0000 */
[----:B0-----:R-:W-:Y:S02]  /*4480*/  ISETP.NE.AND P0, PT, R42, R69, PT ;  /* 0x000000452a00720c */ /* 0x001fe40003f05270 */
[----:B------:R-:W-:-:S06]  /*4490*/  LOP3.LUT R42, R48, R67, RZ, 0xc0, !PT ;  /* 0x00000043302a7212 */ /* 0x000fcc00078ec0ff */
[----:B------:R-:W0:Y:S05]  /*44a0*/  POPC R42, R42 ;  /* 0x0000002a002a7309 */ /* 0x000e2a0000000000 */
[----:B--23--:R-:W-:Y:S05]  /*44b0*/  @P0 BRA `(.L_x_56) ;  /* 0x0000000000140947 */ /* 0x00cfea0003800000 */
[----:B------:R-:W-:-:S05]  /*44c0*/  IMAD.SHL.U32 R6, R19, 0x20, RZ ;  /* 0x0000002013067824 */ /* 0x000fca00078e00ff */
[----:B------:R-:W-:-:S05]  /*44d0*/  LOP3.LUT R6, R6, 0x7c00, RZ, 0xc0, !PT ;  /* 0x00007c0006067812 */ /* 0x000fca00078ec0ff */
[----:B------:R-:W-:-:S04]  /*44e0*/  IMAD.IADD R6, R41, 0x1, R6 ;  /* 0x0000000129067824 */ /* 0x000fc800078e0206 */
[----:B------:R-:W-:-:S05]  /*44f0*/  IMAD R5, R5, 0x4, R6 ;  /* 0x0000000405057824 */ /* 0x000fca00078e0206 */
[----:B0-----:R2:W3:Y:S02]  /*4500*/  ATOMS.ADD R6, [R5], R42 ;  /* 0x0000002a0506738c */ /* 0x0014e40000000000 */
.L_x_56:
[----:B------:R-:W-:Y:S05]  /*4510*/  BSYNC.RECONVERGENT B0 ;  /* 0x0000000000007941 */ /* 0x000fea0003800200 */
.L_x_55:
[----:B------:R-:W-:Y:S01]  /*4520*/  BAR.SYNC.DEFER_BLOCKING 0x0 ;  /* 0x0000000000007b1d */ /* 0x000fe20000010000 */
[----:B------:R-:W-:Y:S01]  /*4530*/  ISETP.NE.AND P0, PT, R59, RZ, PT ;  /* 0x000000ff3b00720c */ /* 0x000fe20003f05270 */
[----:B-1----:R-:W-:Y:S02]  /*4540*/  IMAD.IADD R50, R47, 0x1, R50 ;  /* 0x000000012f327824 */ /* 0x002fe400078e0232 */
[----:B------:R-:W-:Y:S02]  /*4550*/  IMAD.IADD R52, R49, 0x1, R52 ;  /* 0x0000000131347824 */ /* 0x000fe400078e0234 */
[----:B------:R-:W-:Y:S01]  /*4560*/  IMAD.IADD R54, R51, 0x1, R54 ;  /* 0x0000000133367824 */ /* 0x000fe200078e0236 */
[----:B------:R-:W-:Y:S01]  /*4570*/  BSSY B1, `(.L_x_57) ;  /* 0x0000057000017945 */ /* 0x000fe20003800000 */
[----:B---3--:R1:W0:Y:S01]  /*4580*/  SHFL.IDX PT, R59, R6, R69, 0x1f ;  /* 0x00001f45063b7589 */ /* 0x00822200000e0000 */
[--C-:B--2---:R-:W-:Y:S02]  /*4590*/  IMAD R5, R50, 0x8, R41.reuse ;  /* 0x0000000832057824 */ /* 0x104fe400078e0229 */
[----:B------:R-:W-:-:S02]  /*45a0*/  IMAD R7, R54, 0x8, R41 ;  /* 0x0000000836077824 */ /* 0x000fc400078e0229 */
[----:B------:R-:W-:Y:S02]  /*45b0*/  IMAD.IADD R56, R53, 0x1, R56 ;  /* 0x0000000135387824 */ /* 0x000fe400078e0238 */
[----:B------:R-:W-:Y:S02]  /*45c0*/  IMAD.IADD R46, R46, 0x1, R55 ;  /* 0x000000012e2e7824 */ /* 0x000fe400078e0237 */
[----:B------:R-:W-:Y:S02]  /*45d0*/  IMAD.IADD R48, R8, 0x1, R65 ;  /* 0x0000000108307824 */ /* 0x000fe400078e0241 */
[--C-:B-1----:R-:W-:Y:S02]  /*45e0*/  IMAD R6, R52, 0x8, R41.reuse ;  /* 0x0000000834067824 */ /* 0x102fe400078e0229 */
[----:B------:R-:W-:Y:S02]  /*45f0*/  IMAD.IADD R60, R9, 0x1, R60 ;  /* 0x00000001093c7824 */ /* 0x000fe400078e023c */
[--C-:B------:R-:W-:Y:S01]  /*4600*/  IMAD R8, R56, 0x8, R41.reuse ;  /* 0x0000000838087824 */ /* 0x100fe200078e0229 */
[----:B------:R-:W-:Y:S01]  /*4610*/  STS.64 [R5+-0x8], R36 ;  /* 0xfffff82405007388 */ /* 0x000fe20000000a00 */
[----:B------:R-:W-:-:S02]  /*4620*/  IMAD R9, R46, 0x8, R41 ;  /* 0x000000082e097824 */ /* 0x000fc400078e0229 */
[----:B------:R-:W-:Y:S01]  /*4630*/  IMAD.IADD R58, R45, 0x1, R58 ;  /* 0x000000012d3a7824 */ /* 0x000fe200078e023a */
[----:B------:R-:W-:Y:S01]  /*4640*/  STS.64 [R6+-0x8], R34 ;  /* 0xfffff82206007388 */ /* 0x000fe20000000a00 */
[----:B------:R-:W-:Y:S02]  /*4650*/  IMAD.IADD R44, R44, 0x1, R57 ;  /* 0x000000012c2c7824 */ /* 0x000fe400078e0239 */
[----:B------:R-:W-:Y:S01]  /*4660*/  IMAD.IADD R40, R40, 0x1, R61 ;  /* 0x0000000128287824 */ /* 0x000fe200078e023d */
[----:B------:R1:W-:Y:S01]  /*4670*/  STS.64 [R7+-0x8], R32 ;  /* 0xfffff82007007388 */ /* 0x0003e20000000a00 */
[----:B------:R-:W-:Y:S02]  /*4680*/  IMAD.IADD R64, R63, 0x1, R64 ;  /* 0x000000013f407824 */ /* 0x000fe400078e0240 */
[----:B------:R-:W-:Y:S02]  /*4690*/  IMAD R63, R48, 0x8, R41 ;  /* 0x00000008303f7824 */ /* 0x000fe400078e0229 */
[----:B0-----:R-:W-:-:S02]  /*46a0*/  IMAD.IADD R42, R42, 0x1, R59 ;  /* 0x000000012a2a7824 */ /* 0x001fc400078e023b */
[--C-:B------:R-:W-:Y:S02]  /*46b0*/  IMAD R67, R64, 0x8, R41.reuse ;  /* 0x0000000840437824 */ /* 0x100fe400078e0229 */
[----:B------:R-:W-:Y:S02]  /*46c0*/  IMAD R65, R42, 0x8, R41 ;  /* 0x000000082a417824 */ /* 0x000fe400078e0229 */
[----:B-1----:R-:W-:Y:S02]  /*46d0*/  IMAD.MOV.U32 R32, RZ, RZ, R10 ;  /* 0x000000ffff207224 */ /* 0x002fe400078e000a */
[----:B------:R-:W-:Y:S02]  /*46e0*/  IMAD.MOV.U32 R33, RZ, RZ, R11 ;  /* 0x000000ffff217224 */ /* 0x000fe400078e000b */
[--C-:B------:R-:W-:Y:S02]  /*46f0*/  IMAD R10, R58, 0x8, R41.reuse ;  /* 0x000000083a0a7824 */ /* 0x100fe400078e0229 */
[----:B------:R-:W-:Y:S01]  /*4700*/  IMAD R11, R44, 0x8, R41 ;  /* 0x000000082c0b7824 */ /* 0x000fe200078e0229 */
[----:B------:R-:W-:Y:S04]  /*4710*/  STS.64 [R8+-0x8], R32 ;  /* 0xfffff82008007388 */ /* 0x000fe80000000a00 */
[----:B------:R0:W-:Y:S02]  /*4720*/  STS.64 [R9+-0x8], R30 ;  /* 0xfffff81e09007388 */ /* 0x0001e40000000a00 */
[----:B0-----:R-:W-:-:S02]  /*4730*/  IMAD.MOV.U32 R30, RZ, RZ, R12 ;  /* 0x000000ffff1e7224 */ /* 0x001fc400078e000c */
[----:B------:R-:W-:Y:S02]  /*4740*/  IMAD.MOV.U32 R31, RZ, RZ, R13 ;  /* 0x000000ffff1f7224 */ /* 0x000fe400078e000d */
[--C-:B------:R-:W-:Y:S02]  /*4750*/  IMAD R12, R40, 0x8, R41.reuse ;  /* 0x00000008280c7824 */ /* 0x100fe400078e0229 */
[----:B------:R-:W-:Y:S01]  /*4760*/  IMAD R13, R60, 0x8, R41 ;  /* 0x000000083c0d7824 */ /* 0x000fe200078e0229 */
[----:B------:R-:W-:Y:S04]  /*4770*/  STS.64 [R10+-0x8], R30 ;  /* 0xfffff81e0a007388 */ /* 0x000fe80000000a00 */
[----:B------:R-:W-:Y:S04]  /*4780*/  STS.64 [R11+-0x8], R28 ;  /* 0xfffff81c0b007388 */ /* 0x000fe80000000a00 */
[----:B------:R-:W-:Y:S04]  /*4790*/  STS.64 [R12+-0x8], R26 ;  /* 0xfffff81a0c007388 */ /* 0x000fe80000000a00 */
[----:B------:R-:W-:Y:S04]  /*47a0*/  STS.64 [R13+-0x8], R24 ;  /* 0xfffff8180d007388 */ /* 0x000fe80000000a00 */
[----:B------:R0:W-:Y:S04]  /*47b0*/  STS.64 [R63+-0x8], R22 ;  /* 0xfffff8163f007388 */ /* 0x0001e80000000a00 */
[----:B------:R1:W-:Y:S01]  /*47c0*/  STS.64 [R67+-0x8], R16 ;  /* 0xfffff81043007388 */ /* 0x0003e20000000a00 */
[----:B0-----:R-:W-:-:S02]  /*47d0*/  IMAD.MOV.U32 R22, RZ, RZ, R14 ;  /* 0x000000ffff167224 */ /* 0x001fc400078e000e */
[----:B------:R-:W-:Y:S02]  /*47e0*/  IMAD.MOV.U32 R23, RZ, RZ, R15 ;  /* 0x000000ffff177224 */ /* 0x000fe400078e000f */
[----:B------:R-:W-:-:S03]  /*47f0*/  IMAD R14, R19, 0x8, R41 ;  /* 0x00000008130e7824 */ /* 0x000fc600078e0229 */
[----:B------:R1:W-:Y:S01]  /*4800*/  STS.64 [R65+-0x8], R22 ;  /* 0xfffff81641007388 */ /* 0x0003e20000000a00 */
[----:B------:R-:W-:Y:S05]  /*4810*/  @P0 BRA `(.L_x_58) ;  /* 0x0000000000b00947 */ /* 0x000fea0003800000 */
[----:B------:R-:W1:Y:S02]  /*4820*/  LDCU.64 UR6, c[0x0][0x398] ;  /* 0x00007300ff0677ac */ /* 0x000e640008000a00 */
[----:B-1----:R-:W-:-:S04]  /*4830*/  LEA R22, P0, R19, UR6, 0x3 ;  /* 0x0000000613167c11 */ /* 0x002fc8000f8018ff */
[----:B------:R-:W-:-:S05]  /*4840*/  LEA.HI.X R23, R19, UR7, RZ, 0x3, P0 ;  /* 0x0000000713177c11 */ /* 0x000fca00080f1cff */
[----:B------:R-:W2:Y:S01]  /*4850*/  LDG.E.64 R16, desc[UR8][R22.64] ;  /* 0x0000000816107981 */ /* 0x000ea2000c1e1b00 */
[----:B------:R-:W-:Y:S02]  /*4860*/  SHF.R.S32.HI R15, RZ, 0x1f, R43 ;  /* 0x0000001fff0f7819 */ /* 0x000fe4000001142b */
[----:B--2---:R-:W-:-:S05]  /*4870*/  IADD3 R16, P0, PT, -R43, R16, RZ ;  /* 0x000000102b107210 */ /* 0x004fca0007f1e1ff */
[----:B------:R-:W-:Y:S01]  /*4880*/  IMAD.X R17, R17, 0x1, ~R15, P0 ;  /* 0x0000000111117824 */ /* 0x000fe200000e0e0f */
[----:B------:R-:W-:Y:S01]  /*4890*/  ISETP.GE.AND P0, PT, R4, 0x1, PT ;  /* 0x000000010400780c */ /* 0x000fe20003f06270 */
[----:B------:R-:W-:-:S03]  /*48a0*/  IMAD.MOV.U32 R15, RZ, RZ, R38 ;  /* 0x000000ffff0f7224 */ /* 0x000fc600078e0026 */
[----:B------:R0:W-:Y:S09]  /*48b0*/  STS.64 [R14+0x9000], R16 ;  /* 0x009000100e007388 */ /* 0x0001f20000000a00 */
[----:B------:R-:W-:Y:S05]  /*48c0*/  @!P0 BRA `(.L_x_59) ;  /* 0x00000000006c8947 */ /* 0x000fea0003800000 */
[----:B------:R-:W-:Y:S01]  /*48d0*/  BSSY B0, `(.L_x_60) ;  /* 0x0000019000007945 */ /* 0x000fe20003800000 */
[----:B------:R-:W-:Y:S02]  /*48e0*/  IMAD.MOV.U32 R22, RZ, RZ, -0x1 ;  /* 0xffffffffff167424 */ /* 0x000fe400078e00ff */
[----:B------:R-:W-:Y:S02]  /*48f0*/  IMAD.MOV.U32 R23, RZ, RZ, R4 ;  /* 0x000000ffff177224 */ /* 0x000fe400078e0004 */
[----:B------:R-:W-:-:S07]  /*4900*/  IMAD.MOV.U32 R15, RZ, RZ, R38 ;  /* 0x000000ffff0f7224 */ /* 0x000fce00078e0026 */
.L_x_64:
[----:B0-----:R-:W0:Y:S01]  /*4910*/  LDC.64 R16, c[0x0][0x380] ;  /* 0x0000e000ff107b82 */ /* 0x001e220000000a00 */
[----:B------:R-:W-:Y:S01]  /*4920*/  VIADD R27, R23, 0xffffffff ;  /* 0xffffffff171b7836 */ /* 0x000fe20000000000 */
[----:B------:R-:W-:Y:S03]  /*4930*/  BSSY B2, `(.L_x_61) ;  /* 0x0000008000027945 */ /* 0x000fe60003800000 */
[----:B------:R-:W-:-:S04]  /*4940*/  IMAD R25, R27, 0x100, R19 ;  /* 0x000001001b197824 */ /* 0x000fc800078e0213 */
[----:B0-----:R-:W-:-:S07]  /*4950*/  IMAD.WIDE R16, R25, 0x4, R16 ;  /* 0x0000000419107825 */ /* 0x001fce00078e0210 */
.L_x_62:
[----:B------:R-:W-:Y:S05]  /*4960*/  YIELD ;  /* 0x0000000000007946 */ /* 0x000fea0003800000 */
[----:B------:R0:W-:Y:S06]  /*4970*/  MEMBAR.SC.CTA ;  /* 0x0000000000007992 */ /* 0x0001ec0000000000 */
[----:B0-----:R-:W2:Y:S02]  /*4980*/  LDG.E.STRONG.SYS R24, desc[UR8][R16.64] ;  /* 0x0000000810187981 */ /* 0x001ea4000c1f5900 */
[----:B--2---:R-:W-:-:S13]  /*4990*/  ISETP.NE.AND P0, PT, R24, RZ, PT ;  /* 0x000000ff1800720c */ /* 0x004fda0003f05270 */
[----:B------:R-:W-:Y:S05]  /*49a0*/  @!P0 BRA `(.L_x_62) ;  /* 0xfffffffc00ec8947 */ /* 0x000fea000383ffff */
[----:B------:R-:W-:Y:S05]  /*49b0*/  BSYNC B2 ;  /* 0x0000000000027941 */ /* 0x000fea0003800000 */
.L_x_61:
[----:B------:R-:W-:Y:S01]  /*49c0*/  BSSY.RECONVERGENT B2, `(.L_x_63) ;  /* 0x0000006000027945 */ /* 0x000fe20003800200 */
[C---:B------:R-:W-:Y:S02]  /*49d0*/  ISETP.GT.AND P0, PT, R24.reuse, -0x1, PT ;  /* 0xffffffff1800780c */ /* 0x040fe40003f04270 */
[----:B------:R-:W-:Y:S01]  /*49e0*/  LOP3.LUT R24, R24, 0x3fffffff, RZ, 0xc0, !PT ;  /* 0x3fffffff18187812 */ /* 0x000fe200078ec0ff */
[----:B------:R-:W-:Y:S05]  /*49f0*/  WARPSYNC.EXCLUSIVE R22 ;  /* 0x0000000016007348 */ /* 0x000fea0003a00000 */
[----:B------:R-:W-:-:S05]  /*4a00*/  IMAD.IADD R15, R24, 0x1, R15 ;  /* 0x00000001180f7824 */ /* 0x000fca00078e020f */
[----:B------:R-:W-:-:S07]  /*4a10*/  VOTE.ANY R22, PT, P0 ;  /* 0x0000000000167806 */ /* 0x000fce00000e0100 */
[----:B------:R-:W-:Y:S05]  /*4a20*/  BSYNC.RECONVERGENT B2 ;  /* 0x0000000000027941 */ /* 0x000fea0003800200 */
.L_x_63:
[----:B------:R-:W-:Y:S01]  /*4a30*/  ISETP.GT.U32.AND P1, PT, R23, 0x1, PT ;  /* 0x000000011700780c */ /* 0x000fe20003f24070 */
[----:B------:R-:W-:-:S12]  /*4a40*/  IMAD.MOV.U32 R23, RZ, RZ, R27 ;  /* 0x000000ffff177224 */ /* 0x000fd800078e001b */
[----:B------:R-:W-:Y:S05]  /*4a50*/  @P0 BRA P1, `(.L_x_64) ;  /* 0xfffffffc00ac0947 */ /* 0x000fea000083ffff */
[----:B------:R-:W-:Y:S05]  /*4a60*/  BSYNC B0 ;  /* 0x0000000000007941 */ /* 0x000fea0003800000 */
.L_x_60:
[----:B------:R1:W2:Y:S02]  /*4a70*/  LDS.64 R16, [R14+0x9000] ;  /* 0x009000000e107984 */ /* 0x0002a40000000a00 */
.L_x_59:
[C---:B------:R-:W-:Y:S01]  /*4a80*/  IMAD.IADD R23, R15.reuse, 0x1, -R38 ;  /* 0x000000010f177824 */ /* 0x040fe200078e0a26 */
[----:B------:R-:W-:-:S04]  /*4a90*/  LOP3.LUT R15, R15, 0x80000000, RZ, 0xfc, !PT ;  /* 0x800000000f0f7812 */ /* 0x000fc800078efcff */
[C---:B0-2---:R-:W-:Y:S01]  /*4aa0*/  IADD3 R16, P0, PT, R23.reuse, R16, RZ ;  /* 0x0000001017107210 */ /* 0x045fe20007f1e0ff */
[----:B------:R0:W-:Y:S03]  /*4ab0*/  STG.E.STRONG.SYS desc[UR8][R20.64], R15 ;  /* 0x0000000f14007986 */ /* 0x0001e6000c115908 */
[----:B------:R-:W-:-:S05]  /*4ac0*/  LEA.HI.X.SX32 R17, R23, R17, 0x1, P0 ;  /* 0x0000001117117211 */ /* 0x000fca00000f0eff */
[----:B------:R0:W-:Y:S04]  /*4ad0*/  STS.64 [R14+0x9000], R16 ;  /* 0x009000100e007388 */ /* 0x0001e80000000a00 */
.L_x_58:
[----:B------:R-:W-:Y:S05]  /*4ae0*/  BSYNC B1 ;  /* 0x0000000000017941 */ /* 0x000fea0003800000 */
.L_x_57:
[----:B-1----:R-:W1:Y:S08]  /*4af0*/  LDC R22, c[0x0][0x3c0] ;  /* 0x0000f000ff167b82 */ /* 0x002e700000000800 */
[----:B0-----:R-:W0:Y:S01]  /*4b00*/  LDC.64 R20, c[0x0][0x390] ;  /* 0x0000e400ff147b82 */ /* 0x001e220000000a00 */
[----:B-1----:R-:W-:Y:S02]  /*4b10*/  ISETP.GE.AND P0, PT, R39, R22, PT ;  /* 0x000000162700720c */ /* 0x002fe40003f06270 */
[----:B0-----:R-:W-:-:S04]  /*4b20*/  ISETP.EQ.U32.AND P1, PT, R20, RZ, PT ;  /* 0x000000ff1400720c */ /* 0x001fc80003f22070 */
[----:B------:R-:W-:-:S04]  /*4b30*/  ISETP.EQ.OR.EX P0, PT, R21, RZ, !P0, P1 ;  /* 0x000000ff1500720c */ /* 0x000fc80004702710 */
[----:B------:R-:W-:-:S13]  /*4b40*/  ISETP.GT.U32.OR P0, PT, R19, 0xff, P0 ;  /* 0x000000ff1300780c */ /* 0x000fda0000704470 */
[----:B------:R-:W-:Y:S05]  /*4b50*/  @P0 BRA `(.L_x_65) ;  /* 0x0000000000200947 */ /* 0x000fea0003800000 */
[----:B------:R-:W0:Y:S01]  /*4b60*/  LDS.64 R16, [R14+0x9000] ;  /* 0x009000000e107984 */ /* 0x000e220000000a00 */
[C---:B------:R-:W-:Y:S02]  /*4b70*/  LEA R20, P2, R19.reuse, R20, 0x3 ;  /* 0x0000001413147211 */ /* 0x040fe400078418ff */
[--C-:B------:R-:W-:Y:S02]  /*4b80*/  SHF.R.S32.HI R15, RZ, 0x1f, R38.reuse ;  /* 0x0000001fff0f7819 */ /* 0x100fe40000011426 */
[----:B------:R-:W-:Y:S02]  /*4b90*/  LEA.HI.X R21, R19, R21, RZ, 0x3, P2 ;  /* 0x0000001513157211 */ /* 0x000fe400010f1cff */
[----:B0-----:R-:W-:Y:S02]  /*4ba0*/  IADD3 R16, P0, P1, R16, R43, R38 ;  /* 0x0000002b10107210 */ /* 0x001fe4000791e026 */
[----:B------:R-:W-:-:S04]  /*4bb0*/  SHF.R.S32.HI R43, RZ, 0x1f, R43 ;  /* 0x0000001fff2b7819 */ /* 0x000fc8000001142b */
[----:B------:R-:W-:-:S05]  /*4bc0*/  IADD3.X R17, PT, PT, R17, R43, R15, P0, P1 ;  /* 0x0000002b11117210 */ /* 0x000fca00007e240f */
[----:B------:R0:W-:Y:S02]  /*4bd0*/  STG.E.64 desc[UR8][R20.64], R16 ;  /* 0x0000001014007986 */ /* 0x0001e4000c101b08 */
.L_x_65:
[----:B------:R-:W-:Y:S01]  /*4be0*/  ISETP.GT.AND P5, PT, R39, R22, PT ;  /* 0x000000162700720c */ /* 0x000fe20003fa4270 */
[----:B------:R-:W-:Y:S05]  /*4bf0*/  WARPSYNC.ALL ;  /* 0x0000000000007948 */ /* 0x000fea0003800000 */
[----:B------:R-:W-:Y:S07]  /*4c00*/  BAR.SYNC.DEFER_BLOCKING 0x0 ;  /* 0x0000000000007b1d */ /* 0x000fee0000010000 */
[----:B------:R-:W-:Y:S05]  /*4c10*/  @P5 BRA `(.L_x_66) ;  /* 0x00000008001c5947 */ /* 0x000fea0003800000 */
[----:B0-----:R-:W0:Y:S01]  /*4c20*/  LDS.64 R16, [R14] ;  /* 0x000000000e107984 */ /* 0x001e220000000a00 */
[----:B------:R-:W0:Y:S01]  /*4c30*/  LDCU UR5, c[0x0][0x3c4] ;  /* 0x00007880ff0577ac */ /* 0x000e220008000800 */
[----:B------:R-:W1:Y:S01]  /*4c40*/  LDCU.64 UR6, c[0x0][0x3a0] ;  /* 0x00007400ff0677ac */ /* 0x000e620008000a00 */
[----:B0-----:R-:W-:-:S04]  /*4c50*/  SHF.R.U64 R18, R16, UR5, R17 ;  /* 0x0000000510127c19 */ /* 0x001fc80008001211 */
[----:B------:R-:W-:-:S05]  /*4c60*/  LOP3.LUT R18, R18, UR4, RZ, 0x30, !PT ;  /* 0x0000000412127c12 */ /* 0x000fca000f8e30ff */
[----:B------:R-:W-:-:S05]  /*4c70*/  IMAD R15, R18, 0x8, R41 ;  /* 0x00000008120f7824 */ /* 0x000fca00078e0229 */
[----:B------:R-:W0:Y:S02]  /*4c80*/  LDS.64 R20, [R15+0x9000] ;  /* 0x009000000f147984 */ /* 0x000e240000000a00 */
[----:B0-----:R-:W-:-:S05]  /*4c90*/  IADD3 R18, P0, PT, R20, R19, RZ ;  /* 0x0000001314127210 */ /* 0x001fca0007f1e0ff */
[----:B------:R-:W-:Y:S01]  /*4ca0*/  IMAD.X R21, RZ, RZ, R21, P0 ;  /* 0x000000ffff157224 */ /* 0x000fe200000e0615 */
[----:B-1----:R-:W-:-:S04]  /*4cb0*/  LEA R24, P0, R18, UR6, 0x3 ;  /* 0x0000000612187c11 */ /* 0x002fc8000f8018ff */
[----:B------:R-:W-:-:S05]  /*4cc0*/  LEA.HI.X R25, R18, UR7, R21, 0x3, P0 ;  /* 0x0000000712197c11 */ /* 0x000fca00080f1c15 */
[----:B------:R-:W-:Y:S01]  /*4cd0*/  STG.E.64 desc[UR8][R24.64], R16 ;  /* 0x0000001018007986 */ /* 0x000fe2000c101b08 */
[----:B------:R-:W-:-:S03]  /*4ce0*/  NOP ;  /* 0x0000000000007918 */ /* 0x000fc60000000000 */
[----:B------:R-:W0:Y:S02]  /*4cf0*/  LDS.64 R20, [R14+0xc00] ;  /* 0x000c00000e147984 */ /* 0x000e240000000a00 */
[----:B0-----:R-:W-:-:S04]  /*4d00*/  SHF.R.U64 R18, R20, UR5, R21 ;  /* 0x0000000514127c19 */ /* 0x001fc80008001215 */
[----:B------:R-:W-:-:S05]  /*4d10*/  LOP3.LUT R18, R18, UR4, RZ, 0x30, !PT ;  /* 0x0000000412127c12 */ /* 0x000fca000f8e30ff */
[----:B------:R-:W-:-:S06]  /*4d20*/  IMAD R22, R18, 0x8, R41 ;  /* 0x0000000812167824 */ /* 0x000fcc00078e0229 */
[----:B------:R-:W0:Y:S02]  /*4d30*/  LDS.64 R22, [R22+0x9000] ;  /* 0x0090000016167984 */ /* 0x000e240000000a00 */
[----:B0-----:R-:W-:-:S05]  /*4d40*/  IADD3 R15, P0, PT, R22, R19, RZ ;  /* 0x00000013160f7210 */ /* 0x001fca0007f1e0ff */
[----:B------:R-:W-:Y:S01]  /*4d50*/  IMAD.X R18, RZ, RZ, R23, P0 ;  /* 0x000000ffff127224 */ /* 0x000fe200000e0617 */
[----:B------:R-:W-:-:S04]  /*4d60*/  LEA R26, P0, R15, UR6, 0x3 ;  /* 0x000000060f1a7c11 */ /* 0x000fc8000f8018ff */
        /* <DEDUP_REMOVED lines=111> */
[----:B------:R0:W-:Y:S01]  /*5460*/  STG.E.64 desc[UR8][R18.64+0x8400], R20 ;  /* 0x0084001412007986 */ /* 0x0001e2000c101b08 */
[----:B------:R-:W-:Y:S01]  /*5470*/  NOP ;  /* 0x0000000000007918 */ /* 0x000fe20000000000 */
[----:B------:R-:W-:Y:S05]  /*5480*/  BRA `(.L_x_67) ;  /* 0x0000000c00607947 */ /* 0x000fea0003800000 */
.L_x_66:
[----:B------:R-:W-:Y:S01]  /*5490*/  IMAD R15, R4, -0x1200, R22 ;  /* 0xffffee00040f7824 */ /* 0x000fe200078e0216 */
[----:B------:R-:W-:Y:S01]  /*54a0*/  BSSY.RECONVERGENT B0, `(.L_x_68) ;  /* 0x000001a000007945 */ /* 0x000fe20003800200 */
[C---:B0-----:R-:W-:Y:S02]  /*54b0*/  VIADD R16, R19.reuse, 0x180 ;  /* 0x0000018013107836 */ /* 0x041fe40000000000 */
[C---:B------:R-:W-:Y:S01]  /*54c0*/  VIADD R20, R19.reuse, 0x300 ;  /* 0x0000030013147836 */ /* 0x040fe20000000000 */
[CC--:B------:R-:W-:Y:S01]  /*54d0*/  ISETP.GE.AND P2, PT, R19.reuse, R15.reuse, PT ;  /* 0x0000000f1300720c */ /* 0x0c0fe20003f46270 */
[C---:B------:R-:W-:Y:S01]  /*54e0*/  VIADD R22, R19.reuse, 0x480 ;  /* 0x0000048013167836 */ /* 0x040fe20000000000 */
[-C--:B------:R-:W-:Y:S01]  /*54f0*/  ISETP.GE.AND P1, PT, R16, R15.reuse, PT ;  /* 0x0000000f1000720c */ /* 0x080fe20003f26270 */
[C---:B------:R-:W-:Y:S01]  /*5500*/  VIADD R16, R19.reuse, 0x600 ;  /* 0x0000060013107836 */ /* 0x040fe20000000000 */
[-C--:B------:R-:W-:Y:S01]  /*5510*/  ISETP.GE.AND P0, PT, R20, R15.reuse, PT ;  /* 0x0000000f1400720c */ /* 0x080fe20003f06270 */
[C---:B------:R-:W-:Y:S01]  /*5520*/  VIADD R20, R19.reuse, 0x780 ;  /* 0x0000078013147836 */ /* 0x040fe20000000000 */
[-C--:B------:R-:W-:Y:S01]  /*5530*/  ISETP.GE.AND P6, PT, R22, R15.reuse, PT ;  /* 0x0000000f1600720c */ /* 0x080fe20003fc6270 */
[----:B------:R-:W-:Y:S01]  /*5540*/  VIADD R24, R19, 0x900 ;  /* 0x0000090013187836 */ /* 0x000fe20000000000 */
[----:B------:R-:W-:-:S02]  /*5550*/  ISETP.GE.AND P4, PT, R16, R15, PT ;  /* 0x0000000f1000720c */ /* 0x000fc40003f86270 */
[----:B------:R-:W-:-:S03]  /*5560*/  ISETP.GE.AND P3, PT, R20, R15, PT ;  /* 0x0000000f1400720c */ /* 0x000fc60003f66270 */
[----:B------:R-:W-:Y:S10]  /*5570*/  @P2 BRA `(.L_x_69) ;  /* 0x0000000000302947 */ /* 0x000ff40003800000 */
[----:B------:R-:W0:Y:S01]  /*5580*/  LDS.64 R16, [R14] ;  /* 0x000000000e107984 */ /* 0x000e220000000a00 */
        /* <DEDUP_REMOVED lines=10> */
[----:B------:R0:W-:Y:S04]  /*5630*/  STG.E.64 desc[UR8][R20.64], R16 ;  /* 0x0000001014007986 */ /* 0x0001e8000c101b08 */
.L_x_69:
[----:B------:R-:W-:Y:S05]  /*5640*/  BSYNC.RECONVERGENT B0 ;  /* 0x0000000000007941 */ /* 0x000fea0003800200 */
.L_x_68:
[----:B------:R-:W-:Y:S01]  /*5650*/  NOP ;  /* 0x0000000000007918 */ /* 0x000fe20000000000 */
[----:B------:R-:W-:Y:S01]  /*5660*/  BSSY.RECONVERGENT B0, `(.L_x_70) ;  /* 0x0000010000007945 */ /* 0x000fe20003800200 */
[----:B------:R-:W-:Y:S01]  /*5670*/  ISETP.GE.AND P2, PT, R24, R15, PT ;  /* 0x0000000f1800720c */ /* 0x000fe20003f46270 */
[----:B------:R-:W-:Y:S02]  /*5680*/  VIADD R24, R19, 0xa80 ;  /* 0x00000a8013187836 */ /* 0x000fe40000000000 */
[----:B------:R-:W-:Y:S10]  /*5690*/  @P1 BRA `(.L_x_71) ;  /* 0x0000000000301947 */ /* 0x000ff40003800000 */
[----:B0-----:R-:W0:Y:S01]  /*56a0*/  LDS.64 R16, [R14+0xc00] ;  /* 0x000c00000e107984 */ /* 0x001e220000000a00 */
        /* <DEDUP_REMOVED lines=11> */
.L_x_71:
[----:B------:R-:W-:Y:S05]  /*5760*/  BSYNC.RECONVERGENT B0 ;  /* 0x0000000000007941 */ /* 0x000fea0003800200 */
.L_x_70:
[----:B------:R-:W-:Y:S01]  /*5770*/  NOP ;  /* 0x0000000000007918 */ /* 0x000fe20000000000 */
[----:B------:R-:W-:Y:S01]  /*5780*/  BSSY.RECONVERGENT B0, `(.L_x_72) ;  /* 0x0000010000007945 */ /* 0x000fe20003800200 */
[----:B------:R-:W-:Y:S02]  /*5790*/  ISETP.GE.AND P1, PT, R24, R15, PT ;  /* 0x0000000f1800720c */ /* 0x000fe40003f26270 */
[----:B------:R-:W-:Y:S01]  /*57a0*/  LOP3.LUT R24, R19, 0xc00, RZ, 0xfc, !PT ;  /* 0x00000c0013187812 */ /* 0x000fe200078efcff */
[----:B------:R-:W-:Y:S10]  /*57b0*/  @P0 BRA `(.L_x_73) ;  /* 0x0000000000300947 */ /* 0x000ff40003800000 */
[----:B01----:R-:W0:Y:S01]  /*57c0*/  LDS.64 R16, [R14+0x1800] ;  /* 0x001800000e107984 */ /* 0x003e220000000a00 */
        /* <DEDUP_REMOVED lines=11> */
.L_x_73:
[----:B------:R-:W-:Y:S05]  /*5880*/  BSYNC.RECONVERGENT B0 ;  /* 0x0000000000007941 */ /* 0x000fea0003800200 */
.L_x_72:
[----:B------:R-:W-:Y:S01]  /*5890*/  NOP ;  /* 0x0000000000007918 */ /* 0x000fe20000000000 */
[----:B------:R-:W-:Y:S01]  /*58a0*/  BSSY.RECONVERGENT B0, `(.L_x_74) ;  /* 0x0000010000007945 */ /* 0x000fe20003800200 */
[----:B------:R-:W-:Y:S01]  /*58b0*/  ISETP.GE.AND P0, PT, R24, R15, PT ;  /* 0x0000000f1800720c */ /* 0x000fe20003f06270 */
[----:B------:R-:W-:Y:S02]  /*58c0*/  VIADD R24, R19, 0xd80 ;  /* 0x00000d8013187836 */ /* 0x000fe40000000000 */
[----:B------:R-:W-:Y:S10]  /*58d0*/  @P6 BRA `(.L_x_75) ;  /* 0x0000000000306947 */ /* 0x000ff40003800000 */
[----:B012---:R-:W0:Y:S01]  /*58e0*/  LDS.64 R16, [R14+0x2400] ;  /* 0x002400000e107984 */ /* 0x007e220000000a00 */
        /* <DEDUP_REMOVED lines=11> */
.L_x_75:
[----:B------:R-:W-:Y:S05]  /*59a0*/  BSYNC.RECONVERGENT B0 ;  /* 0x0000000000007941 */ /* 0x000fea0003800200 */
.L_x_74:
[----:B------:R-:W-:Y:S01]  /*59b0*/  NOP ;  /* 0x0000000000007918 */ /* 0x000fe20000000000 */
[----:B------:R-:W-:Y:S01]  /*59c0*/  BSSY.RECONVERGENT B0, `(.L_x_76) ;  /* 0x0000010000007945 */ /* 0x000fe20003800200 */
[----:B------:R-:W-:Y:S01]  /*59d0*/  ISETP.GE.AND P6, PT, R24, R15, PT ;  /* 0x0000000f1800720c */ /* 0x000fe20003fc6270 */
[----:B------:R-:W-:Y:S02]  /*59e0*/  VIADD R24, R19, 0xf00 ;  /* 0x00000f0013187836 */ /* 0x000fe40000000000 */
[----:B------:R-:W-:Y:S10]  /*59f0*/  @P4 BRA `(.L_x_77) ;  /* 0x0000000000304947 */ /* 0x000ff40003800000 */
[----:B0123--:R-:W0:Y:S01]  /*5a00*/  LDS.64 R16, [R14+0x3000] ;  /* 0x003000000e107984 */ /* 0x00fe220000000a00 */
        /* <DEDUP_REMOVED lines=11> */
.L_x_77:
[----:B------:R-:W-:Y:S05]  /*5ac0*/  BSYNC.RECONVERGENT B0 ;  /* 0x0000000000007941 */ /* 0x000fea0003800200 */
.L_x_76:
[----:B------:R-:W-:Y:S01]  /*5ad0*/  NOP ;  /* 0x0000000000007918 */ /* 0x000fe20000000000 */
[----:B------:R-:W-:Y:S01]  /*5ae0*/  BSSY.RECONVERGENT B0, `(.L_x_78) ;  /* 0x0000010000007945 */ /* 0x000fe20003800200 */
[----:B------:R-:W-:Y:S01]  /*5af0*/  ISETP.GE.AND P4, PT, R24, R15, PT ;  /* 0x0000000f1800720c */ /* 0x000fe20003f86270 */
[----:B------:R-:W-:Y:S02]  /*5b00*/  VIADD R24, R19, 0x1080 ;  /* 0x0000108013187836 */ /* 0x000fe40000000000 */
[----:B------:R-:W-:Y:S10]  /*5b10*/  @P3 BRA `(.L_x_79) ;  /* 0x0000000000303947 */ /* 0x000ff40003800000 */
[----:B01234-:R-:W0:Y:S01]  /*5b20*/  LDS.64 R16, [R14+0x3c00] ;  /* 0x003c00000e107984 */ /* 0x01fe220000000a00 */
        /* <DEDUP_REMOVED lines=11> */
.L_x_79:
[----:B------:R-:W-:Y:S05]  /*5be0*/  BSYNC.RECONVERGENT B0 ;  /* 0x0000000000007941 */ /* 0x000fea0003800200 */
.L_x_78:
[----:B------:R-:W-:Y:S01]  /*5bf0*/  NOP ;  /* 0x0000000000007918 */ /* 0x000fe20000000000 */
[----:B------:R-:W-:Y:S01]  /*5c00*/  BSSY.RECONVERGENT B0, `(.L_x_80) ;  /* 0x000000f000007945 */ /* 0x000fe20003800200 */
[----:B------:R-:W-:-:S03]  /*5c10*/  ISETP.GE.AND P3, PT, R24, R15, PT ;  /* 0x0000000f1800720c */ /* 0x000fc60003f66270 */
        /* <DEDUP_REMOVED lines=13> */
.L_x_81:
[----:B------:R-:W-:Y:S05]  /*5cf0*/  BSYNC.RECONVERGENT B0 ;  /* 0x0000000000007941 */ /* 0x000fea0003800200 */
.L_x_80:
[----:B------:R-:W-:Y:S01]  /*5d00*/  NOP ;  /* 0x0000000000007918 */ /* 0x000fe20000000000 */
[----:B------:R-:W-:Y:S04]  /*5d10*/  BSSY.RECONVERGENT B0, `(.L_x_82) ;  /* 0x000000e000007945 */ /* 0x000fe80003800200 */
[----:B------:R-:W-:Y:S05]  /*5d20*/  @P1 BRA `(.L_x_83) ;  /* 0x0000000000301947 */ /* 0x000fea0003800000 */
        /* <DEDUP_REMOVED lines=12> */
.L_x_83:
[----:B------:R-:W-:Y:S05]  /*5df0*/  BSYNC.RECONVERGENT B0 ;  /* 0x0000000000007941 */ /* 0x000fea0003800200 */
.L_x_82:
        /* <DEDUP_REMOVED lines=15> */
.L_x_85:
[----:B------:R-:W-:Y:S05]  /*5ef0*/  BSYNC.RECONVERGENT B0 ;  /* 0x0000000000007941 */ /* 0x000fea0003800200 */
.L_x_84:
        /* <DEDUP_REMOVED lines=15> */
.L_x_87:
[----:B------:R-:W-:Y:S05]  /*5ff0*/  BSYNC.RECONVERGENT B0 ;  /* 0x0000000000007941 */ /* 0x000fea0003800200 */
.L_x_86:
        /* <DEDUP_REMOVED lines=15> */
.L_x_89:
[----:B------:R-:W-:Y:S05]  /*60f0*/  BSYNC.RECONVERGENT B0 ;  /* 0x0000000000007941 */ /* 0x000fea0003800200 */
.L_x_88:
        /* <DEDUP_REMOVED lines=8> */
[----:B------:R-:W-:-:S06]  /*6180*/  IMAD R20, R18, 0x8, R41 ;  /* 0x0000000812147824 */ /* 0x000fcc00078e0229 */
[----:B------:R-:W0:Y:S02]  /*6190*/  LDS.64 R20, [R20+0x9000] ;  /* 0x0090000014147984 */ /* 0x000e240000000a00 */
[----:B0-----:R-:W-:-:S05]  /*61a0*/  IADD3 R19, P0, PT, R20, R19, RZ ;  /* 0x0000001314137210 */ /* 0x001fca0007f1e0ff */
[----:B------:R-:W-:Y:S01]  /*61b0*/  IMAD.X R22, RZ, RZ, R21, P0 ;  /* 0x000000ffff167224 */ /* 0x000fe200000e0615 */
[----:B-1----:R-:W-:-:S04]  /*61c0*/  LEA R18, P0, R19, UR6, 0x3 ;  /* 0x0000000613127c11 */ /* 0x002fc8000f8018ff */
[----:B------:R-:W-:-:S05]  /*61d0*/  LEA.HI.X R19, R19, UR7, R22, 0x3, P0 ;  /* 0x0000000713137c11 */ /* 0x000fca00080f1c16 */
[----:B------:R0:W-:Y:S04]  /*61e0*/  STG.E.64 desc[UR8][R18.64+0x8400], R16 ;  /* 0x0084001012007986 */ /* 0x0001e8000c101b08 */
.L_x_91:
[----:B------:R-:W-:Y:S05]  /*61f0*/  BSYNC.RECONVERGENT B0 ;  /* 0x0000000000007941 */ /* 0x000fea0003800200 */
.L_x_90:
[----:B------:R-:W-:Y:S01]  /*6200*/  NOP ;  /* 0x0000000000007918 */ /* 0x000fe20000000000 */
.L_x_67:
[----:B------:R-:W1:Y:S01]  /*6210*/  LDS.64 R38, [R14] ;  /* 0x000000000e267984 */ /* 0x000e620000000a00 */
[----:B------:R-:W1:Y:S03]  /*6220*/  LDCU UR5, c[0x0][0x3c4] ;  /* 0x00007880ff0577ac */ /* 0x000e660008000800 */
[----:B------:R-:W2:Y:S04]  /*6230*/  LDS.64 R40, [R14+0xc00] ;  /* 0x000c00000e287984 */ /* 0x000ea80000000a00 */
[----:B------:R-:W0:Y:S04]  /*6240*/  LDS.64 R42, [R14+0x1800] ;  /* 0x001800000e2a7984 */ /* 0x000e280000000a00 */
[----:B------:R-:W0:Y:S04]  /*6250*/  LDS.64 R44, [R14+0x2400] ;  /* 0x002400000e2c7984 */ /* 0x000e280000000a00 */
[----:B------:R-:W0:Y:S04]  /*6260*/  LDS.64 R46, [R14+0x3000] ;  /* 0x003000000e2e7984 */ /* 0x000e280000000a00 */
[----:B------:R-:W0:Y:S04]  /*6270*/  LDS.64 R48, [R14+0x3c00] ;  /* 0x003c00000e307984 */ /* 0x000e280000000a00 */
[----:B------:R-:W0:Y:S04]  /*6280*/  LDS.64 R50, [R14+0x4800] ;  /* 0x004800000e327984 */ /* 0x000e280000000a00 */
[----:B------:R-:W0:Y:S04]  /*6290*/  LDS.64 R52, [R14+0x5400] ;  /* 0x005400000e347984 */ /* 0x000e280000000a00 */
[----:B------:R-:W0:Y:S04]  /*62a0*/  LDS.64 R54, [R14+0x6000] ;  /* 0x006000000e367984 */ /* 0x000e280000000a00 */
[----:B------:R-:W0:Y:S04]  /*62b0*/  LDS.64 R56, [R14+0x6c00] ;  /* 0x006c00000e387984 */ /* 0x000e280000000a00 */
[----:B------:R-:W0:Y:S01]  /*62c0*/  LDS.64 R58, [R14+0x7800] ;  /* 0x007800000e3a7984 */ /* 0x000e220000000a00 */
[----:B-1----:R-:W-:-:S03]  /*62d0*/  SHF.R.U64 R68, R38, UR5, R39 ;  /* 0x0000000526447c19 */ /* 0x002fc60008001227 */
[----:B------:R1:W1:Y:S01]  /*62e0*/  LDS.64 R60, [R14+0x8400] ;  /* 0x008400000e3c7984 */ /* 0x0002620000000a00 */
[----:B--2---:R-:W-:-:S03]  /*62f0*/  SHF.R.U64 R66, R40, UR5, R41 ;  /* 0x0000000528427c19 */ /* 0x004fc60008001229 */
[----:B0--34-:R0:W5:Y:S01]  /*6300*/  @!P5 LDG.E.64 R16, desc[UR8][R2.64+0x100] ;  /* 0x000100080210d981 */ /* 0x019162000c1e1b00 */
[----:B------:R-:W-:-:S03]  /*6310*/  SHF.R.U64 R64, R42, UR5, R43 ;  /* 0x000000052a407c19 */ /* 0x000fc6000800122b */
[----:B-1----:R0:W5:Y:S01]  /*6320*/  @!P5 LDG.E.64 R14, desc[UR8][R2.64] ;  /* 0x00000008020ed981 */ /* 0x002162000c1e1b00 */
[----:B------:R-:W-:-:S03]  /*6330*/  SHF.R.U64 R62, R44, UR5, R45 ;  /* 0x000000052c3e7c19 */ /* 0x000fc6000800122d */
[----:B------:R0:W5:Y:S01]  /*6340*/  @!P5 LDG.E.64 R18, desc[UR8][R2.64+0x200] ;  /* 0x000200080212d981 */ /* 0x000162000c1e1b00 */
[----:B------:R-:W-:-:S03]  /*6350*/  SHF.R.U64 R45, R46, UR5, R47 ;  /* 0x000000052e2d7c19 */ /* 0x000fc6000800122f */
[----:B------:R0:W5:Y:S01]  /*6360*/  @!P5 LDG.E.64 R20, desc[UR8][R2.64+0x300] ;  /* 0x000300080214d981 */ /* 0x000162000c1e1b00 */
[----:B------:R-:W-:Y:S02]  /*6370*/  SHF.R.U64 R44, R48, UR5, R49 ;  /* 0x00000005302c7c19 */ /* 0x000fe40008001231 */
[----:B------:R-:W1:Y:S01]  /*6380*/  LDC R49, c[0x0][0x3c0] ;  /* 0x0000f000ff317b82 */ /* 0x000e620000000800 */
[----:B------:R0:W5:Y:S01]  /*6390*/  @!P5 LDG.E.64 R22, desc[UR8][R2.64+0x400] ;  /* 0x000400080216d981 */ /* 0x000162000c1e1b00 */
[----:B------:R-:W-:-:S03]  /*63a0*/  SHF.R.U64 R43, R50, UR5, R51 ;  /* 0x00000005322b7c19 */ /* 0x000fc60008001233 */
        /* <DEDUP_REMOVED lines=10> */
[----:B------:R0:W5:Y:S04]  /*6450*/  @!P5 LDG.E.64 R34, desc[UR8][R2.64+0xa00] ;  /* 0x000a00080222d981 */ /* 0x000168000c1e1b00 */
[----:B------:R0:W5:Y:S01]  /*6460*/  @!P5 LDG.E.64 R36, desc[UR8][R2.64+0xb00] ;  /* 0x000b00080224d981 */ /* 0x000162000c1e1b00 */
[----:B------:R-:W-:Y:S02]  /*6470*/  LOP3.LUT R50, R68, UR4, RZ, 0x30, !PT ;  /* 0x0000000444327c12 */ /* 0x000fe4000f8e30ff */
[----:B------:R-:W-:Y:S02]  /*6480*/  LOP3.LUT R48, R66, UR4, RZ, 0x30, !PT ;  /* 0x0000000442307c12 */ /* 0x000fe4000f8e30ff */
[----:B------:R-:W-:Y:S02]  /*6490*/  LOP3.LUT R47, R64, UR4, RZ, 0x30, !PT ;  /* 0x00000004402f7c12 */ /* 0x000fe4000f8e30ff */
[----:B------:R-:W-:-:S02]  /*64a0*/  LOP3.LUT R46, R62, UR4, RZ, 0x30, !PT ;  /* 0x000000043e2e7c12 */ /* 0x000fc4000f8e30ff */
[----:B------:R-:W-:Y:S02]  /*64b0*/  LOP3.LUT R45, R45, UR4, RZ, 0x30, !PT ;  /* 0x000000042d2d7c12 */ /* 0x000fe4000f8e30ff */
[----:B------:R-:W-:Y:S02]  /*64c0*/  LOP3.LUT R44, R44, UR4, RZ, 0x30, !PT ;  /* 0x000000042c2c7c12 */ /* 0x000fe4000f8e30ff */
[----:B------:R-:W-:Y:S02]  /*64d0*/  LOP3.LUT R43, R43, UR4, RZ, 0x30, !PT ;  /* 0x000000042b2b7c12 */ /* 0x000fe4000f8e30ff */
[----:B------:R-:W-:Y:S02]  /*64e0*/  LOP3.LUT R42, R42, UR4, RZ, 0x30, !PT ;  /* 0x000000042a2a7c12 */ /* 0x000fe4000f8e30ff */
[----:B------:R-:W-:Y:S02]  /*64f0*/  LOP3.LUT R41, R41, UR4, RZ, 0x30, !PT ;  /* 0x0000000429297c12 */ /* 0x000fe4000f8e30ff */
[----:B------:R-:W-:-:S02]  /*6500*/  LOP3.LUT R40, R40, UR4, RZ, 0x30, !PT ;  /* 0x0000000428287c12 */ /* 0x000fc4000f8e30ff */
[----:B------:R-:W-:Y:S02]  /*6510*/  LOP3.LUT R39, R39, UR4, RZ, 0x30, !PT ;  /* 0x0000000427277c12 */ /* 0x000fe4000f8e30ff */
[----:B------:R-:W-:Y:S01]  /*6520*/  LOP3.LUT R38, R38, UR4, RZ, 0x30, !PT ;  /* 0x0000000426267c12 */ /* 0x000fe2000f8e30ff */
[----:B01----:R-:W-:Y:S06]  /*6530*/  @!P5 BRA `(.L_x_92) ;  /* 0x000000000090d947 */ /* 0x003fec0003800000 */
[----:B------:R-:W-:Y:S02]  /*6540*/  IMAD R51, R4, -0x1200, R49 ;  /* 0xffffee0004337824 */ /* 0x000fe400078e0231 */
        /* <DEDUP_REMOVED lines=13> */
[----:B-----5:R0:W5:Y:S01]  /*6620*/  @!P3 LDG.E.64 R14, desc[UR8][R2.64] ;  /* 0x00000008020eb981 */ /* 0x020162000c1e1b00 */
[-C--:B------:R-:W-:Y:S01]  /*6630*/  ISETP.GE.AND P3, PT, R52, R51.reuse, PT ;  /* 0x000000333400720c */ /* 0x080fe20003f66270 */
[----:B------:R-:W-:Y:S02]  /*6640*/  VIADD R52, R0, 0x100 ;  /* 0x0000010000347836 */ /* 0x000fe40000000000 */
[----:B------:R0:W5:Y:S01]  /*6650*/  @!P4 LDG.E.64 R16, desc[UR8][R2.64+0x100] ;  /* 0x000100080210c981 */ /* 0x000162000c1e1b00 */
[----:B------:R-:W-:Y:S01]  /*6660*/  ISETP.GE.AND P4, PT, R54, R51, PT ;  /* 0x000000333600720c */ /* 0x000fe20003f86270 */
[----:B------:R-:W-:-:S02]  /*6670*/  VIADD R54, R0, 0x120 ;  /* 0x0000012000367836 */ /* 0x000fc40000000000 */
[----:B------:R0:W5:Y:S01]  /*6680*/  @!P6 LDG.E.64 R18, desc[UR8][R2.64+0x200] ;  /* 0x000200080212e981 */ /* 0x000162000c1e1b00 */
[-C--:B------:R-:W-:Y:S01]  /*6690*/  ISETP.GE.AND P6, PT, R52, R51.reuse, PT ;  /* 0x000000333400720c */ /* 0x080fe20003fc6270 */
[C---:B------:R-:W-:Y:S02]  /*66a0*/  VIADD R52, R0.reuse, 0x140 ;  /* 0x0000014000347836 */ /* 0x040fe40000000000 */
[----:B------:R-:W-:Y:S01]  /*66b0*/  VIADD R0, R0, 0x160 ;  /* 0x0000016000007836 */ /* 0x000fe20000000000 */
[----:B------:R0:W5:Y:S01]  /*66c0*/  @!P0 LDG.E.64 R20, desc[UR8][R2.64+0x300] ;  /* 0x0003000802148981 */ /* 0x000162000c1e1b00 */
[----:B------:R-:W-:-:S03]  /*66d0*/  ISETP.GE.AND P0, PT, R54, R51, PT ;  /* 0x000000333600720c */ /* 0x000fc60003f06270 */
        /* <DEDUP_REMOVED lines=10> */
.L_x_92:
[----:B------:R-:W-:Y:S08]  /*6780*/  BAR.SYNC.DEFER_BLOCKING 0x0 ;  /* 0x0000000000007b1d */ /* 0x000ff00000010000 */
[----:B------:R-:W1:Y:S01]  /*6790*/  S2UR UR5, SR_CgaCtaId ;  /* 0x00000000000579c3 */ /* 0x000e620000008800 */
[----:B------:R-:W-:Y:S01]  /*67a0*/  UMOV UR4, 0x400 ;  /* 0x0000040000047882 */ /* 0x000fe20000000000 */
[----:B------:R-:W0:Y:S01]  /*67b0*/  S2R R0, SR_TID.X ;  /* 0x0000000000007919 */ /* 0x000e220000002100 */
[----:B-----5:R2:W-:Y:S04]  /*67c0*/  STS.64 [R5+-0x8], R14 ;  /* 0xfffff80e05007388 */ /* 0x0205e80000000a00 */
[----:B------:R2:W-:Y:S01]  /*67d0*/  STS.64 [R6+-0x8], R16 ;  /* 0xfffff81006007388 */ /* 0x0005e20000000a00 */
[----:B-1----:R-:W-:-:S03]  /*67e0*/  ULEA UR4, UR5, UR4, 0x18 ;  /* 0x0000000405047291 */ /* 0x002fc6000f8ec0ff */
[----:B------:R2:W-:Y:S04]  /*67f0*/  STS.64 [R7+-0x8], R18 ;  /* 0xfffff81207007388 */ /* 0x0005e80000000a00 */
[----:B------:R2:W-:Y:S04]  /*6800*/  STS.64 [R8+-0x8], R20 ;  /* 0xfffff81408007388 */ /* 0x0005e80000000a00 */
[----:B------:R2:W-:Y:S01]  /*6810*/  STS.64 [R9+-0x8], R22 ;  /* 0xfffff81609007388 */ /* 0x0005e20000000a00 */
[----:B0-----:R-:W-:-:S03]  /*6820*/  LEA R2, R0, UR4, 0x3 ;  /* 0x0000000400027c11 */ /* 0x001fc6000f8e18ff */
[----:B------:R2:W-:Y:S04]  /*6830*/  STS.64 [R10+-0x8], R24 ;  /* 0xfffff8180a007388 */ /* 0x0005e80000000a00 */
[----:B------:R2:W-:Y:S04]  /*6840*/  STS.64 [R11+-0x8], R26 ;  /* 0xfffff81a0b007388 */ /* 0x0005e80000000a00 */
[----:B------:R2:W-:Y:S04]  /*6850*/  STS.64 [R12+-0x8], R28 ;  /* 0xfffff81c0c007388 */ /* 0x0005e80000000a00 */
[----:B------:R2:W-:Y:S04]  /*6860*/  STS.64 [R13+-0x8], R30 ;  /* 0xfffff81e0d007388 */ /* 0x0005e80000000a00 */
[----:B------:R2:W-:Y:S04]  /*6870*/  STS.64 [R63+-0x8], R32 ;  /* 0xfffff8203f007388 */ /* 0x0005e80000000a00 */
[----:B------:R2:W-:Y:S04]  /*6880*/  STS.64 [R67+-0x8], R34 ;  /* 0xfffff82243007388 */ /* 0x0005e80000000a00 */
[----:B------:R2:W-:Y:S01]  /*6890*/  STS.64 [R65+-0x8], R36 ;  /* 0xfffff82441007388 */ /* 0x0005e20000000a00 */
[----:B------:R-:W-:Y:S06]  /*68a0*/  BAR.SYNC.DEFER_BLOCKING 0x0 ;  /* 0x0000000000007b1d */ /* 0x000fec0000010000 */
[----:B------:R-:W-:Y:S05]  /*68b0*/  @P5 BRA `(.L_x_93) ;  /* 0x0000000400c45947 */ /* 0x000fea0003800000 */
[----:B------:R-:W0:Y:S01]  /*68c0*/  S2UR UR5, SR_CgaCtaId ;  /* 0x00000000000579c3 */ /* 0x000e220000008800 */
[----:B------:R-:W-:Y:S01]  /*68d0*/  UMOV UR4, 0x400 ;  /* 0x0000040000047882 */ /* 0x000fe20000000000 */
[----:B--2---:R-:W-:Y:S01]  /*68e0*/  LDS.64 R4, [R2] ;  /* 0x0000000002047984 */ /* 0x004fe20000000a00 */
[----:B------:R-:W1:Y:S01]  /*68f0*/  LDCU.64 UR6, c[0x0][0x3b0] ;  /* 0x00007600ff0677ac */ /* 0x000e620008000a00 */
[----:B0-----:R-:W-:-:S06]  /*6900*/  ULEA UR4, UR5, UR4, 0x18 ;  /* 0x0000000405047291 */ /* 0x001fcc000f8ec0ff */
[----:B------:R-:W-:Y:S02]  /*6910*/  LEA R6, R50, UR4, 0x3 ;  /* 0x0000000432067c11 */ /* 0x000fe4000f8e18ff */
[----:B------:R-:W-:Y:S02]  /*6920*/  LEA R48, R48, UR4, 0x3 ;  /* 0x0000000430307c11 */ /* 0x000fe4000f8e18ff */
[----:B------:R-:W-:Y:S02]  /*6930*/  LEA R47, R47, UR4, 0x3 ;  /* 0x000000042f2f7c11 */ /* 0x000fe4000f8e18ff */
[----:B------:R-:W0:Y:S01]  /*6940*/  LDS.64 R6, [R6+0x9000] ;  /* 0x0090000006067984 */ /* 0x000e220000000a00 */
[----:B------:R-:W-:Y:S02]  /*6950*/  LEA R46, R46, UR4, 0x3 ;  /* 0x000000042e2e7c11 */ /* 0x000fe4000f8e18ff */
[----:B------:R-:W-:Y:S02]  /*6960*/  LEA R45, R45, UR4, 0x3 ;  /* 0x000000042d2d7c11 */ /* 0x000fe4000f8e18ff */
[----:B------:R-:W-:-:S02]  /*6970*/  LEA R44, R44, UR4, 0x3 ;  /* 0x000000042c2c7c11 */ /* 0x000fc4000f8e18ff */
[----:B------:R-:W-:Y:S02]  /*6980*/  LEA R43, R43, UR4, 0x3 ;  /* 0x000000042b2b7c11 */ /* 0x000fe4000f8e18ff */
[----:B------:R-:W-:Y:S02]  /*6990*/  LEA R42, R42, UR4, 0x3 ;  /* 0x000000042a2a7c11 */ /* 0x000fe4000f8e18ff */
[----:B------:R-:W-:Y:S02]  /*69a0*/  LEA R41, R41, UR4, 0x3 ;  /* 0x0000000429297c11 */ /* 0x000fe4000f8e18ff */
[----:B------:R-:W-:Y:S02]  /*69b0*/  LEA R40, R40, UR4, 0x3 ;  /* 0x0000000428287c11 */ /* 0x000fe4000f8e18ff */
[----:B------:R-:W-:Y:S02]  /*69c0*/  LEA R39, R39, UR4, 0x3 ;  /* 0x0000000427277c11 */ /* 0x000fe4000f8e18ff */
[----:B------:R-:W-:-:S02]  /*69d0*/  LEA R38, R38, UR4, 0x3 ;  /* 0x0000000426267c11 */ /* 0x000fc4000f8e18ff */
[----:B0-----:R-:W-:-:S05]  /*69e0*/  IADD3 R3, P0, PT, R6, R0, RZ ;  /* 0x0000000006037210 */ /* 0x001fca0007f1e0ff */
[----:B------:R-:W-:Y:S01]  /*69f0*/  IMAD.X R8, RZ, RZ, R7, P0 ;  /* 0x000000ffff087224 */ /* 0x000fe200000e0607 */
[----:B-1----:R-:W-:-:S04]  /*6a00*/  LEA R10, P0, R3, UR6, 0x3 ;  /* 0x00000006030a7c11 */ /* 0x002fc8000f8018ff */
[----:B------:R-:W-:-:S05]  /*6a10*/  LEA.HI.X R11, R3, UR7, R8, 0x3, P0 ;  /* 0x00000007030b7c11 */ /* 0x000fca00080f1c08 */
[----:B------:R-:W-:Y:S01]  /*6a20*/  STG.E.64 desc[UR8][R10.64], R4 ;  /* 0x000000040a007986 */ /* 0x000fe2000c101b08 */
[----:B------:R-:W-:-:S03]  /*6a30*/  NOP ;  /* 0x0000000000007918 */ /* 0x000fc60000000000 */
[----:B------:R-:W0:Y:S04]  /*6a40*/  LDS.64 R8, [R48+0x9000] ;  /* 0x0090000030087984 */ /* 0x000e280000000a00 */
[----:B------:R-:W1:Y:S01]  /*6a50*/  LDS.64 R6, [R2+0xc00] ;  /* 0x000c000002067984 */ /* 0x000e620000000a00 */
[----:B0-----:R-:W-:-:S05]  /*6a60*/  IADD3 R3, P0, PT, R8, R0, RZ ;  /* 0x0000000008037210 */ /* 0x001fca0007f1e0ff */
[----:B------:R-:W-:Y:S01]  /*6a70*/  IMAD.X R8, RZ, RZ, R9, P0 ;  /* 0x000000ffff087224 */ /* 0x000fe200000e0609 */
[----:B------:R-:W-:-:S04]  /*6a80*/  LEA R12, P0, R3, UR6, 0x3 ;  /* 0x00000006030c7c11 */ /* 0x000fc8000f8018ff */
[----:B------:R-:W-:-:S05]  /*6a90*/  LEA.HI.X R13, R3, UR7, R8, 0x3, P0 ;  /* 0x00000007030d7c11 */ /* 0x000fca00080f1c08 */
[----:B-1----:R-:W-:Y:S01]  /*6aa0*/  STG.E.64 desc[UR8][R12.64+0xc00], R6 ;  /* 0x000c00060c007986 */ /* 0x002fe2000c101b08 */
        /* <DEDUP_REMOVED lines=80> */
[----:B------:R-:W-:Y:S01]  /*6fb0*/  NOP ;  /* 0x0000000000007918 */ /* 0x000fe20000000000 */
[----:B------:R-:W-:Y:S05]  /*6fc0*/  EXIT ;  /* 0x000000000000794d */ /* 0x000fea0003800000 */
.L_x_93:
[----:B------:R-:W0:Y:S01]  /*6fd0*/  S2UR UR5, SR_CgaCtaId ;  /* 0x00000000000579c3 */ /* 0x000e220000008800 */
[----:B------:R-:W-:Y:S01]  /*6fe0*/  UMOV UR4, 0x400 ;  /* 0x0000040000047882 */ /* 0x000fe20000000000 */
[----:B------:R-:W-:Y:S02]  /*6ff0*/  IMAD R3, R4, -0x1200, R49 ;  /* 0xffffee0004037824 */ /* 0x000fe400078e0231 */
[C---:B--2---:R-:W-:Y:S02]  /*7000*/  VIADD R8, R0.reuse, 0x180 ;  /* 0x0000018000087836 */ /* 0x044fe40000000000 */
[C---:B------:R-:W-:Y:S01]  /*7010*/  VIADD R14, R0.reuse, 0x300 ;  /* 0x00000300000e7836 */ /* 0x040fe20000000000 */
[----:B------:R-:W-:-:S13]  /*7020*/  ISETP.GE.AND P1, PT, R0, R3, PT ;  /* 0x000000030000720c */ /* 0x000fda0003f26270 */
[----:B------:R-:W-:Y:S01]  /*7030*/  @!P1 LDS.64 R6, [R2] ;  /* 0x0000000002069984 */ /* 0x000fe20000000a00 */
[----:B------:R-:W1:Y:S01]  /*7040*/  @!P1 LDC.64 R10, c[0x0][0x3b0] ;  /* 0x0000ec00ff0a9b82 */ /* 0x000e620000000a00 */
[----:B0-----:R-:W-:-:S06]  /*7050*/  ULEA UR4, UR5, UR4, 0x18 ;  /* 0x0000000405047291 */ /* 0x001fcc000f8ec0ff */
[----:B------:R-:W-:Y:S02]  /*7060*/  LEA R50, R50, UR4, 0x3 ;  /* 0x0000000432327c11 */ /* 0x000fe4000f8e18ff */
[----:B------:R-:W-:Y:S02]  /*7070*/  LEA R48, R48, UR4, 0x3 ;  /* 0x0000000430307c11 */ /* 0x000fe4000f8e18ff */
[----:B------:R-:W-:Y:S01]  /*7080*/  LEA R47, R47, UR4, 0x3 ;  /* 0x000000042f2f7c11 */ /* 0x000fe2000f8e18ff */
        /* <DEDUP_REMOVED lines=10> */
[----:B0-----:R-:W-:-:S05]  /*7130*/  @!P1 IADD3 R4, P0, PT, R4, R0, RZ ;  /* 0x0000000004049210 */ /* 0x001fca0007f1e0ff */
[----:B------:R-:W-:Y:S01]  /*7140*/  @!P1 IMAD.X R5, RZ, RZ, R5, P0 ;  /* 0x000000ffff059224 */ /* 0x000fe200000e0605 */
[----:B-1----:R-:W-:-:S04]  /*7150*/  @!P1 LEA R10, P0, R4, R10, 0x3 ;  /* 0x0000000a040a9211 */ /* 0x002fc800078018ff */
[----:B------:R-:W-:-:S05]  /*7160*/  @!P1 LEA.HI.X R11, R4, R11, R5, 0x3, P0 ;  /* 0x0000000b040b9211 */ /* 0x000fca00000f1c05 */
[----:B------:R-:W-:Y:S01]  /*7170*/  @!P1 STG.E.64 desc[UR8][R10.64], R6 ;  /* 0x000000060a009986 */ /* 0x000fe2000c101b08 */
[----:B------:R-:W-:-:S03]  /*7180*/  NOP ;  /* 0x0000000000007918 */ /* 0x000fc60000000000 */
[----:B------:R-:W0:Y:S01]  /*7190*/  LDS.64 R4, [R48+0x9000] ;  /* 0x0090000030047984 */ /* 0x000e220000000a00 */
[----:B------:R-:W-:-:S13]  /*71a0*/  ISETP.GE.AND P1, PT, R8, R3, PT ;  /* 0x000000030800720c */ /* 0x000fda0003f26270 */
[----:B------:R-:W1:Y:S01]  /*71b0*/  @!P1 LDS.64 R8, [R2+0xc00] ;  /* 0x000c000002089984 */ /* 0x000e620000000a00 */
[----:B------:R-:W2:Y:S01]  /*71c0*/  @!P1 LDC.64 R12, c[0x0][0x3b0] ;  /* 0x0000ec00ff0c9b82 */ /* 0x000ea20000000a00 */
[----:B0-----:R-:W-:-:S05]  /*71d0*/  @!P1 IADD3 R4, P0, PT, R4, R0, RZ ;  /* 0x0000000004049210 */ /* 0x001fca0007f1e0ff */
[----:B------:R-:W-:Y:S01]  /*71e0*/  @!P1 IMAD.X R5, RZ, RZ, R5, P0 ;  /* 0x000000ffff059224 */ /* 0x000fe200000e0605 */
[----:B--2---:R-:W-:-:S04]  /*71f0*/  @!P1 LEA R12, P0, R4, R12, 0x3 ;  /* 0x0000000c040c9211 */ /* 0x004fc800078018ff */
[----:B------:R-:W-:-:S05]  /*7200*/  @!P1 LEA.HI.X R13, R4, R13, R5, 0x3, P0 ;  /* 0x0000000d040d9211 */ /* 0x000fca00000f1c05 */
[----:B-1----:R-:W-:Y:S01]  /*7210*/  @!P1 STG.E.64 desc[UR8][R12.64+0xc00], R8 ;  /* 0x000c00080c009986 */ /* 0x002fe2000c101b08 */
[----:B------:R-:W-:-:S03]  /*7220*/  NOP ;  /* 0x0000000000007918 */ /* 0x000fc60000000000 */
[----:B------:R-:W0:Y:S01]  /*7230*/  LDS.64 R4, [R47+0x9000] ;  /* 0x009000002f047984 */ /* 0x000e220000000a00 */
[----:B------:R-:W-:Y:S01]  /*7240*/  ISETP.GE.AND P1, PT, R14, R3, PT ;  /* 0x000000030e00720c */ /* 0x000fe20003f26270 */
[----:B------:R-:W-:-:S12]  /*7250*/  VIADD R14, R0, 0x480 ;  /* 0x00000480000e7836 */ /* 0x000fd80000000000 */
        /* <DEDUP_REMOVED lines=53> */
[----:B------:R-:W-:Y:S02]  /*75b0*/  ISETP.GE.AND P1, PT, R14, R3, PT ;  /* 0x000000030e00720c */ /* 0x000fe40003f26270 */
[----:B------:R-:W-:-:S11]  /*75c0*/  LOP3.LUT R14, R0, 0xc00, RZ, 0xfc, !PT ;  /* 0x00000c00000e7812 */ /* 0x000fd600078efcff */
        /* <DEDUP_REMOVED lines=42> */
[----:B------:R-:W-:-:S13]  /*7870*/  ISETP.GE.AND P1, PT, R14, R3, PT ;  /* 0x000000030e00720c */ /* 0x000fda0003f26270 */
[----:B------:R-:W1:Y:S01]  /*7880*/  @!P1 LDS.64 R2, [R2+0x8400] ;  /* 0x0084000002029984 */ /* 0x000e620000000a00 */
[----:B------:R-:W2:Y:S01]  /*7890*/  @!P1 LDC.64 R8, c[0x0][0x3b0] ;  /* 0x0000ec00ff089b82 */ /* 0x000ea20000000a00 */
[----:B0-----:R-:W-:-:S05]  /*78a0*/  IADD3 R0, P0, PT, R4, R0, RZ ;  /* 0x0000000004007210 */ /* 0x001fca0007f1e0ff */
[----:B------:R-:W-:Y:S01]  /*78b0*/  IMAD.X R5, RZ, RZ, R5, P0 ;  /* 0x000000ffff057224 */ /* 0x000fe200000e0605 */
[----:B--2---:R-:W-:-:S04]  /*78c0*/  @!P1 LEA R4, P0, R0, R8, 0x3 ;  /* 0x0000000800049211 */ /* 0x004fc800078018ff */
[----:B------:R-:W-:-:S05]  /*78d0*/  @!P1 LEA.HI.X R5, R0, R9, R5, 0x3, P0 ;  /* 0x0000000900059211 */ /* 0x000fca00000f1c05 */
[----:B-1----:R-:W-:Y:S01]  /*78e0*/  @!P1 STG.E.64 desc[UR8][R4.64+0x8400], R2 ;  /* 0x0084000204009986 */ /* 0x002fe2000c101b08 */
[----:B------:R-:W-:Y:S01]  /*78f0*/  NOP ;  /* 0x0000000000007918 */ /* 0x000fe20000000000 */
[----:B------:R-:W-:Y:S05]  /*7900*/  EXIT ;  /* 0x000000000000794d */ /* 0x000fea0003800000 */
.L_x_30:
[----:B------:R-:W-:Y:S02]  /*7910*/  IMAD.MOV.U32 R73, RZ, RZ, R66 ;  /* 0x000000ffff497224 */ /* 0x000fe400078e0042 */
[----:B------:R-:W-:Y:S02]  /*7920*/  IMAD.MOV.U32 R74, RZ, RZ, 0x1 ;  /* 0x00000001ff4a7424 */ /* 0x000fe400078e00ff */
[----:B------:R-:W-:Y:S02]  /*7930*/  IMAD.MOV.U32 R75, RZ, RZ, RZ ;  /* 0x000000ffff4b7224 */ /* 0x000fe400078e00ff */
[----:B------:R-:W-:-:S07]  /*7940*/  IMAD.MOV.U32 R72, RZ, RZ, -0x1 ;  /* 0xffffffffff487424 */ /* 0x000fce00078e00ff */
[----:B------:R-:W-:Y:S05]  /*7950*/  WARPSYNC.COLLECTIVE R72, `(.L_x_94) ;  /* 0x0000000048087348 */ /* 0x000fea0003c00000 */
[----:B------:R0:W1:Y:S02]  /*7960*/  SHFL.UP P0, R71, R73, R74, R75 ;  /* 0x0400004a49477389 */ /* 0x000064000000004b */
[----:B01----:R-:W-:Y:S05]  /*7970*/  ENDCOLLECTIVE ;  /* 0x000000000000791b */ /* 0x003fea0003800000 */
.L_x_94:
[----:B------:R-:W-:Y:S02]  /*7980*/  IMAD.MOV.U32 R74, RZ, RZ, 0x2 ;  /* 0x00000002ff4a7424 */ /* 0x000fe400078e00ff */
[----:B------:R-:W-:-:S04]  /*7990*/  IMAD.MOV.U32 R67, RZ, RZ, R71 ;  /* 0x000000ffff437224 */ /* 0x000fc800078e0047 */
[----:B------:R-:W-:-:S04]  /*79a0*/  @P0 IMAD.IADD R67, R66, 0x1, R67 ;  /* 0x0000000142430824 */ /* 0x000fc800078e0243 */
[----:B------:R-:W-:-:S07]  /*79b0*/  IMAD.MOV.U32 R73, RZ, RZ, R67 ;  /* 0x000000ffff497224 */ /* 0x000fce00078e0043 */
[----:B------:R-:W-:Y:S05]  /*79c0*/  WARPSYNC.COLLECTIVE R72, `(.L_x_95) ;  /* 0x0000000048087348 */ /* 0x000fea0003c00000 */
[----:B------:R0:W1:Y:S02]  /*79d0*/  SHFL.UP P0, R71, R73, R74, R75 ;  /* 0x0400004a49477389 */ /* 0x000064000000004b */
[----:B01----:R-:W-:Y:S05]  /*79e0*/  ENDCOLLECTIVE ;  /* 0x000000000000791b */ /* 0x003fea0003800000 */
.L_x_95:
[----:B------:R-:W-:Y:S02]  /*79f0*/  IMAD.MOV.U32 R74, RZ, RZ, 0x4 ;  /* 0x00000004ff4a7424 */ /* 0x000fe400078e00ff */
[----:B------:R-:W-:-:S04]  /*7a00*/  IMAD.MOV.U32 R68, RZ, RZ, R71 ;  /* 0x000000ffff447224 */ /* 0x000fc800078e0047 */
[----:B------:R-:W-:-:S04]  /*7a10*/  @P0 IMAD.IADD R68, R67, 0x1, R68 ;  /* 0x0000000143440824 */ /* 0x000fc800078e0244 */
[----:B------:R-:W-:-:S07]  /*7a20*/  IMAD.MOV.U32 R73, RZ, RZ, R68 ;  /* 0x000000ffff497224 */ /* 0x000fce00078e0044 */
[----:B------:R-:W-:Y:S05]  /*7a30*/  WARPSYNC.COLLECTIVE R72, `(.L_x_96) ;  /* 0x0000000048087348 */ /* 0x000fea0003c00000 */
[----:B------:R0:W1:Y:S02]  /*7a40*/  SHFL.UP P0, R71, R73, R74, R75 ;  /* 0x0400004a49477389 */ /* 0x000064000000004b */
[----:B01----:R-:W-:Y:S05]  /*7a50*/  ENDCOLLECTIVE ;  /* 0x000000000000791b */ /* 0x003fea0003800000 */
.L_x_96:
[----:B------:R-:W-:Y:S02]  /*7a60*/  IMAD.MOV.U32 R74, RZ, RZ, 0x8 ;  /* 0x00000008ff4a7424 */ /* 0x000fe400078e00ff */
[----:B------:R-:W-:-:S04]  /*7a70*/  IMAD.MOV.U32 R69, RZ, RZ, R71 ;  /* 0x000000ffff457224 */ /* 0x000fc800078e0047 */
[----:B------:R-:W-:-:S04]  /*7a80*/  @P0 IMAD.IADD R69, R68, 0x1, R69 ;  /* 0x0000000144450824 */ /* 0x000fc800078e0245 */
[----:B------:R-:W-:-:S07]  /*7a90*/  IMAD.MOV.U32 R73, RZ, RZ, R69 ;  /* 0x000000ffff497224 */ /* 0x000fce00078e0045 */
[----:B------:R-:W-:Y:S05]  /*7aa0*/  WARPSYNC.COLLECTIVE R72, `(.L_x_97) ;  /* 0x0000000048087348 */ /* 0x000fea0003c00000 */
[----:B------:R0:W1:Y:S02]  /*7ab0*/  SHFL.UP P0, R71, R73, R74, R75 ;  /* 0x0400004a49477389 */ /* 0x000064000000004b */
[----:B01----:R-:W-:Y:S05]  /*7ac0*/  ENDCOLLECTIVE ;  /* 0x000000000000791b */ /* 0x003fea0003800000 */
.L_x_97:
[----:B------:R-:W-:Y:S02]  /*7ad0*/  IMAD.MOV.U32 R74, RZ, RZ, 0x10 ;  /* 0x00000010ff4a7424 */ /* 0x000fe400078e00ff */
[----:B------:R-:W-:-:S04]  /*7ae0*/  IMAD.MOV.U32 R70, RZ, RZ, R71 ;  /* 0x000000ffff467224 */ /* 0x000fc800078e0047 */
[----:B------:R-:W-:-:S04]  /*7af0*/  @P0 IMAD.IADD R70, R69, 0x1, R70 ;  /* 0x0000000145460824 */ /* 0x000fc800078e0246 */
[----:B------:R-:W-:-:S07]  /*7b00*/  IMAD.MOV.U32 R73, RZ, RZ, R70 ;  /* 0x000000ffff497224 */ /* 0x000fce00078e0046 */
[----:B------:R-:W-:Y:S05]  /*7b10*/  WARPSYNC.COLLECTIVE R72, `(.L_x_98) ;  /* 0x0000000048087348 */ /* 0x000fea0003c00000 */
[----:B------:R0:W1:Y:S02]  /*7b20*/  SHFL.UP P0, R71, R73, R74, R75 ;  /* 0x0400004a49477389 */ /* 0x000064000000004b */
[----:B01----:R-:W-:Y:S05]  /*7b30*/  ENDCOLLECTIVE ;  /* 0x000000000000791b */ /* 0x003fea0003800000 */
.L_x_98:
[----:B------:R-:W-:Y:S05]  /*7b40*/  BRA `(.L_x_99) ;  /* 0xffffffa8003c7947 */ /* 0x000fea000383ffff */
.L_x_100:
[----:B------:R-:W-:-:S00]  /*7b50*/  BRA `(.L_x_100) ;  /* 0xfffffffc00fc7947 */ /* 0x000fc0000383ffff */
[----:B------:R-:W-:-:S00]  /*7b60*/  NOP ;  /* 0x0000000000007918 */ /* 0x000fc00000000000 */
        /* <DEDUP_REMOVED lines=9> */
.L_x_204:


//--------------------- .text._ZN3cub18CUB_300001_SM_10006detail10radix_sort33DeviceRadixSortExclusiveSumKernelINS1_5radix10policy_hubImmyE10Policy1000EyEEvPT0_ --------------------------
	.section	.text._ZN3cub18CUB_300001_SM_10006detail10radix_sort33DeviceRadixSortExclusiveSumKernelINS1_5radix10policy_hubImmyE10Policy1000EyEEvPT0_,"ax",@progbits
	.align	128
        .global         _ZN3cub18CUB_300001_SM_10006detail10radix_sort33DeviceRadixSortExclusiveSumKernelINS1_5radix10policy_hubImmyE10Policy1000EyEEvPT0_
        .type           _ZN3cub18CUB_300001_SM_10006detail10radix_sort33DeviceRadixSortExclusiveSumKernelINS1_5radix10policy_hubImmyE10Policy1000EyEEvPT0_,@function
        .size           _ZN3cub18CUB_300001_SM_10006detail10radix_sort33DeviceRadixSortExclusiveSumKernelINS1_5radix10policy_hubImmyE10Policy1000EyEEvPT0_,(.L_x_205 - _ZN3cub18CUB_300001_SM_10006detail10radix_sort33DeviceRadixSortExclusiveSumKernelINS1_5radix10policy_hubImmyE10Policy1000EyEEvPT0_)
        .other          _ZN3cub18CUB_300001_SM_10006detail10radix_sort33DeviceRadixSortExclusiveSumKernelINS1_5radix10policy_hubImmyE10Policy1000EyEEvPT0_,@"STO_CUDA_ENTRY STV_DEFAULT"
_ZN3cub18CUB_300001_SM_10006detail10radix_sort33DeviceRadixSortExclusiveSumKernelINS1_5radix10policy_hubImmyE10Policy1000EyEEvPT0_:
.text._ZN3cub18CUB_300001_SM_10006detail10radix_sort33DeviceRadixSortExclusiveSumKernelINS1_5radix10policy_hubImmyE10Policy1000EyEEvPT0_:
[----:B------:R-:W-:Y:S01]  /*0000*/  LDC R1, c[0x0][0x37c] ;  /* 0x0000df00ff017b82 */ /* 0x000fe20000000800 */
[----:B------:R-:W0:Y:S07]  /*0010*/  S2R R18, SR_TID.X ;  /* 0x0000000000127919 */ /* 0x000e2e0000002100 */
[----:B------:R-:W1:Y:S01]  /*0020*/  LDC.64 R16, c[0x0][0x380] ;  /* 0x0000e000ff107b82 */ /* 0x000e620000000a00 */
[----:B------:R-:W2:Y:S01]  /*0030*/  LDCU.64 UR4, c[0x0][0x358] ;  /* 0x00006b00ff0477ac */ /* 0x000ea20008000a00 */
[----:B------:R-:W3:Y:S01]  /*0040*/  S2R R5, SR_CTAID.X ;  /* 0x0000000000057919 */ /* 0x000ee20000002500 */
[----:B0-----:R-:W-:Y:S01]  /*0050*/  ISETP.GT.U32.AND P1, PT, R18, 0xff, PT ;  /* 0x000000ff1200780c */ /* 0x001fe20003f24070 */
[----:B---3--:R-:W-:-:S04]  /*0060*/  IMAD R5, R5, 0x100, R18 ;  /* 0x0000010005057824 */ /* 0x008fc800078e0212 */
[----:B-1----:R-:W-:-:S08]  /*0070*/  IMAD.WIDE R16, R5, 0x8, R16 ;  /* 0x0000000805107825 */ /* 0x002fd000078e0210 */
[----:B--2---:R-:W2:Y:S01]  /*0080*/  @!P1 LDG.E.64 R2, desc[UR4][R16.64] ;  /* 0x0000000410029981 */ /* 0x004ea2000c1e1b00 */
[----:B------:R-:W-:Y:S02]  /*0090*/  MOV R0, 0x400 ;  /* 0x0000040000007802 */ /* 0x000fe40000000f00 */
[C---:B------:R-:W-:Y:S01]  /*00a0*/  ISETP.GT.U32.AND P0, PT, R18.reuse, 0x1f, PT ;  /* 0x0000001f1200780c */ /* 0x040fe20003f04070 */
[----:B------:R-:W0:Y:S02]  /*00b0*/  S2R R5, SR_CgaCtaId ;  /* 0x0000000000057919 */ /* 0x000e240000008800 */
[----:B0-----:R-:W-:Y:S02]  /*00c0*/  LEA R5, R5, R0, 0x18 ;  /* 0x0000000005057211 */ /* 0x001fe400078ec0ff */
[----:B------:R-:W-:-:S05]  /*00d0*/  LEA.HI R0, R18, R18, RZ, 0x1d ;  /* 0x0000001212007211 */ /* 0x000fca00078fe8ff */
[----:B------:R-:W-:-:S05]  /*00e0*/  IMAD R0, R0, 0x8, R5 ;  /* 0x0000000800007824 */ /* 0x000fca00078e0205 */
[----:B--2---:R0:W-:Y:S01]  /*00f0*/  STS.64 [R0+0x10], R2 ;  /* 0x0000100200007388 */ /* 0x0041e20000000a00 */
[----:B------:R-:W-:Y:S06]  /*0100*/  BAR.SYNC.DEFER_BLOCKING 0x0 ;  /* 0x0000000000007b1d */ /* 0x000fec0000010000 */
[----:B------:R-:W-:Y:S05]  /*0110*/  @P0 BRA `(.L_x_101) ;  /* 0x0000000400240947 */ /* 0x000fea0003800000 */
[----:B------:R-:W-:Y:S01]  /*0120*/  IMAD R18, R18, 0x48, R5 ;  /* 0x0000004812127824 */ /* 0x000fe200078e0205 */
[----:B------:R-:W-:-:S04]  /*0130*/  UMOV UR6, 0xffffffff ;  /* 0xffffffff00067882 */ /* 0x000fc80000000000 */
[----:B------:R-:W-:Y:S04]  /*0140*/  LDS.64 R14, [R18+0x10] ;  /* 0x00001000120e7984 */ /* 0x000fe80000000a00 */
[----:B------:R-:W-:Y:S04]  /*0150*/  LDS.64 R12, [R18+0x18] ;  /* 0x00001800120c7984 */ /* 0x000fe80000000a00 */
[----:B------:R-:W1:Y:S04]  /*0160*/  LDS.64 R10, [R18+0x20] ;  /* 0x00002000120a7984 */ /* 0x000e680000000a00 */
[----:B------:R-:W-:Y:S04]  /*0170*/  LDS.64 R8, [R18+0x28] ;  /* 0x0000280012087984 */ /* 0x000fe80000000a00 */
[----:B------:R-:W2:Y:S04]  /*0180*/  LDS.64 R6, [R18+0x30] ;  /* 0x0000300012067984 */ /* 0x000ea80000000a00 */
[----:B------:R-:W-:Y:S04]  /*0190*/  LDS.64 R4, [R18+0x38] ;  /* 0x0000380012047984 */ /* 0x000fe80000000a00 */
[----:B0-----:R-:W0:Y:S04]  /*01a0*/  LDS.64 R2, [R18+0x40] ;  /* 0x0000400012027984 */ /* 0x001e280000000a00 */
[----:B------:R-:W3:Y:S01]  /*01b0*/  LDS.64 R20, [R18+0x48] ;  /* 0x0000480012147984 */ /* 0x000ee20000000a00 */
[----:B-1----:R-:W-:-:S04]  /*01c0*/  IADD3 R19, P3, P4, R10, R12, R14 ;  /* 0x0000000c0a137210 */ /* 0x002fc80007c7e00e */
[----:B------:R-:W-:Y:S02]  /*01d0*/  IADD3.X R23, PT, PT, R11, R13, R15, P3, P4 ;  /* 0x0000000d0b177210 */ /* 0x000fe40001fe840f */
[----:B--2---:R-:W-:-:S04]  /*01e0*/  IADD3 R19, P0, P2, R6, R19, R8 ;  /* 0x0000001306137210 */ /* 0x004fc80007a1e008 */
[----:B------:R-:W-:Y:S02]  /*01f0*/  IADD3.X R23, PT, PT, R7, R23, R9, P0, P2 ;  /* 0x0000001707177210 */ /* 0x000fe400007e4409 */
[----:B0-----:R-:W-:-:S04]  /*0200*/  IADD3 R19, P3, P4, R2, R19, R4 ;  /* 0x0000001302137210 */ /* 0x001fc80007c7e004 */
[----:B---3--:R-:W-:Y:S02]  /*0210*/  IADD3 R20, P0, PT, R20, R19, RZ ;  /* 0x0000001314147210 */ /* 0x008fe40007f1e0ff */
[----:B------:R-:W-:-:S05]  /*0220*/  IADD3.X R19, PT, PT, R3, R23, R5, P3, P4 ;  /* 0x0000001703137210 */ /* 0x000fca0001fe8405 */
[----:B------:R-:W-:Y:S01]  /*0230*/  IMAD.X R19, R21, 0x1, R19, P0 ;  /* 0x0000000115137824 */ /* 0x000fe200000e0613 */
[----:B------:R-:W-:Y:S06]  /*0240*/  BRA.DIV UR6, `(.L_x_102) ;  /* 0x0000000206f07947 */ /* 0x000fec000b800000 */
[----:B------:R-:W0:Y:S04]  /*0250*/  SHFL.UP PT, R27, R20, 0x1, RZ ;  /* 0x04200000141b7989 */ /* 0x000e2800000e00ff */
[----:B------:R-:W1:Y:S01]  /*0260*/  SHFL.UP P0, R25, R19, 0x1, RZ ;  /* 0x0420000013197989 */ /* 0x000e6200000000ff */
[----:B0-----:R-:W-:-:S04]  /*0270*/  IADD3 R22, P2, PT, R27, R20, RZ ;  /* 0x000000141b167210 */ /* 0x001fc80007f5e0ff */
[----:B-1----:R-:W-:Y:S01]  /*0280*/  SEL R27, R22, R27, P0 ;  /* 0x0000001b161b7207 */ /* 0x002fe20000000000 */
[----:B------:R-:W-:-:S04]  /*0290*/  IMAD.X R26, R25, 0x1, R19, P2 ;  /* 0x00000001191a7824 */ /* 0x000fc800010e0613 */
[----:B------:R-:W0:Y:S01]  /*02a0*/  SHFL.UP PT, R28, R27, 0x2, RZ ;  /* 0x044000001b1c7989 */ /* 0x000e2200000e00ff */
[----:B------:R-:W-:-:S05]  /*02b0*/  SEL R26, R26, R25, P0 ;  /* 0x000000191a1a7207 */ /* 0x000fca0000000000 */
[----:B------:R-:W1:Y:S01]  /*02c0*/  SHFL.UP P0, R25, R26, 0x2, RZ ;  /* 0x044000001a197989 */ /* 0x000e6200000000ff */
[----:B0-----:R-:W-:-:S05]  /*02d0*/  IADD3 R21, P2, PT, R28, R27, RZ ;  /* 0x0000001b1c157210 */ /* 0x001fca0007f5e0ff */
[----:B-1----:R-:W-:Y:S01]  /*02e0*/  IMAD.X R22, R25, 0x1, R26, P2 ;  /* 0x0000000119167824 */ /* 0x002fe200010e061a */
[----:B------:R-:W-:-:S04]  /*02f0*/  SEL R28, R21, R28, P0 ;  /* 0x0000001c151c7207 */ /* 0x000fc80000000000 */
[----:B------:R-:W-:Y:S01]  /*0300*/  SEL R29, R22, R25, P0 ;  /* 0x00000019161d7207 */ /* 0x000fe20000000000 */
        /* <DEDUP_REMOVED lines=12> */
[----:B------:R0:W1:Y:S04]  /*03d0*/  SHFL.UP PT, R28, R27, 0x10, RZ ;  /* 0x060000001b1c7989 */ /* 0x00006800000e00ff */
[----:B------:R0:W2:Y:S02]  /*03e0*/  SHFL.UP P0, R25, R26, 0x10, RZ ;  /* 0x060000001a197989 */ /* 0x0000a400000000ff */
.L_x_113:
[----:B-1----:R-:W-:-:S04]  /*03f0*/  IADD3 R21, P2, PT, R28, R27, RZ ;  /* 0x0000001b1c157210 */ /* 0x002fc80007f5e0ff */
[----:B--2---:R-:W-:Y:S01]  /*0400*/  SEL R21, R21, R28, P0 ;  /* 0x0000001c15157207 */ /* 0x004fe20000000000 */
[----:B------:R-:W-:-:S05]  /*0410*/  IMAD.X R22, R25, 0x1, R26, P2 ;  /* 0x0000000119167824 */ /* 0x000fca00010e061a */
[----:B------:R-:W-:Y:S02]  /*0420*/  SEL R22, R22, R25, P0 ;  /* 0x0000001916167207 */ /* 0x000fe40000000000 */
[----:B------:R-:W-:-:S05]  /*0430*/  IADD3 R20, P0, PT, R21, -R20, RZ ;  /* 0x8000001415147210 */ /* 0x000fca0007f1e0ff */
[----:B------:R-:W-:Y:S01]  /*0440*/  IMAD.X R21, R22, 0x1, ~R19, P0 ;  /* 0x0000000116157824 */ /* 0x000fe200000e0e13 */
[----:B------:R-:W-:-:S04]  /*0450*/  IADD3 R14, P0, PT, R14, R20, RZ ;  /* 0x000000140e0e7210 */ /* 0x000fc80007f1e0ff */
[----:B------:R1:W-:Y:S01]  /*0460*/  STS.64 [R18+0x10], R20 ;  /* 0x0000101412007388 */ /* 0x0003e20000000a00 */
[----:B------:R-:W-:Y:S01]  /*0470*/  IMAD.X R15, R15, 0x1, R21, P0 ;  /* 0x000000010f0f7824 */ /* 0x000fe200000e0615 */
        /* <DEDUP_REMOVED lines=17> */
[----:B------:R-:W-:-:S05]  /*0590*/  IMAD.X R3, R3, 0x1, R5, P0 ;  /* 0x0000000103037824 */ /* 0x000fca00000e0605 */
[----:B------:R1:W-:Y:S03]  /*05a0*/  STS.64 [R18+0x48], R2 ;  /* 0x0000480212007388 */ /* 0x0003e60000000a00 */
.L_x_101:
[----:B------:R-:W-:Y:S05]  /*05b0*/  WARPSYNC.ALL ;  /* 0x0000000000007948 */ /* 0x000fea0003800000 */
[----:B------:R-:W-:Y:S06]  /*05c0*/  BAR.SYNC.DEFER_BLOCKING 0x0 ;  /* 0x0000000000007b1d */ /* 0x000fec0000010000 */
[----:B------:R-:W-:Y:S05]  /*05d0*/  @P1 EXIT ;  /* 0x000000000000194d */ /* 0x000fea0003800000 */
[----:B01----:R-:W0:Y:S04]  /*05e0*/  LDS.64 R2, [R0+0x10] ;  /* 0x0000100000027984 */ /* 0x003e280000000a00 */
[----:B0-----:R-:W-:Y:S01]  /*05f0*/  STG.E.64 desc[UR4][R16.64], R2 ;  /* 0x0000000210007986 */ /* 0x001fe2000c101b04 */
[----:B------:R-:W-:Y:S05]  /*0600*/  EXIT ;  /* 0x000000000000794d */ /* 0x000fea0003800000 */
.L_x_102:
[----:B------:R-:W-:Y:S02]  /*0610*/  IMAD.MOV.U32 R24, RZ, RZ, R20 ;  /* 0x000000ffff187224 */ /* 0x000fe400078e0014 */
[----:B------:R-:W-:Y:S02]  /*0620*/  IMAD.MOV.U32 R23, RZ, RZ, 0x1 ;  /* 0x00000001ff177424 */ /* 0x000fe400078e00ff */
[----:B------:R-:W-:Y:S02]  /*0630*/  IMAD.MOV.U32 R22, RZ, RZ, RZ ;  /* 0x000000ffff167224 */ /* 0x000fe400078e00ff */
[----:B------:R-:W-:-:S07]  /*0640*/  IMAD.MOV.U32 R21, RZ, RZ, -0x1 ;  /* 0xffffffffff157424 */ /* 0x000fce00078e00ff */
[----:B------:R-:W-:Y:S05]  /*0650*/  WARPSYNC.COLLECTIVE R21, `(.L_x_103) ;  /* 0x0000000015087348 */ /* 0x000fea0003c00000 */
[----:B------:R0:W1:Y:S02]  /*0660*/  SHFL.UP P0, R25, R24, R23, R22 ;  /* 0x0400001718197389 */ /* 0x0000640000000016 */
[----:B01----:R-:W-:Y:S05]  /*0670*/  ENDCOLLECTIVE ;  /* 0x000000000000791b */ /* 0x003fea0003800000 */
.L_x_103:
[----:B------:R-:W-:Y:S02]  /*0680*/  IMAD.MOV.U32 R24, RZ, RZ, R19 ;  /* 0x000000ffff187224 */ /* 0x000fe400078e0013 */
[----:B------:R-:W-:-:S07]  /*0690*/  IMAD.MOV.U32 R27, RZ, RZ, R25 ;  /* 0x000000ffff1b7224 */ /* 0x000fce00078e0019 */
[----:B------:R-:W-:Y:S05]  /*06a0*/  WARPSYNC.COLLECTIVE R21, `(.L_x_104) ;  /* 0x0000000015087348 */ /* 0x000fea0003c00000 */
[----:B------:R0:W1:Y:S02]  /*06b0*/  SHFL.UP P0, R25, R24, R23, R22 ;  /* 0x0400001718197389 */ /* 0x0000640000000016 */
[----:B01----:R-:W-:Y:S05]  /*06c0*/  ENDCOLLECTIVE ;  /* 0x000000000000791b */ /* 0x003fea0003800000 */
.L_x_104:
[----:B------:R-:W-:Y:S01]  /*06d0*/  IADD3 R26, P2, PT, R27, R20, RZ ;  /* 0x000000141b1a7210 */ /* 0x000fe20007f5e0ff */
[----:B------:R-:W-:-:S03]  /*06e0*/  IMAD.MOV.U32 R23, RZ, RZ, 0x2 ;  /* 0x00000002ff177424 */ /* 0x000fc600078e00ff */
[----:B------:R-:W-:Y:S01]  /*06f0*/  SEL R27, R26, R27, P0 ;  /* 0x0000001b1a1b7207 */ /* 0x000fe20000000000 */
[----:B------:R-:W-:-:S04]  /*0700*/  IMAD.X R26, R25, 0x1, R19, P2 ;  /* 0x00000001191a7824 */ /* 0x000fc800010e0613 */
[----:B------:R-:W-:Y:S01]  /*0710*/  IMAD.MOV.U32 R24, RZ, RZ, R27 ;  /* 0x000000ffff187224 */ /* 0x000fe200078e001b */
[----:B------:R-:W-:-:S07]  /*0720*/  SEL R26, R26, R25, P0 ;  /* 0x000000191a1a7207 */ /* 0x000fce0000000000 */
[----:B------:R-:W-:Y:S05]  /*0730*/  WARPSYNC.COLLECTIVE R21, `(.L_x_105) ;  /* 0x0000000015087348 */ /* 0x000fea0003c00000 */
[----:B------:R0:W1:Y:S02]  /*0740*/  SHFL.UP P0, R25, R24, R23, R22 ;  /* 0x0400001718197389 */ /* 0x0000640000000016 */
[----:B01----:R-:W-:Y:S05]  /*0750*/  ENDCOLLECTIVE ;  /* 0x000000000000791b */ /* 0x003fea0003800000 */
.L_x_105:
[----:B------:R-:W-:Y:S02]  /*0760*/  IMAD.MOV.U32 R24, RZ, RZ, R26 ;  /* 0x000000ffff187224 */ /* 0x000fe400078e001a */
[----:B------:R-:W-:-:S07]  /*0770*/  IMAD.MOV.U32 R28, RZ, RZ, R25 ;  /* 0x000000ffff1c7224 */ /* 0x000fce00078e0019 */
[----:B------:R-:W-:Y:S05]  /*0780*/  WARPSYNC.COLLECTIVE R21, `(.L_x_106) ;  /* 0x0000000015087348 */ /* 0x000fea0003c00000 */
[----:B------:R0:W1:Y:S02]  /*0790*/  SHFL.UP P0, R25, R24, R23, R22 ;  /* 0x0400001718197389 */ /* 0x0000640000000016 */
[----:B01----:R-:W-:Y:S05]  /*07a0*/  ENDCOLLECTIVE ;  /* 0x000000000000791b */ /* 0x003fea0003800000 */
.L_x_106:
        /* <DEDUP_REMOVED lines=9> */
.L_x_107:
[----:B------:R-:W-:Y:S02]  /*0840*/  IMAD.MOV.U32 R24, RZ, RZ, R29 ;  /* 0x000000ffff187224 */ /* 0x000fe400078e001d */
[----:B------:R-:W-:-:S07]  /*0850*/  IMAD.MOV.U32 R27, RZ, RZ, R25 ;  /* 0x000000ffff1b7224 */ /* 0x000fce00078e0019 */
[----:B------:R-:W-:Y:S05]  /*0860*/  WARPSYNC.COLLECTIVE R21, `(.L_x_108) ;  /* 0x0000000015087348 */ /* 0x000fea0003c00000 */
[----:B------:R0:W1:Y:S02]  /*0870*/  SHFL.UP P0, R25, R24, R23, R22 ;  /* 0x0400001718197389 */ /* 0x0000640000000016 */
[----:B01----:R-:W-:Y:S05]  /*0880*/  ENDCOLLECTIVE ;  /* 0x000000000000791b */ /* 0x003fea0003800000 */
.L_x_108:
        /* <DEDUP_REMOVED lines=9> */
.L_x_109:
[----:B------:R-:W-:Y:S02]  /*0920*/  IMAD.MOV.U32 R24, RZ, RZ, R29 ;  /* 0x000000ffff187224 */ /* 0x000fe400078e001d */
[----:B------:R-:W-:-:S07]  /*0930*/  IMAD.MOV.U32 R27, RZ, RZ, R25 ;  /* 0x000000ffff1b7224 */ /* 0x000fce00078e0019 */
[----:B------:R-:W-:Y:S05]  /*0940*/  WARPSYNC.COLLECTIVE R21, `(.L_x_110) ;  /* 0x0000000015087348 */ /* 0x000fea0003c00000 */
[----:B------:R0:W1:Y:S02]  /*0950*/  SHFL.UP P0, R25, R24, R23, R22 ;  /* 0x0400001718197389 */ /* 0x0000640000000016 */
[----:B01----:R-:W-:Y:S05]  /*0960*/  ENDCOLLECTIVE ;  /* 0x000000000000791b */ /* 0x003fea0003800000 */
.L_x_110:
        /* <DEDUP_REMOVED lines=9> */
.L_x_111:
[----:B------:R-:W-:Y:S02]  /*0a00*/  IMAD.MOV.U32 R24, RZ, RZ, R26 ;  /* 0x000000ffff187224 */ /* 0x000fe400078e001a */
[----:B------:R-:W-:-:S07]  /*0a10*/  IMAD.MOV.U32 R28, RZ, RZ, R25 ;  /* 0x000000ffff1c7224 */ /* 0x000fce00078e0019 */
[----:B------:R-:W-:Y:S05]  /*0a20*/  WARPSYNC.COLLECTIVE R21, `(.L_x_112) ;  /* 0x0000000015087348 */ /* 0x000fea0003c00000 */
[----:B------:R0:W1:Y:S02]  /*0a30*/  SHFL.UP P0, R25, R24, R23, R22 ;  /* 0x0400001718197389 */ /* 0x0000640000000016 */
[----:B01----:R-:W-:Y:S05]  /*0a40*/  ENDCOLLECTIVE ;  /* 0x000000000000791b */ /* 0x003fea0003800000 */
.L_x_112:
[----:B------:R-:W-:Y:S05]  /*0a50*/  BRA `(.L_x_113) ;  /* 0xfffffff800647947 */ /* 0x000fea000383ffff */
.L_x_114:
        /* <DEDUP_REMOVED lines=10> */
.L_x_205:


//--------------------- .text._ZN3cub18CUB_300001_SM_10006detail10radix_sort30DeviceRadixSortHistogramKernelINS1_5radix10policy_hubImmyE10Policy1000ELNS0_9SortOrderE0EmyNS1_21identity_decomposer_tEEEvPT2_PKT1_SA_iiT3_ --------------------------
	.section	.text._ZN3cub18CUB_300001_SM_10006detail10radix_sort30DeviceRadixSortHistogramKernelINS1_5radix10policy_hubImmyE10Policy1000ELNS0_9SortOrderE0EmyNS1_21identity_decomposer_tEEEvPT2_PKT1_SA_iiT3_,"ax",@progbits
	.align	128
        .global         _ZN3cub18CUB_300001_SM_10006detail10radix_sort30DeviceRadixSortHistogramKernelINS1_5radix10policy_hubImmyE10Policy1000ELNS0_9SortOrderE0EmyNS1_21identity_decomposer_tEEEvPT2_PKT1_SA_iiT3_
        .type           _ZN3cub18CUB_300001_SM_10006detail10radix_sort30DeviceRadixSortHistogramKernelINS1_5radix10policy_hubImmyE10Policy1000ELNS0_9SortOrderE0EmyNS1_21identity_decomposer_tEEEvPT2_PKT1_SA_iiT3_,@function
        .size           _ZN3cub18CUB_300001_SM_10006detail10radix_sort30DeviceRadixSortHistogramKernelINS1_5radix10policy_hubImmyE10Policy1000ELNS0_9SortOrderE0EmyNS1_21identity_decomposer_tEEEvPT2_PKT1_SA_iiT3_,(.L_x_206 - _ZN3cub18CUB_300001_SM_10006detail10radix_sort30DeviceRadixSortHistogramKernelINS1_5radix10policy_hubImmyE10Policy1000ELNS0_9SortOrderE0EmyNS1_21identity_decomposer_tEEEvPT2_PKT1_SA_iiT3_)
        .other          _ZN3cub18CUB_300001_SM_10006detail10radix_sort30DeviceRadixSortHistogramKernelINS1_5radix10policy_hubImmyE10Policy1000ELNS0_9SortOrderE0EmyNS1_21identity_decomposer_tEEEvPT2_PKT1_SA_iiT3_,@"STO_CUDA_ENTRY STV_DEFAULT"
_ZN3cub18CUB_300001_SM_10006detail10radix_sort30DeviceRadixSortHistogramKernelINS1_5radix10policy_hubImmyE10Policy1000ELNS0_9SortOrderE0EmyNS1_21identity_decomposer_tEEEvPT2_PKT1_SA_iiT3_:
.text._ZN3cub18CUB_300001_SM_10006detail10radix_sort30DeviceRadixSortHistogramKernelINS1_5radix10policy_hubImmyE10Policy1000ELNS0_9SortOrderE0EmyNS1_21identity_decomposer_tEEEvPT2_PKT1_SA_iiT3_:
[----:B------:R-:W-:Y:S01]  /*0000*/  LDC R1, c[0x0][0x37c] ;  /* 0x0000df00ff017b82 */ /* 0x000fe20000000800 */
[----:B------:R-:W0:Y:S02]  /*0010*/  LDCU.64 UR4, c[0x0][0x390] ;  /* 0x00007200ff0477ac */ /* 0x000e240008000a00 */
[----:B0-----:R-:W-:-:S04]  /*0020*/  ISETP.NE.U32.AND P0, PT, RZ, UR4, PT ;  /* 0x00000004ff007c0c */ /* 0x001fc8000bf05070 */
[----:B------:R-:W-:-:S13]  /*0030*/  ISETP.NE.AND.EX P0, PT, RZ, UR5, PT, P0 ;  /* 0x00000005ff007c0c */ /* 0x000fda000bf05300 */
[----:B------:R-:W-:Y:S05]  /*0040*/  @!P0 EXIT ;  /* 0x000000000000894d */ /* 0x000fea0003800000 */
[----:B------:R-:W0:Y:S01]  /*0050*/  S2R R0, SR_TID.X ;  /* 0x0000000000007919 */ /* 0x000e220000002100 */
[----:B------:R-:W1:Y:S01]  /*0060*/  LDC.64 R2, c[0x0][0x398] ;  /* 0x0000e600ff027b82 */ /* 0x000e620000000a00 */
[----:B------:R-:W-:Y:S01]  /*0070*/  UMOV UR4, 0x400 ;  /* 0x0000040000047882 */ /* 0x000fe20000000000 */
[----:B------:R-:W2:Y:S01]  /*0080*/  LDCU.64 UR16, c[0x0][0x358] ;  /* 0x00006b00ff1077ac */ /* 0x000ea20008000a00 */
[----:B------:R-:W3:Y:S05]  /*0090*/  LDCU UR18, c[0x0][0x370] ;  /* 0x00006e00ff1277ac */ /* 0x000eea0008000800 */
[----:B------:R-:W4:Y:S01]  /*00a0*/  S2UR UR5, SR_CgaCtaId ;  /* 0x00000000000579c3 */ /* 0x000f220000008800 */
[----:B------:R-:W-:Y:S01]  /*00b0*/  UMOV UR6, URZ ;  /* 0x000000ff00067c82 */ /* 0x000fe20008000000 */
[----:B------:R-:W-:-:S06]  /*00c0*/  UMOV UR7, URZ ;  /* 0x000000ff00077c82 */ /* 0x000fcc0008000000 */
[----:B------:R-:W5:Y:S01]  /*00d0*/  S2UR UR8, SR_CTAID.X ;  /* 0x00000000000879c3 */ /* 0x000f620000002500 */
[----:B-1----:R-:W-:-:S04]  /*00e0*/  IADD3 R2, PT, PT, R3, 0x7, -R2 ;  /* 0x0000000703027810 */ /* 0x002fc80007ffe802 */
[----:B------:R-:W-:Y:S01]  /*00f0*/  ISETP.GE.AND P0, PT, R2, 0x8, PT ;  /* 0x000000080200780c */ /* 0x000fe20003f06270 */
[C---:B0-----:R-:W-:Y:S01]  /*0100*/  VIADD R3, R0.reuse, 0x80 ;  /* 0x0000008000037836 */ /* 0x041fe20000000000 */
[----:B----4-:R-:W-:Y:S02]  /*0110*/  ULEA UR4, UR5, UR4, 0x18 ;  /* 0x0000000405047291 */ /* 0x010fe4000f8ec0ff */
[C---:B------:R-:W-:Y:S01]  /*0120*/  ISETP.GT.U32.OR P0, PT, R0.reuse, 0xff, !P0 ;  /* 0x000000ff0000780c */ /* 0x040fe20004704470 */
[C---:B------:R-:W-:Y:S02]  /*0130*/  VIADD R4, R0.reuse, 0x100 ;  /* 0x0000010000047836 */ /* 0x040fe40000000000 */
[C---:B------:R-:W-:Y:S01]  /*0140*/  VIADD R5, R0.reuse, 0x200 ;  /* 0x0000020000057836 */ /* 0x040fe20000000000 */
[----:B------:R-:W-:Y:S01]  /*0150*/  P2R R43, PR, RZ, 0x1 ;  /* 0x00000001ff2b7803 */ /* 0x000fe20000000000 */
[C---:B------:R-:W-:Y:S01]  /*0160*/  VIADD R40, R0.reuse, 0x280 ;  /* 0x0000028000287836 */ /* 0x040fe20000000000 */
[C---:B------:R-:W-:Y:S01]  /*0170*/  LEA R2, R0.reuse, UR4, 0x2 ;  /* 0x0000000400027c11 */ /* 0x040fe2000f8e10ff */
[C---:B------:R-:W-:Y:S01]  /*0180*/  VIADD R41, R0.reuse, 0x300 ;  /* 0x0000030000297836 */ /* 0x040fe20000000000 */
[----:B-----5:R-:W-:Y:S01]  /*0190*/  USHF.L.U32 UR8, UR8, 0xb, URZ ;  /* 0x0000000b08087899 */ /* 0x020fe200080006ff */
[----:B--23--:R-:W-:-:S11]  /*01a0*/  VIADD R42, R0, 0x780 ;  /* 0x00000780002a7836 */ /* 0x00cfd60000000000 */
.L_x_198:
[----:B------:R-:W-:Y:S01]  /*01b0*/  ISETP.NE.AND P0, PT, R43, RZ, PT ;  /* 0x000000ff2b00720c */ /* 0x000fe20003f05270 */
[----:B------:R-:W-:-:S12]  /*01c0*/  BSSY.RECONVERGENT B0, `(.L_x_115) ;  /* 0x0000081000007945 */ /* 0x000fd80003800200 */
[----:B0-2345:R-:W-:Y:S05]  /*01d0*/  @P0 BRA `(.L_x_116) ;  /* 0x0000000400fc0947 */ /* 0x03dfea0003800000 */
[----:B------:R-:W0:Y:S02]  /*01e0*/  LDC.64 R6, c[0x0][0x398] ;  /* 0x0000e600ff067b82 */ /* 0x000e240000000a00 */
[----:B0-----:R-:W-:-:S04]  /*01f0*/  IADD3 R6, PT, PT, R7, 0x7, -R6 ;  /* 0x0000000707067810 */ /* 0x001fc80007ffe806 */
[----:B------:R-:W-:-:S04]  /*0200*/  SHF.R.S32.HI R7, RZ, 0x1f, R6 ;  /* 0x0000001fff077819 */ /* 0x000fc80000011406 */
[----:B------:R-:W-:-:S04]  /*0210*/  LEA.HI R7, R7, R6, RZ, 0x3 ;  /* 0x0000000607077211 */ /* 0x000fc800078f18ff */
[----:B------:R-:W-:Y:S01]  /*0220*/  SHF.R.S32.HI R8, RZ, 0x3, R7 ;  /* 0x00000003ff087819 */ /* 0x000fe20000011407 */
[----:B------:R-:W-:-:S03]  /*0230*/  HFMA2 R7, -RZ, RZ, 0, 0 ;  /* 0x00000000ff077431 */ /* 0x000fc600000001ff */
[C---:B------:R-:W-:Y:S01]  /*0240*/  LOP3.LUT R10, R8.reuse, 0xffffff0, RZ, 0xc0, !PT ;  /* 0x0ffffff0080a7812 */ /* 0x040fe200078ec0ff */
[----:B------:R-:W-:-:S05]  /*0250*/  VIADD R6, R8, 0xffffffff ;  /* 0xffffffff08067836 */ /* 0x000fca0000000000 */
[----:B------:R-:W-:-:S13]  /*0260*/  ISETP.GE.U32.AND P0, PT, R6, 0xf, PT ;  /* 0x0000000f0600780c */ /* 0x000fda0003f06070 */
[----:B------:R-:W-:Y:S05]  /*0270*/  @!P0 BRA `(.L_x_117) ;  /* 0x00000000005c8947 */ /* 0x000fea0003800000 */
[----:B------:R-:W-:Y:S02]  /*0280*/  IMAD.MOV R7, RZ, RZ, -R10 ;  /* 0x000000ffff077224 */ /* 0x000fe400078e0a0a */
[----:B------:R-:W-:-:S07]  /*0290*/  VIADD R6, R2, 0x2000 ;  /* 0x0000200002067836 */ /* 0x000fce0000000000 */
.L_x_118:
[----:B------:R-:W-:Y:S01]  /*02a0*/  VIADD R7, R7, 0x10 ;  /* 0x0000001007077836 */ /* 0x000fe20000000000 */
[----:B------:R-:W-:Y:S04]  /*02b0*/  STS [R6+-0x2000], RZ ;  /* 0xffe000ff06007388 */ /* 0x000fe80000000800 */
        /* <DEDUP_REMOVED lines=18> */
[----:B------:R-:W-:-:S07]  /*03e0*/  IMAD.MOV.U32 R7, RZ, RZ, R10 ;  /* 0x000000ffff077224 */ /* 0x000fce00078e000a */
.L_x_117:
[C---:B------:R-:W-:Y:S02]  /*03f0*/  LOP3.LUT R6, R8.reuse, 0xf, RZ, 0xc0, !PT ;  /* 0x0000000f08067812 */ /* 0x040fe400078ec0ff */
[----:B------:R-:W-:Y:S02]  /*0400*/  LOP3.LUT R11, R8, 0x7, RZ, 0xc0, !PT ;  /* 0x00000007080b7812 */ /* 0x000fe400078ec0ff */
[C---:B------:R-:W-:Y:S01]  /*0410*/  ISETP.NE.AND P1, PT, R6.reuse, RZ, PT ;  /* 0x000000ff0600720c */ /* 0x040fe20003f25270 */
[----:B------:R-:W-:Y:S01]  /*0420*/  VIADD R6, R6, 0xffffffff ;  /* 0xffffffff06067836 */ /* 0x000fe20000000000 */
[----:B------:R-:W-:Y:S01]  /*0430*/  LOP3.LUT R9, R8, 0x3, RZ, 0xc0, !PT ;  /* 0x0000000308097812 */ /* 0x000fe200078ec0ff */
[----:B------:R-:W-:-:S10]  /*0440*/  VIADD R12, R11, 0xffffffff ;  /* 0xffffffff0b0c7836 */ /* 0x000fd40000000000 */
[----:B------:R-:W-:Y:S05]  /*0450*/  @!P1 BRA `(.L_x_119) ;  /* 0x0000000000789947 */ /* 0x000fea0003800000 */
[----:B------:R-:W-:Y:S02]  /*0460*/  ISETP.GE.U32.AND P2, PT, R6, 0x7, PT ;  /* 0x000000070600780c */ /* 0x000fe40003f46070 */
[----:B------:R-:W-:-:S11]  /*0470*/  ISETP.NE.AND P3, PT, R11, RZ, PT ;  /* 0x000000ff0b00720c */ /* 0x000fd60003f65270 */
[----:B------:R-:W-:Y:S05]  /*0480*/  @!P2 BRA `(.L_x_120) ;  /* 0x000000000028a947 */ /* 0x000fea0003800000 */
[C---:B------:R-:W-:Y:S01]  /*0490*/  LEA R8, R7.reuse, R2, 0xa ;  /* 0x0000000207087211 */ /* 0x040fe200078e50ff */
[----:B------:R-:W-:-:S04]  /*04a0*/  VIADD R7, R7, 0x8 ;  /* 0x0000000807077836 */ /* 0x000fc80000000000 */
        /* <DEDUP_REMOVED lines=8> */
.L_x_120:
[----:B------:R-:W-:Y:S05]  /*0530*/  @!P3 BRA `(.L_x_119) ;  /* 0x000000000040b947 */ /* 0x000fea0003800000 */
[----:B------:R-:W-:Y:S02]  /*0540*/  ISETP.GE.U32.AND P2, PT, R12, 0x3, PT ;  /* 0x000000030c00780c */ /* 0x000fe40003f46070 */
[----:B------:R-:W-:-:S11]  /*0550*/  ISETP.NE.AND P3, PT, R9, RZ, PT ;  /* 0x000000ff0900720c */ /* 0x000fd60003f65270 */
[C---:B0-----:R-:W-:Y:S02]  /*0560*/  @P2 IMAD R8, R7.reuse, 0x400, R2 ;  /* 0x0000040007082824 */ /* 0x041fe400078e0202 */
[----:B------:R-:W-:-:S03]  /*0570*/  @P2 VIADD R7, R7, 0x4 ;  /* 0x0000000407072836 */ /* 0x000fc60000000000 */
[----:B------:R1:W-:Y:S04]  /*0580*/  @P2 STS [R8], RZ ;  /* 0x000000ff08002388 */ /* 0x0003e80000000800 */
[----:B------:R1:W-:Y:S04]  /*0590*/  @P2 STS [R8+0x400], RZ ;  /* 0x000400ff08002388 */ /* 0x0003e80000000800 */
[----:B------:R1:W-:Y:S04]  /*05a0*/  @P2 STS [R8+0x800], RZ ;  /* 0x000800ff08002388 */ /* 0x0003e80000000800 */
[----:B------:R1:W-:Y:S01]  /*05b0*/  @P2 STS [R8+0xc00], RZ ;  /* 0x000c00ff08002388 */ /* 0x0003e20000000800 */
[----:B------:R-:W-:Y:S05]  /*05c0*/  @!P3 BRA `(.L_x_119) ;  /* 0x00000000001cb947 */ /* 0x000fea0003800000 */
[----:B------:R-:W-:Y:S01]  /*05d0*/  IMAD R7, R7, 0x400, R2 ;  /* 0x0000040007077824 */ /* 0x000fe200078e0202 */
[----:B------:R-:W-:-:S04]  /*05e0*/  ISETP.NE.AND P2, PT, R9, 0x1, PT ;  /* 0x000000010900780c */ /* 0x000fc80003f45270 */
[----:B------:R2:W-:Y:S09]  /*05f0*/  STS [R7], RZ ;  /* 0x000000ff07007388 */ /* 0x0005f20000000800 */
[----:B--2---:R-:W-:Y:S05]  /*0600*/  @!P2 BRA `(.L_x_119) ;  /* 0x00000000000ca947 */ /* 0x004fea0003800000 */
[----:B------:R-:W-:Y:S01]  /*0610*/  ISETP.NE.AND P2, PT, R9, 0x2, PT ;  /* 0x000000020900780c */ /* 0x000fe20003f45270 */
[----:B------:R2:W-:-:S12]  /*0620*/  STS [R7+0x400], RZ ;  /* 0x000400ff07007388 */ /* 0x0005d80000000800 */
[----:B------:R2:W-:Y:S02]  /*0630*/  @P2 STS [R7+0x800], RZ ;  /* 0x000800ff07002388 */ /* 0x0005e40000000800 */
.L_x_119:
[----:B------:R-:W-:-:S13]  /*0640*/  ISETP.GT.U32.AND P2, PT, R0, 0x7f, PT ;  /* 0x0000007f0000780c */ /* 0x000fda0003f44070 */
[----:B------:R-:W-:Y:S05]  /*0650*/  @P2 BRA `(.L_x_116) ;  /* 0x0000000000dc2947 */ /* 0x000fea0003800000 */
[----:B--2---:R-:W-:Y:S01]  /*0660*/  IMAD.MOV.U32 R7, RZ, RZ, RZ ;  /* 0x000000ffff077224 */ /* 0x004fe200078e00ff */
[----:B------:R-:W-:Y:S06]  /*0670*/  @!P0 BRA `(.L_x_121) ;  /* 0x0000000000588947 */ /* 0x000fec0003800000 */
[----:B------:R-:W-:-:S07]  /*0680*/  IMAD.MOV.U32 R7, RZ, RZ, RZ ;  /* 0x000000ffff077224 */ /* 0x000fce00078e00ff */
.L_x_122:
[C---:B012---:R-:W-:Y:S01]  /*0690*/  LEA R8, R7.reuse, R2, 0xa ;  /* 0x0000000207087211 */ /* 0x047fe200078e50ff */
[----:B------:R-:W-:-:S04]  /*06a0*/  VIADD R7, R7, 0x10 ;  /* 0x0000001007077836 */ /* 0x000fc80000000000 */
[----:B------:R2:W-:Y:S01]  /*06b0*/  STS [R8+0x200], RZ ;  /* 0x000200ff08007388 */ /* 0x0005e20000000800 */
[----:B------:R-:W-:-:S03]  /*06c0*/  ISETP.NE.AND P0, PT, R7, R10, PT ;  /* 0x0000000a0700720c */ /* 0x000fc60003f05270 */
[----:B------:R2:W-:Y:S04]  /*06d0*/  STS [R8+0x600], RZ ;  /* 0x000600ff08007388 */ /* 0x0005e80000000800 */
        /* <DEDUP_REMOVED lines=13> */
[----:B------:R2:W-:Y:S01]  /*07b0*/  STS [R8+0x3e00], RZ ;  /* 0x003e00ff08007388 */ /* 0x0005e20000000800 */
[----:B------:R-:W-:Y:S05]  /*07c0*/  @P0 BRA `(.L_x_122) ;  /* 0xfffffffc00b00947 */ /* 0x000fea000383ffff */
[----:B------:R-:W-:-:S07]  /*07d0*/  IMAD.MOV.U32 R7, RZ, RZ, R10 ;  /* 0x000000ffff077224 */ /* 0x000fce00078e000a */
.L_x_121:
[----:B------:R-:W-:Y:S05]  /*07e0*/  @!P1 BRA `(.L_x_116) ;  /* 0x0000000000789947 */ /* 0x000fea0003800000 */
[----:B------:R-:W-:Y:S02]  /*07f0*/  ISETP.GE.U32.AND P0, PT, R6, 0x7, PT ;  /* 0x000000070600780c */ /* 0x000fe40003f06070 */
[----:B------:R-:W-:-:S11]  /*0800*/  ISETP.NE.AND P1, PT, R11, RZ, PT ;  /* 0x000000ff0b00720c */ /* 0x000fd60003f25270 */
[----:B------:R-:W-:Y:S05]  /*0810*/  @!P0 BRA `(.L_x_123) ;  /* 0x0000000000288947 */ /* 0x000fea0003800000 */
[C---:B------:R-:W-:Y:S02]  /*0820*/  IMAD R6, R7.reuse, 0x400, R2 ;  /* 0x0000040007067824 */ /* 0x040fe400078e0202 */
[----:B------:R-:W-:-:S03]  /*0830*/  VIADD R7, R7, 0x8 ;  /* 0x0000000807077836 */ /* 0x000fc60000000000 */
[----:B------:R3:W-:Y:S04]  /*0840*/  STS [R6+0x200], RZ ;  /* 0x000200ff06007388 */ /* 0x0007e80000000800 */
[----:B------:R3:W-:Y:S04]  /*0850*/  STS [R6+0x600], RZ ;  /* 0x000600ff06007388 */ /* 0x0007e80000000800 */
[----:B------:R3:W-:Y:S04]  /*0860*/  STS [R6+0xa00], RZ ;  /* 0x000a00ff06007388 */ /* 0x0007e80000000800 */
[----:B------:R3:W-:Y:S04]  /*0870*/  STS [R6+0xe00], RZ ;  /* 0x000e00ff06007388 */ /* 0x0007e80000000800 */
[----:B------:R3:W-:Y:S04]  /*0880*/  STS [R6+0x1200], RZ ;  /* 0x001200ff06007388 */ /* 0x0007e80000000800 */
[----:B------:R3:W-:Y:S04]  /*0890*/  STS [R6+0x1600], RZ ;  /* 0x001600ff06007388 */ /* 0x0007e80000000800 */
[----:B------:R3:W-:Y:S04]  /*08a0*/  STS [R6+0x1a00], RZ ;  /* 0x001a00ff06007388 */ /* 0x0007e80000000800 */
[----:B------:R3:W-:Y:S02]  /*08b0*/  STS [R6+0x1e00], RZ ;  /* 0x001e00ff06007388 */ /* 0x0007e40000000800 */
.L_x_123:
[----:B------:R-:W-:Y:S05]  /*08c0*/  @!P1 BRA `(.L_x_116) ;  /* 0x0000000000409947 */ /* 0x000fea0003800000 */
[----:B------:R-:W-:Y:S02]  /*08d0*/  ISETP.GE.U32.AND P0, PT, R12, 0x3, PT ;  /* 0x000000030c00780c */ /* 0x000fe40003f06070 */
[----:B------:R-:W-:-:S11]  /*08e0*/  ISETP.NE.AND P1, PT, R9, RZ, PT ;  /* 0x000000ff0900720c */ /* 0x000fd60003f25270 */
[C---:B---3--:R-:W-:Y:S02]  /*08f0*/  @P0 IMAD R6, R7.reuse, 0x400, R2 ;  /* 0x0000040007060824 */ /* 0x048fe400078e0202 */
[----:B------:R-:W-:-:S03]  /*0900*/  @P0 VIADD R7, R7, 0x4 ;  /* 0x0000000407070836 */ /* 0x000fc60000000000 */
[----:B------:R4:W-:Y:S04]  /*0910*/  @P0 STS [R6+0x200], RZ ;  /* 0x000200ff06000388 */ /* 0x0009e80000000800 */
[----:B------:R4:W-:Y:S04]  /*0920*/  @P0 STS [R6+0x600], RZ ;  /* 0x000600ff06000388 */ /* 0x0009e80000000800 */
[----:B------:R4:W-:Y:S04]  /*0930*/  @P0 STS [R6+0xa00], RZ ;  /* 0x000a00ff06000388 */ /* 0x0009e80000000800 */
[----:B------:R4:W-:Y:S01]  /*0940*/  @P0 STS [R6+0xe00], RZ ;  /* 0x000e00ff06000388 */ /* 0x0009e20000000800 */
[----:B------:R-:W-:Y:S05]  /*0950*/  @!P1 BRA `(.L_x_116) ;  /* 0x00000000001c9947 */ /* 0x000fea0003800000 */
[----:B------:R-:W-:Y:S02]  /*0960*/  LEA R7, R7, R2, 0xa ;  /* 0x0000000207077211 */ /* 0x000fe400078e50ff */
[----:B------:R-:W-:-:S03]  /*0970*/  ISETP.NE.AND P0, PT, R9, 0x1, PT ;  /* 0x000000010900780c */ /* 0x000fc60003f05270 */
[----:B------:R3:W-:Y:S10]  /*0980*/  STS [R7+0x200], RZ ;  /* 0x000200ff07007388 */ /* 0x0007f40000000800 */
[----:B---3--:R-:W-:Y:S05]  /*0990*/  @!P0 BRA `(.L_x_116) ;  /* 0x00000000000c8947 */ /* 0x008fea0003800000 */
[----:B------:R-:W-:Y:S01]  /*09a0*/  ISETP.NE.AND P0, PT, R9, 0x2, PT ;  /* 0x000000020900780c */ /* 0x000fe20003f05270 */
[----:B------:R3:W-:-:S12]  /*09b0*/  STS [R7+0x600], RZ ;  /* 0x000600ff07007388 */ /* 0x0007d80000000800 */
[----:B------:R3:W-:Y:S02]  /*09c0*/  @P0 STS [R7+0xa00], RZ ;  /* 0x000a00ff07000388 */ /* 0x0007e40000000800 */
.L_x_116:
[----:B------:R-:W-:Y:S05]  /*09d0*/  BSYNC.RECONVERGENT B0 ;  /* 0x0000000000007941 */ /* 0x000fea0003800200 */
.L_x_115:
[----:B------:R-:W5:Y:S01]  /*09e0*/  LDCU.64 UR10, c[0x0][0x390] ;  /* 0x00007200ff0a77ac */ /* 0x000f620008000a00 */
[----:B------:R-:W-:Y:S02]  /*09f0*/  USHF.L.U32 UR4, UR6, 0x1e, URZ ;  /* 0x0000001e06047899 */ /* 0x000fe400080006ff */
[----:B------:R-:W-:Y:S02]  /*0a00*/  USHF.L.U64.HI UR5, UR6, 0x1e, UR7 ;  /* 0x0000001e06057899 */ /* 0x000fe40008010207 */
[----:B-----5:R-:W-:-:S04]  /*0a10*/  UIADD3 UR4, UP0, UPT, -UR4, UR10, URZ ;  /* 0x0000000a04047290 */ /* 0x020fc8000ff1e1ff */
[----:B------:R-:W-:Y:S02]  /*0a20*/  UIADD3.X UR5, UPT, UPT, ~UR5, UR11, URZ, UP0, !UPT ;  /* 0x0000000b05057290 */ /* 0x000fe400087fe5ff */
[----:B------:R-:W-:-:S04]  /*0a30*/  UISETP.LT.U32.AND UP0, UPT, UR4, 0x40000000, UPT ;  /* 0x400000000400788c */ /* 0x000fc8000bf01070 */
[----:B------:R-:W-:-:S04]  /*0a40*/  UISETP.LT.U32.AND.EX UP0, UPT, UR5, URZ, UPT, UP0 ;  /* 0x000000ff0500728c */ /* 0x000fc8000bf01100 */
[----:B------:R-:W-:Y:S02]  /*0a50*/  USEL UR10, UR4, 0x40000000, UP0 ;  /* 0x40000000040a7887 */ /* 0x000fe40008000000 */
[----:B------:R-:W-:Y:S02]  /*0a60*/  USEL UR11, UR5, URZ, UP0 ;  /* 0x000000ff050b7287 */ /* 0x000fe40008000000 */
[----:B------:R-:W-:-:S04]  /*0a70*/  UISETP.GT.U32.AND UP0, UPT, UR10, UR8, UPT ;  /* 0x000000080a00728c */ /* 0x000fc8000bf04070 */
[----:B------:R-:W-:Y:S01]  /*0a80*/  UISETP.GT.U32.AND.EX UP0, UPT, UR11, URZ, UPT, UP0 ;  /* 0x000000ff0b00728c */ /* 0x000fe2000bf04100 */
[----:B------:R-:W-:Y:S08]  /*0a90*/  BAR.SYNC.DEFER_BLOCKING 0x0 ;  /* 0x0000000000007b1d */ /* 0x000ff00000010000 */
[----:B------:R-:W-:Y:S06]  /*0aa0*/  BAR.SYNC.DEFER_BLOCKING 0x0 ;  /* 0x0000000000007b1d */ /* 0x000fec0000010000 */
[----:B------:R-:W-:Y:S05]  /*0ab0*/  BRA.U !UP0, `(.L_x_124) ;  /* 0x0000000d081c7547 */ /* 0x000fea000b800000 */
[----:B------:R-:W-:Y:S01]  /*0ac0*/  UMOV UR9, UR8 ;  /* 0x0000000800097c82 */ /* 0x000fe20008000000 */
[----:B------:R-:W-:-:S05]  /*0ad0*/  UMOV UR5, URZ ;  /* 0x000000ff00057c82 */ /* 0x000fca0008000000 */
.L_x_129:
[----:B-----5:R-:W5:Y:S01]  /*0ae0*/  LDCU.64 UR14, c[0x0][0x390] ;  /* 0x00007200ff0e77ac */ /* 0x020f620008000a00 */
[----:B------:R-:W-:Y:S02]  /*0af0*/  USHF.L.U32 UR12, UR6, 0x1e, URZ ;  /* 0x0000001e060c7899 */ /* 0x000fe400080006ff */
[----:B------:R-:W-:Y:S02]  /*0b00*/  USHF.L.U64.HI UR13, UR6, 0x1e, UR7 ;  /* 0x0000001e060d7899 */ /* 0x000fe40008010207 */
[----:B------:R-:W-:-:S04]  /*0b10*/  UIADD3 UR12, UP0, UPT, UR9, UR12, URZ ;  /* 0x0000000c090c7290 */ /* 0x000fc8000ff1e0ff */
[----:B------:R-:W-:Y:S02]  /*0b20*/  UIADD3.X UR13, UPT, UPT, UR5, UR13, URZ, UP0, !UPT ;  /* 0x0000000d050d7290 */ /* 0x000fe400087fe4ff */
[----:B------:R-:W-:Y:S02]  /*0b30*/  ULEA UR9, UP0, UR18, UR9, 0xb ;  /* 0x0000000912097291 */ /* 0x000fe4000f8058ff */
[----:B-----5:R-:W-:Y:S02]  /*0b40*/  UIADD3 UR14, UP1, UPT, -UR12, UR14, URZ ;  /* 0x0000000e0c0e7290 */ /* 0x020fe4000ff3e1ff */
[----:B------:R-:W-:Y:S02]  /*0b50*/  UIADD3.X UR5, UPT, UPT, URZ, UR5, URZ, UP0, !UPT ;  /* 0x00000005ff057290 */ /* 0x000fe400087fe4ff */
[----:B------:R-:W-:Y:S02]  /*0b60*/  UIADD3.X UR4, UPT, UPT, ~UR13, UR15, URZ, UP1, !UPT ;  /* 0x0000000f0d047290 */ /* 0x000fe40008ffe5ff */
[----:B------:R-:W-:-:S02]  /*0b70*/  UISETP.GE.U32.AND UP1, UPT, UR14, 0x800, UPT ;  /* 0x000008000e00788c */ /* 0x000fc4000bf26070 */
[----:B------:R-:W-:Y:S02]  /*0b80*/  UISETP.GE.U32.AND UP0, UPT, UR9, UR10, UPT ;  /* 0x0000000a0900728c */ /* 0x000fe4000bf06070 */
[----:B------:R-:W-:Y:S02]  /*0b90*/  UISETP.GE.U32.AND.EX UP1, UPT, UR4, URZ, UPT, UP1 ;  /* 0x000000ff0400728c */ /* 0x000fe4000bf26110 */
[----:B------:R-:W-:-:S07]  /*0ba0*/  UISETP.GE.U32.AND.EX UP0, UPT, UR5, UR11, UPT, UP0 ;  /* 0x0000000b0500728c */ /* 0x000fce000bf06100 */
[----:B0-----:R-:W-:Y:S05]  /*0bb0*/  BRA.U !UP1, `(.L_x_125) ;  /* 0x0000000109587547 */ /* 0x001fea000b800000 */
[----:B------:R-:W0:Y:S01]  /*0bc0*/  LDCU.64 UR14, c[0x0][0x388] ;  /* 0x00007100ff0e77ac */ /* 0x000e220008000a00 */
[----:B---34-:R-:W-:-:S05]  /*0bd0*/  IADD3 R6, P0, PT, R0, UR12, RZ ;  /* 0x0000000c00067c10 */ /* 0x018fca000ff1e0ff */
[----:B--2---:R-:W-:Y:S01]  /*0be0*/  IMAD.X R7, RZ, RZ, UR13, P0 ;  /* 0x0000000dff077e24 */ /* 0x004fe200080e06ff */
[----:B0-----:R-:W-:-:S04]  /*0bf0*/  LEA R38, P0, R6, UR14, 0x3 ;  /* 0x0000000e06267c11 */ /* 0x001fc8000f8018ff */
[----:B------:R-:W-:-:S05]  /*0c00*/  LEA.HI.X R39, R6, UR15, R7, 0x3, P0 ;  /* 0x0000000f06277c11 */ /* 0x000fca00080f1c07 */
[----:B------:R0:W5:Y:S04]  /*0c10*/  LDG.E.64 R6, desc[UR16][R38.64] ;  /* 0x0000001026067981 */ /* 0x000168000c1e1b00 */
[----:B-1----:R0:W5:Y:S04]  /*0c20*/  LDG.E.64 R8, desc[UR16][R38.64+0x400] ;  /* 0x0004001026087981 */ /* 0x002168000c1e1b00 */
        /* <DEDUP_REMOVED lines=15> */
.L_x_125:
[C---:B------:R-:W-:Y:S01]  /*0d20*/  ISETP.GE.AND P5, PT, R0.reuse, UR14, PT ;  /* 0x0000000e00007c0c */ /* 0x040fe2000bfa6270 */
[----:B------:R-:W0:Y:S01]  /*0d30*/  LDCU.64 UR20, c[0x0][0x388] ;  /* 0x00007100ff1477ac */ /* 0x000e220008000a00 */
[----:B---34-:R-:W-:Y:S02]  /*0d40*/  IADD3 R6, P0, PT, R0, UR12, RZ ;  /* 0x0000000c00067c10 */ /* 0x018fe4000ff1e0ff */
[----:B------:R-:W1:Y:S01]  /*0d50*/  S2R R0, SR_TID.X ;  /* 0x0000000000007919 */ /* 0x000e620000002100 */
[----:B------:R-:W-:Y:S02]  /*0d60*/  ISETP.GE.AND P2, PT, R3, UR14, PT ;  /* 0x0000000e03007c0c */ /* 0x000fe4000bf46270 */
[----:B--2---:R-:W-:Y:S01]  /*0d70*/  IMAD.X R7, RZ, RZ, UR13, P0 ;  /* 0x0000000dff077e24 */ /* 0x004fe200080e06ff */
[----:B------:R-:W-:Y:S02]  /*0d80*/  ISETP.GE.AND P3, PT, R4, UR14, PT ;  /* 0x0000000e04007c0c */ /* 0x000fe4000bf66270 */
[----:B0-----:R-:W-:-:S04]  /*0d90*/  LEA R38, P0, R6, UR20, 0x3 ;  /* 0x0000001406267c11 */ /* 0x001fc8000f8018ff */
[----:B------:R-:W-:Y:S01]  /*0da0*/  LEA.HI.X R39, R6, UR21, R7, 0x3, P0 ;  /* 0x0000001506277c11 */ /* 0x000fe200080f1c07 */
[----:B------:R-:W-:Y:S02]  /*0db0*/  IMAD.MOV.U32 R6, RZ, RZ, -0x1 ;  /* 0xffffffffff067424 */ /* 0x000fe400078e00ff */
[----:B------:R-:W-:Y:S02]  /*0dc0*/  IMAD.MOV.U32 R7, RZ, RZ, -0x1 ;  /* 0xffffffffff077424 */ /* 0x000fe400078e00ff */
[----:B------:R-:W-:Y:S02]  /*0dd0*/  IMAD.MOV.U32 R10, RZ, RZ, -0x1 ;  /* 0xffffffffff0a7424 */ /* 0x000fe400078e00ff */
[----:B------:R-:W-:Y:S02]  /*0de0*/  IMAD.MOV.U32 R11, RZ, RZ, -0x1 ;  /* 0xffffffffff0b7424 */ /* 0x000fe400078e00ff */
[----:B------:R2:W5:Y:S01]  /*0df0*/  @!P5 LDG.E.64 R6, desc[UR16][R38.64] ;  /* 0x000000102606d981 */ /* 0x000562000c1e1b00 */
[C---:B-1----:R-:W-:Y:S01]  /*0e00*/  VIADD R8, R0.reuse, 0x180 ;  /* 0x0000018000087836 */ /* 0x042fe20000000000 */
[----:B------:R-:W-:Y:S01]  /*0e10*/  LOP3.LUT R9, R0, 0x400, RZ, 0xfc, !PT ;  /* 0x0000040000097812 */ /* 0x000fe200078efcff */
[----:B------:R-:W-:Y:S01]  /*0e20*/  IMAD.MOV.U32 R12, RZ, RZ, -0x1 ;  /* 0xffffffffff0c7424 */ /* 0x000fe200078e00ff */
[----:B------:R2:W5:Y:S02]  /*0e30*/  @!P3 LDG.E.64 R10, desc[UR16][R38.64+0x800] ;  /* 0x00080010260ab981 */ /* 0x000564000c1e1b00 */
[----:B------:R-:W-:Y:S01]  /*0e40*/  ISETP.GE.AND P4, PT, R8, UR14, PT ;  /* 0x0000000e08007c0c */ /* 0x000fe2000bf86270 */
[----:B------:R-:W-:Y:S01]  /*0e50*/  VIADD R8, R0, 0x380 ;  /* 0x0000038000087836 */ /* 0x000fe20000000000 */
[----:B------:R-:W-:Y:S01]  /*0e60*/  ISETP.GE.AND P0, PT, R9, UR14, PT ;  /* 0x0000000e09007c0c */ /* 0x000fe2000bf06270 */
[----:B------:R-:W-:Y:S01]  /*0e70*/  IMAD.MOV.U32 R9, RZ, RZ, -0x1 ;  /* 0xffffffffff097424 */ /* 0x000fe200078e00ff */
[----:B------:R-:W-:Y:S01]  /*0e80*/  ISETP.GE.AND P5, PT, R5, UR14, PT ;  /* 0x0000000e05007c0c */ /* 0x000fe2000bfa6270 */
[----:B------:R-:W-:Y:S01]  /*0e90*/  IMAD.MOV.U32 R13, RZ, RZ, -0x1 ;  /* 0xffffffffff0d7424 */ /* 0x000fe200078e00ff */
[----:B------:R-:W-:-:S02]  /*0ea0*/  ISETP.GE.AND P1, PT, R8, UR14, PT ;  /* 0x0000000e08007c0c */ /* 0x000fc4000bf26270 */
[----:B------:R-:W-:Y:S01]  /*0eb0*/  MOV R8, 0xffffffff ;  /* 0xffffffff00087802 */ /* 0x000fe20000000f00 */
[----:B------:R-:W-:Y:S01]  /*0ec0*/  VIADD R14, R0, 0x480 ;  /* 0x00000480000e7836 */ /* 0x000fe20000000000 */
[----:B------:R-:W-:Y:S01]  /*0ed0*/  ISETP.GE.AND P3, PT, R41, UR14, PT ;  /* 0x0000000e29007c0c */ /* 0x000fe2000bf66270 */
[----:B------:R-:W-:Y:S02]  /*0ee0*/  IMAD.MOV.U32 R15, RZ, RZ, -0x1 ;  /* 0xffffffffff0f7424 */ /* 0x000fe400078e00ff */
[----:B------:R2:W5:Y:S01]  /*0ef0*/  @!P4 LDG.E.64 R12, desc[UR16][R38.64+0xc00] ;  /* 0x000c0010260cc981 */ /* 0x000562000c1e1b00 */
[----:B------:R-:W-:-:S03]  /*0f00*/  ISETP.GE.AND P4, PT, R14, UR14, PT ;  /* 0x0000000e0e007c0c */ /* 0x000fc6000bf86270 */
[----:B------:R2:W5:Y:S01]  /*0f10*/  @!P2 LDG.E.64 R8, desc[UR16][R38.64+0x400] ;  /* 0x000400102608a981 */ /* 0x000562000c1e1b00 */
[----:B------:R-:W-:Y:S02]  /*0f20*/  ISETP.GE.AND P2, PT, R40, UR14, PT ;  /* 0x0000000e28007c0c */ /* 0x000fe4000bf46270 */
[----:B------:R-:W-:Y:S01]  /*0f30*/  MOV R14, 0xffffffff ;  /* 0xffffffff000e7802 */ /* 0x000fe20000000f00 */
[----:B------:R-:W-:Y:S02]  /*0f40*/  VIADD R20, R0, 0x500 ;  /* 0x0000050000147836 */ /* 0x000fe40000000000 */
[----:B------:R-:W-:Y:S02]  /*0f50*/  IMAD.MOV.U32 R16, RZ, RZ, -0x1 ;  /* 0xffffffffff107424 */ /* 0x000fe400078e00ff */
[----:B------:R-:W-:Y:S01]  /*0f60*/  IMAD.MOV.U32 R17, RZ, RZ, -0x1 ;  /* 0xffffffffff117424 */ /* 0x000fe200078e00ff */
[----:B------:R2:W5:Y:S01]  /*0f70*/  @!P5 LDG.E.64 R14, desc[UR16][R38.64+0x1000] ;  /* 0x00100010260ed981 */ /* 0x000562000c1e1b00 */
[----:B------:R-:W-:Y:S01]  /*0f80*/  IMAD.MOV.U32 R18, RZ, RZ, -0x1 ;  /* 0xffffffffff127424 */ /* 0x000fe200078e00ff */
[----:B------:R-:W-:Y:S01]  /*0f90*/  ISETP.GE.AND P5, PT, R20, UR14, PT ;  /* 0x0000000e14007c0c */ /* 0x000fe2000bfa6270 */
[----:B------:R-:W-:Y:S01]  /*0fa0*/  IMAD.MOV.U32 R19, RZ, RZ, -0x1 ;  /* 0xffffffffff137424 */ /* 0x000fe200078e00ff */
[C---:B------:R-:W-:Y:S01]  /*0fb0*/  IADD3 R21, PT, PT, R0.reuse, 0x580, RZ ;  /* 0x0000058000157810 */ /* 0x040fe20007ffe0ff */
[----:B------:R-:W-:Y:S01]  /*0fc0*/  VIADD R20, R0, 0x600 ;  /* 0x0000060000147836 */ /* 0x000fe20000000000 */
[----:B------:R2:W5:Y:S01]  /*0fd0*/  @!P2 LDG.E.64 R16, desc[UR16][R38.64+0x1400] ;  /* 0x001400102610a981 */ /* 0x000562000c1e1b00 */
[----:B------:R-:W-:Y:S01]  /*0fe0*/  IMAD.MOV.U32 R22, RZ, RZ, -0x1 ;  /* 0xffffffffff167424 */ /* 0x000fe200078e00ff */
[----:B------:R-:W-:-:S02]  /*0ff0*/  ISETP.GE.AND P2, PT, R21, UR14, PT ;  /* 0x0000000e15007c0c */ /* 0x000fc4000bf46270 */
[----:B------:R2:W5:Y:S01]  /*1000*/  @!P3 LDG.E.64 R18, desc[UR16][R38.64+0x1800] ;  /* 0x001800102612b981 */ /* 0x000562000c1e1b00 */
[----:B------:R-:W-:Y:S01]  /*1010*/  ISETP.GE.AND P3, PT, R20, UR14, PT ;  /* 0x0000000e14007c0c */ /* 0x000fe2000bf66270 */
[----:B------:R-:W-:Y:S01]  /*1020*/  IMAD.MOV.U32 R20, RZ, RZ, -0x1 ;  /* 0xffffffffff147424 */ /* 0x000fe200078e00ff */
[----:B------:R-:W-:Y:S01]  /*1030*/  MOV R24, 0xffffffff ;  /* 0xffffffff00187802 */ /* 0x000fe20000000f00 */
[----:B------:R-:W-:Y:S02]  /*1040*/  IMAD.MOV.U32 R21, RZ, RZ, -0x1 ;  /* 0xffffffffff157424 */ /* 0x000fe400078e00ff */
[----:B------:R-:W-:Y:S02]  /*1050*/  IMAD.MOV.U32 R23, RZ, RZ, -0x1 ;  /* 0xffffffffff177424 */ /* 0x000fe400078e00ff */
[----:B------:R-:W-:Y:S02]  /*1060*/  IMAD.MOV.U32 R25, RZ, RZ, -0x1 ;  /* 0xffffffffff197424 */ /* 0x000fe400078e00ff */
[C---:B------:R-:W-:Y:S01]  /*1070*/  VIADD R26, R0.reuse, 0x680 ;  /* 0x00000680001a7836 */ /* 0x040fe20000000000 */
[----:B------:R2:W5:Y:S01]  /*1080*/  @!P1 LDG.E.64 R20, desc[UR16][R38.64+0x1c00] ;  /* 0x001c001026149981 */ /* 0x000562000c1e1b00 */
[----:B------:R-:W-:-:S03]  /*1090*/  VIADD R27, R0, 0x700 ;  /* 0x00000700001b7836 */ /* 0x000fc60000000000 */
[----:B------:R2:W5:Y:S01]  /*10a0*/  @!P0 LDG.E.64 R22, desc[UR16][R38.64+0x2000] ;  /* 0x0020001026168981 */ /* 0x000562000c1e1b00 */
[----:B------:R-:W-:Y:S02]  /*10b0*/  ISETP.GE.AND P1, PT, R26, UR14, PT ;  /* 0x0000000e1a007c0c */ /* 0x000fe4000bf26270 */
[----:B------:R-:W-:Y:S01]  /*10c0*/  ISETP.GE.AND P0, PT, R27, UR14, PT ;  /* 0x0000000e1b007c0c */ /* 0x000fe2000bf06270 */
[----:B------:R2:W5:Y:S01]  /*10d0*/  @!P4 LDG.E.64 R24, desc[UR16][R38.64+0x2400] ;  /* 0x002400102618c981 */ /* 0x000562000c1e1b00 */
[----:B------:R-:W-:Y:S01]  /*10e0*/  ISETP.GE.AND P4, PT, R42, UR14, PT ;  /* 0x0000000e2a007c0c */ /* 0x000fe2000bf86270 */
[----:B------:R-:W-:Y:S01]  /*10f0*/  IMAD.MOV.U32 R26, RZ, RZ, -0x1 ;  /* 0xffffffffff1a7424 */ /* 0x000fe200078e00ff */
[----:B------:R-:W-:Y:S01]  /*1100*/  MOV R30, 0xffffffff ;  /* 0xffffffff001e7802 */ /* 0x000fe20000000f00 */
[----:B------:R-:W-:Y:S01]  /*1110*/  IMAD.MOV.U32 R27, RZ, RZ, -0x1 ;  /* 0xffffffffff1b7424 */ /* 0x000fe200078e00ff */
[----:B------:R-:W-:Y:S01]  /*1120*/  MOV R37, 0xffffffff ;  /* 0xffffffff00257802 */ /* 0x000fe20000000f00 */
[----:B------:R-:W-:-:S02]  /*1130*/  IMAD.MOV.U32 R28, RZ, RZ, -0x1 ;  /* 0xffffffffff1c7424 */ /* 0x000fc400078e00ff */
[----:B------:R-:W-:Y:S02]  /*1140*/  IMAD.MOV.U32 R29, RZ, RZ, -0x1 ;  /* 0xffffffffff1d7424 */ /* 0x000fe400078e00ff */
        /* <DEDUP_REMOVED lines=8> */
[----:B------:R-:W-:-:S03]  /*11d0*/  IMAD.MOV.U32 R36, RZ, RZ, -0x1 ;  /* 0xffffffffff247424 */ /* 0x000fc600078e00ff */
[----:B------:R2:W5:Y:S04]  /*11e0*/  @!P1 LDG.E.64 R32, desc[UR16][R38.64+0x3400] ;  /* 0x0034001026209981 */ /* 0x000568000c1e1b00 */
[----:B------:R2:W5:Y:S04]  /*11f0*/  @!P0 LDG.E.64 R34, desc[UR16][R38.64+0x3800] ;  /* 0x0038001026228981 */ /* 0x000568000c1e1b00 */
[----:B------:R2:W5:Y:S02]  /*1200*/  @!P4 LDG.E.64 R36, desc[UR16][R38.64+0x3c00] ;  /* 0x003c00102624c981 */ /* 0x000564000c1e1b00 */
.L_x_126:
[----:B0-2---:R-:W0:Y:S02]  /*1210*/  LDC.64 R38, c[0x0][0x398] ;  /* 0x0000e600ff267b82 */ /* 0x005e240000000a00 */
[----:B0-----:R-:W-:-:S13]  /*1220*/  ISETP.GT.AND P0, PT, R39, R38, PT ;  /* 0x000000262700720c */ /* 0x001fda0003f04270 */
[----:B------:R-:W-:Y:S05]  /*1230*/  @!P0 BRA `(.L_x_127) ;  /* 0x0000000400388947 */ /* 0x000fea0003800000 */
[----:B------:R-:W0:Y:S01]  /*1240*/  S2UR UR12, SR_CgaCtaId ;  /* 0x00000000000c79c3 */ /* 0x000e220000008800 */
[----:B------:R-:W-:Y:S01]  /*1250*/  UMOV UR4, 0x400 ;  /* 0x0000040000047882 */ /* 0x000fe20000000000 */
[----:B------:R-:W1:Y:S01]  /*1260*/  LDCU UR13, c[0x0][0x398] ;  /* 0x00007300ff0d77ac */ /* 0x000e620008000800 */
[----:B0-----:R-:W-:-:S03]  /*1270*/  ULEA UR12, UR12, UR4, 0x18 ;  /* 0x000000040c0c7291 */ /* 0x001fc6000f8ec0ff */
[----:B-1----:R-:W-:-:S09]  /*1280*/  UMOV UR4, URZ ;  /* 0x000000ff00047c82 */ /* 0x002fd20008000000 */
.L_x_128:
[----:B0-----:R-:W-:Y:S01]  /*1290*/  IMAD R38, RZ, RZ, -UR13 ;  /* 0x8000000dff267e24 */ /* 0x001fe2000f8e02ff */
[----:B------:R-:W-:Y:S01]  /*12a0*/  ULEA UR14, UR4, UR12, 0xa ;  /* 0x0000000c040e7291 */ /* 0x000fe2000f8e50ff */
[----:B------:R-:W-:Y:S01]  /*12b0*/  IMAD.MOV.U32 R45, RZ, RZ, -0x1 ;  /* 0xffffffffff2d7424 */ /* 0x000fe200078e00ff */
[----:B------:R-:W-:Y:S02]  /*12c0*/  UIADD3 UR4, UPT, UPT, UR4, 0x1, URZ ;  /* 0x0000000104047890 */ /* 0x000fe4000fffe0ff */
[----:B------:R-:W-:-:S04]  /*12d0*/  VIADDMNMX R38, R38, R39, 0x8, PT ;  /* 0x0000000826267446 */ /* 0x000fc80003800127 */
[----:B------:R-:W-:Y:S02]  /*12e0*/  SHF.L.U32 R38, R45, R38, RZ ;  /* 0x000000262d267219 */ /* 0x000fe400000006ff */
[----:B-----5:R-:W-:-:S04]  /*12f0*/  SHF.R.U64 R45, R6, UR13, R7 ;  /* 0x0000000d062d7c19 */ /* 0x020fc80008001207 */
[-C--:B------:R-:W-:Y:S02]  /*1300*/  LOP3.LUT R44, R45, R38.reuse, RZ, 0x30, !PT ;  /* 0x000000262d2c7212 */ /* 0x080fe400078e30ff */
[----:B------:R-:W-:Y:S02]  /*1310*/  SHF.R.U64 R45, R8, UR13, R9 ;  /* 0x0000000d082d7c19 */ /* 0x000fe40008001209 */
[----:B------:R-:W-:Y:S02]  /*1320*/  LEA R44, R44, UR14, 0x2 ;  /* 0x0000000e2c2c7c11 */ /* 0x000fe4000f8e10ff */
[----:B------:R-:W-:-:S03]  /*1330*/  LOP3.LUT R45, R45, R38, RZ, 0x30, !PT ;  /* 0x000000262d2d7212 */ /* 0x000fc600078e30ff */
[----:B------:R-:W-:Y:S01]  /*1340*/  ATOMS.POPC.INC.32 RZ, [R44+URZ] ;  /* 0x000000002cff7f8c */ /* 0x000fe2000d8000ff */
[----:B------:R-:W-:-:S05]  /*1350*/  LEA R45, R45, UR14, 0x2 ;  /* 0x0000000e2d2d7c11 */ /* 0x000fca000f8e10ff */
[----:B------:R0:W-:Y:S02]  /*1360*/  ATOMS.POPC.INC.32 RZ, [R45+URZ] ;  /* 0x000000002dff7f8c */ /* 0x0001e4000d8000ff */
[----:B0-----:R-:W-:-:S04]  /*1370*/  SHF.R.U64 R45, R10, UR13, R11 ;  /* 0x0000000d0a2d7c19 */ /* 0x001fc8000800120b */
[-C--:B------:R-:W-:Y:S02]  /*1380*/  LOP3.LUT R44, R45, R38.reuse, RZ, 0x30, !PT ;  /* 0x000000262d2c7212 */ /* 0x080fe400078e30ff */
[----:B------:R-:W-:Y:S02]  /*1390*/  SHF.R.U64 R45, R12, UR13, R13 ;  /* 0x0000000d0c2d7c19 */ /* 0x000fe4000800120d */
[----:B------:R-:W-:Y:S02]  /*13a0*/  LEA R44, R44, UR14, 0x2 ;  /* 0x0000000e2c2c7c11 */ /* 0x000fe4000f8e10ff */
[----:B------:R-:W-:-:S03]  /*13b0*/  LOP3.LUT R45, R45, R38, RZ, 0x30, !PT ;  /* 0x000000262d2d7212 */ /* 0x000fc600078e30ff */
[----:B------:R0:W-:Y:S01]  /*13c0*/  ATOMS.POPC.INC.32 RZ, [R44+URZ] ;  /* 0x000000002cff7f8c */ /* 0x0001e2000d8000ff */
[----:B------:R-:W-:-:S05]  /*13d0*/  LEA R45, R45, UR14, 0x2 ;  /* 0x0000000e2d2d7c11 */ /* 0x000fca000f8e10ff */
[----:B------:R1:W-:Y:S01]  /*13e0*/  ATOMS.POPC.INC.32 RZ, [R45+URZ] ;  /* 0x000000002dff7f8c */ /* 0x0003e2000d8000ff */
[----:B0-----:R-:W-:-:S04]  /*13f0*/  SHF.R.U64 R44, R14, UR13, R15 ;  /* 0x0000000d0e2c7c19 */ /* 0x001fc8000800120f */
[-C--:B------:R-:W-:Y:S02]  /*1400*/  LOP3.LUT R44, R44, R38.reuse, RZ, 0x30, !PT ;  /* 0x000000262c2c7212 */ /* 0x080fe400078e30ff */
[----:B-1----:R-:W-:Y:S02]  /*1410*/  SHF.R.U64 R45, R16, UR13, R17 ;  /* 0x0000000d102d7c19 */ /* 0x002fe40008001211 */
        /* <DEDUP_REMOVED lines=39> */
[----:B-1----:R-:W-:Y:S01]  /*1690*/  SHF.R.U64 R45, R36, UR13, R37 ;  /* 0x0000000d242d7c19 */ /* 0x002fe20008001225 */
[----:B------:R-:W-:Y:S01]  /*16a0*/  UIADD3 UR13, UPT, UPT, UR13, 0x8, URZ ;  /* 0x000000080d0d7890 */ /* 0x000fe2000fffe0ff */
[----:B------:R-:W-:Y:S02]  /*16b0*/  LEA R44, R44, UR14, 0x2 ;  /* 0x0000000e2c2c7c11 */ /* 0x000fe4000f8e10ff */
[----:B------:R-:W-:-:S03]  /*16c0*/  LOP3.LUT R38, R45, R38, RZ, 0x30, !PT ;  /* 0x000000262d267212 */ /* 0x000fc600078e30ff */
[----:B------:R-:W-:Y:S01]  /*16d0*/  ISETP.LE.AND P0, PT, R39, UR13, PT ;  /* 0x0000000d27007c0c */ /* 0x000fe2000bf03270 */
[----:B------:R0:W-:Y:S01]  /*16e0*/  ATOMS.POPC.INC.32 RZ, [R44+URZ] ;  /* 0x000000002cff7f8c */ /* 0x0001e2000d8000ff */
[----:B------:R-:W-:-:S05]  /*16f0*/  LEA R38, R38, UR14, 0x2 ;  /* 0x0000000e26267c11 */ /* 0x000fca000f8e10ff */
[----:B------:R0:W-:Y:S06]  /*1700*/  ATOMS.POPC.INC.32 RZ, [R38+URZ] ;  /* 0x0000000026ff7f8c */ /* 0x0001ec000d8000ff */
[----:B------:R-:W-:Y:S05]  /*1710*/  @!P0 BRA `(.L_x_128) ;  /* 0xfffffff800dc8947 */ /* 0x000fea000383ffff */
.L_x_127:
[----:B------:R-:W-:Y:S05]  /*1720*/  BRA.U !UP0, `(.L_x_129) ;  /* 0xfffffff108ec7547 */ /* 0x000fea000b83ffff */
.L_x_124:
[----:B------:R-:W-:Y:S01]  /*1730*/  BAR.SYNC.DEFER_BLOCKING 0x0 ;  /* 0x0000000000007b1d */ /* 0x000fe20000010000 */
[----:B------:R-:W-:-:S05]  /*1740*/  ISETP.NE.AND P0, PT, R43, RZ, PT ;  /* 0x000000ff2b00720c */ /* 0x000fca0003f05270 */
[----:B------:R-:W-:Y:S08]  /*1750*/  BSSY.RECONVERGENT B0, `(.L_x_130) ;  /* 0x0000175000007945 */ /* 0x000ff00003800200 */
[----:B------:R-:W-:Y:S05]  /*1760*/  @P0 BRA `(.L_x_131) ;  /* 0x0000001400cc0947 */ /* 0x000fea0003800000 */
[----:B--2345:R-:W2:Y:S01]  /*1770*/  LDC.64 R6, c[0x0][0x398] ;  /* 0x0000e600ff067b82 */ /* 0x03cea20000000a00 */
[----:B------:R-:W-:Y:S01]  /*1780*/  IMAD.MOV.U32 R9, RZ, RZ, RZ ;  /* 0x000000ffff097224 */ /* 0x000fe200078e00ff */
[----:B--2---:R-:W-:-:S04]  /*1790*/  IADD3 R6, PT, PT, R7, 0x7, -R6 ;  /* 0x0000000707067810 */ /* 0x004fc80007ffe806 */
[----:B------:R-:W-:-:S04]  /*17a0*/  SHF.R.S32.HI R7, RZ, 0x1f, R6 ;  /* 0x0000001fff077819 */ /* 0x000fc80000011406 */
[----:B------:R-:W-:-:S04]  /*17b0*/  LEA.HI R7, R7, R6, RZ, 0x3 ;  /* 0x0000000607077211 */ /* 0x000fc800078f18ff */
[----:B------:R-:W-:-:S04]  /*17c0*/  SHF.R.S32.HI R7, RZ, 0x3, R7 ;  /* 0x00000003ff077819 */ /* 0x000fc80000011407 */
[C---:B------:R-:W-:Y:S01]  /*17d0*/  LOP3.LUT R6, R7.reuse, 0xffffff8, RZ, 0xc0, !PT ;  /* 0x0ffffff807067812 */ /* 0x040fe200078ec0ff */
[----:B------:R-:W-:-:S05]  /*17e0*/  VIADD R13, R7, 0xffffffff ;  /* 0xffffffff070d7836 */ /* 0x000fca0000000000 */
[----:B------:R-:W-:-:S13]  /*17f0*/  ISETP.GE.U32.AND P0, PT, R13, 0x7, PT ;  /* 0x000000070d00780c */ /* 0x000fda0003f06070 */
[----:B------:R-:W-:Y:S05]  /*1800*/  @!P0 BRA `(.L_x_132) ;  /* 0x00000004006c8947 */ /* 0x000fea0003800000 */
[----:B01----:R-:W0:Y:S01]  /*1810*/  LDC.64 R8, c[0x0][0x380] ;  /* 0x0000e000ff087b82 */ /* 0x003e220000000a00 */
[----:B------:R-:W-:-:S07]  /*1820*/  IMAD.MOV.U32 R11, RZ, RZ, RZ ;  /* 0x000000ffff0b7224 */ /* 0x000fce00078e00ff */
.L_x_149:
[----:B----4-:R-:W-:Y:S01]  /*1830*/  IMAD R15, R11, 0x400, R2 ;  /* 0x000004000b0f7824 */ /* 0x010fe200078e0202 */
[----:B------:R-:W-:Y:S04]  /*1840*/  BSSY.RECONVERGENT B1, `(.L_x_133) ;  /* 0x000000f000017945 */ /* 0x000fe80003800200 */
[----:B0123--:R-:W1:Y:S04]  /*1850*/  LDS R20, [R15] ;  /* 0x000000000f147984 */ /* 0x00fe680000000800 */
[----:B------:R2:W3:Y:S04]  /*1860*/  LDS R17, [R15+0x400] ;  /* 0x000400000f117984 */ /* 0x0004e80000000800 */
[----:B------:R2:W4:Y:S04]  /*1870*/  LDS R22, [R15+0x800] ;  /* 0x000800000f167984 */ /* 0x0005280000000800 */
[----:B------:R2:W0:Y:S04]  /*1880*/  LDS R23, [R15+0xc00] ;  /* 0x000c00000f177984 */ /* 0x0004280000000800 */
[----:B------:R2:W0:Y:S04]  /*1890*/  LDS R16, [R15+0x1000] ;  /* 0x001000000f107984 */ /* 0x0004280000000800 */
[----:B------:R2:W0:Y:S04]  /*18a0*/  LDS R14, [R15+0x1400] ;  /* 0x001400000f0e7984 */ /* 0x0004280000000800 */
[----:B------:R2:W0:Y:S04]  /*18b0*/  LDS R12, [R15+0x1800] ;  /* 0x001800000f0c7984 */ /* 0x0004280000000800 */
[----:B------:R2:W0:Y:S01]  /*18c0*/  LDS R10, [R15+0x1c00] ;  /* 0x001c00000f0a7984 */ /* 0x0004220000000800 */
[----:B-1----:R-:W-:-:S13]  /*18d0*/  ISETP.NE.AND P0, PT, R20, RZ, PT ;  /* 0x000000ff1400720c */ /* 0x002fda0003f05270 */
[----:B--234-:R-:W-:Y:S05]  /*18e0*/  @!P0 BRA `(.L_x_134) ;  /* 0x0000000000108947 */ /* 0x01cfea0003800000 */
[----:B------:R-:W-:Y:S01]  /*18f0*/  LEA R19, R11, R0, 0x8 ;  /* 0x000000000b137211 */ /* 0x000fe200078e40ff */
[----:B------:R-:W-:-:S04]  /*1900*/  IMAD.MOV.U32 R21, RZ, RZ, RZ ;  /* 0x000000ffff157224 */ /* 0x000fc800078e00ff */
[----:B0-----:R-:W-:-:S05]  /*1910*/  IMAD.WIDE.U32 R18, R19, 0x8, R8 ;  /* 0x0000000813127825 */ /* 0x001fca00078e0008 */
[----:B------:R1:W-:Y:S02]  /*1920*/  REDG.E.ADD.64.STRONG.GPU desc[UR16][R18.64], R20 ;  /* 0x000000141200798e */ /* 0x0003e4000c12e510 */
.L_x_134:
[----:B------:R-:W-:Y:S05]  /*1930*/  BSYNC.RECONVERGENT B1 ;  /* 0x0000000000017941 */ /* 0x000fea0003800200 */
.L_x_133:
[----:B------:R-:W-:Y:S01]  /*1940*/  ISETP.NE.AND P6, PT, R17, RZ, PT ;  /* 0x000000ff1100720c */ /* 0x000fe20003fc5270 */
[----:B------:R-:W-:Y:S01]  /*1950*/  BSSY.RECONVERGENT B1, `(.L_x_135) ;  /* 0x000000e000017945 */ /* 0x000fe20003800200 */
[----:B------:R-:W-:Y:S02]  /*1960*/  ISETP.NE.AND P0, PT, R22, RZ, PT ;  /* 0x000000ff1600720c */ /* 0x000fe40003f05270 */
[----:B0-----:R-:W-:Y:S02]  /*1970*/  ISETP.NE.AND P1, PT, R23, RZ, PT ;  /* 0x000000ff1700720c */ /* 0x001fe40003f25270 */
[----:B------:R-:W-:Y:S02]  /*1980*/  ISETP.NE.AND P2, PT, R16, RZ, PT ;  /* 0x000000ff1000720c */ /* 0x000fe40003f45270 */
[----:B------:R-:W-:Y:S02]  /*1990*/  ISETP.NE.AND P3, PT, R14, RZ, PT ;  /* 0x000000ff0e00720c */ /* 0x000fe40003f65270 */
[----:B------:R-:W-:-:S02]  /*19a0*/  ISETP.NE.AND P4, PT, R12, RZ, PT ;  /* 0x000000ff0c00720c */ /* 0x000fc40003f85270 */
[----:B------:R-:W-:Y:S01]  /*19b0*/  ISETP.NE.AND P5, PT, R10, RZ, PT ;  /* 0x000000ff0a00720c */ /* 0x000fe20003fa5270 */
[----:B------:R-:W-:-:S12]  /*19c0*/  @!P6 BRA `(.L_x_136) ;  /* 0x000000000018e947 */ /* 0x000fd80003800000 */
[----:B-1----:R-:W-:Y:S02]  /*19d0*/  IMAD R19, R11, 0x100, R0 ;  /* 0x000001000b137824 */ /* 0x002fe400078e0200 */
[----:B------:R-:W-:Y:S02]  /*19e0*/  IMAD.MOV.U32 R20, RZ, RZ, R17 ;  /* 0x000000ffff147224 */ /* 0x000fe400078e0011 */
[----:B------:R-:W-:Y:S02]  /*19f0*/  VIADD R19, R19, 0x100 ;  /* 0x0000010013137836 */ /* 0x000fe40000000000 */
[----:B------:R-:W-:Y:S02]  /*1a00*/  IMAD.MOV.U32 R21, RZ, RZ, RZ ;  /* 0x000000ffff157224 */ /* 0x000fe400078e00ff */
[----:B------:R-:W-:-:S05]  /*1a10*/  IMAD.WIDE.U32 R18, R19, 0x8, R8 ;  /* 0x0000000813127825 */ /* 0x000fca00078e0008 */
[----:B------:R0:W-:Y:S02]  /*1a20*/  REDG.E.ADD.64.STRONG.GPU desc[UR16][R18.64], R20 ;  /* 0x000000141200798e */ /* 0x0001e4000c12e510 */
.L_x_136:
[----:B------:R-:W-:Y:S05]  /*1a30*/  BSYNC.RECONVERGENT B1 ;  /* 0x0000000000017941 */ /* 0x000fea0003800200 */
.L_x_135:
[----:B------:R-:W-:Y:S04]  /*1a40*/  BSSY.RECONVERGENT B1, `(.L_x_137) ;  /* 0x0000008000017945 */ /* 0x000fe80003800200 */
[----:B------:R-:W-:Y:S05]  /*1a50*/  @!P0 BRA `(.L_x_138) ;  /* 0x0000000000188947 */ /* 0x000fea0003800000 */
[----:B01----:R-:W-:Y:S02]  /*1a60*/  IMAD R19, R11, 0x100, R0 ;  /* 0x000001000b137824 */ /* 0x003fe400078e0200 */
[----:B------:R-:W-:Y:S02]  /*1a70*/  IMAD.MOV.U32 R20, RZ, RZ, R22 ;  /* 0x000000ffff147224 */ /* 0x000fe400078e0016 */
[----:B------:R-:W-:Y:S01]  /*1a80*/  IMAD.MOV.U32 R21, RZ, RZ, RZ ;  /* 0x000000ffff157224 */ /* 0x000fe200078e00ff */
[----:B------:R-:W-:-:S05]  /*1a90*/  IADD3 R19, PT, PT, R19, 0x200, RZ ;  /* 0x0000020013137810 */ /* 0x000fca0007ffe0ff */
[----:B------:R-:W-:-:S05]  /*1aa0*/  IMAD.WIDE.U32 R18, R19, 0x8, R8 ;  /* 0x0000000813127825 */ /* 0x000fca00078e0008 */
[----:B------:R2:W-:Y:S02]  /*1ab0*/  REDG.E.ADD.64.STRONG.GPU desc[UR16][R18.64], R20 ;  /* 0x000000141200798e */ /* 0x0005e4000c12e510 */
.L_x_138:
[----:B------:R-:W-:Y:S05]  /*1ac0*/  BSYNC.RECONVERGENT B1 ;  /* 0x0000000000017941 */ /* 0x000fea0003800200 */
.L_x_137:
[----:B------:R-:W-:Y:S04]  /*1ad0*/  BSSY.RECONVERGENT B1, `(.L_x_139) ;  /* 0x0000008000017945 */ /* 0x000fe80003800200 */
[----:B------:R-:W-:Y:S05]  /*1ae0*/  @!P1 BRA `(.L_x_140) ;  /* 0x0000000000189947 */ /* 0x000fea0003800000 */
[----:B012---:R-:W-:Y:S02]  /*1af0*/  IMAD R19, R11, 0x100, R0 ;  /* 0x000001000b137824 */ /* 0x007fe400078e0200 */
[----:B------:R-:W-:Y:S02]  /*1b00*/  IMAD.MOV.U32 R20, RZ, RZ, R23 ;  /* 0x000000ffff147224 */ /* 0x000fe400078e0017 */
[----:B------:R-:W-:Y:S02]  /*1b10*/  VIADD R19, R19, 0x300 ;  /* 0x0000030013137836 */ /* 0x000fe40000000000 */
[----:B------:R-:W-:Y:S02]  /*1b20*/  IMAD.MOV.U32 R21, RZ, RZ, RZ ;  /* 0x000000ffff157224 */ /* 0x000fe400078e00ff */
[----:B------:R-:W-:-:S05]  /*1b30*/  IMAD.WIDE.U32 R18, R19, 0x8, R8 ;  /* 0x0000000813127825 */ /* 0x000fca00078e0008 */
[----:B------:R3:W-:Y:S02]  /*1b40*/  REDG.E.ADD.64.STRONG.GPU desc[UR16][R18.64], R20 ;  /* 0x000000141200798e */ /* 0x0007e4000c12e510 */
.L_x_140:
[----:B------:R-:W-:Y:S05]  /*1b50*/  BSYNC.RECONVERGENT B1 ;  /* 0x0000000000017941 */ /* 0x000fea0003800200 */
.L_x_139:
[----:B------:R-:W-:Y:S04]  /*1b60*/  BSSY.RECONVERGENT B1, `(.L_x_141) ;  /* 0x0000007000017945 */ /* 0x000fe80003800200 */
[----:B------:R-:W-:Y:S05]  /*1b70*/  @!P2 BRA `(.L_x_142) ;  /* 0x000000000014a947 */ /* 0x000fea0003800000 */
[----:B0123--:R-:W-:Y:S01]  /*1b80*/  LEA R19, R11, R0, 0x8 ;  /* 0x000000000b137211 */ /* 0x00ffe200078e40ff */
[----:B------:R-:W-:-:S04]  /*1b90*/  IMAD.MOV.U32 R17, RZ, RZ, RZ ;  /* 0x000000ffff117224 */ /* 0x000fc800078e00ff */
[----:B------:R-:W-:-:S04]  /*1ba0*/  VIADD R19, R19, 0x400 ;  /* 0x0000040013137836 */ /* 0x000fc80000000000 */
[----:B------:R-:W-:-:S05]  /*1bb0*/  IMAD.WIDE.U32 R18, R19, 0x8, R8 ;  /* 0x0000000813127825 */ /* 0x000fca00078e0008 */
[----:B------:R4:W-:Y:S02]  /*1bc0*/  REDG.E.ADD.64.STRONG.GPU desc[UR16][R18.64], R16 ;  /* 0x000000101200798e */ /* 0x0009e4000c12e510 */
.L_x_142:
[----:B------:R-:W-:Y:S05]  /*1bd0*/  BSYNC.RECONVERGENT B1 ;  /* 0x0000000000017941 */ /* 0x000fea0003800200 */
.L_x_141:
[----:B------:R-:W-:Y:S04]  /*1be0*/  BSSY.RECONVERGENT B1, `(.L_x_143) ;  /* 0x0000007000017945 */ /* 0x000fe80003800200 */
[----:B------:R-:W-:Y:S05]  /*1bf0*/  @!P3 BRA `(.L_x_144) ;  /* 0x000000000014b947 */ /* 0x000fea0003800000 */
[----:B----4-:R-:W-:Y:S02]  /*1c00*/  IMAD R17, R11, 0x100, R0 ;  /* 0x000001000b117824 */ /* 0x010fe400078e0200 */
[----:B------:R-:W-:Y:S02]  /*1c10*/  IMAD.MOV.U32 R15, RZ, RZ, RZ ;  /* 0x000000ffff0f7224 */ /* 0x000fe400078e00ff */
[----:B------:R-:W-:-:S04]  /*1c20*/  VIADD R17, R17, 0x500 ;  /* 0x0000050011117836 */ /* 0x000fc80000000000 */
[----:B------:R-:W-:-:S05]  /*1c30*/  IMAD.WIDE.U32 R16, R17, 0x8, R8 ;  /* 0x0000000811107825 */ /* 0x000fca00078e0008 */
[----:B------:R4:W-:Y:S02]  /*1c40*/  REDG.E.ADD.64.STRONG.GPU desc[UR16][R16.64], R14 ;  /* 0x0000000e1000798e */ /* 0x0009e4000c12e510 */
.L_x_144:
[----:B------:R-:W-:Y:S05]  /*1c50*/  BSYNC.RECONVERGENT B1 ;  /* 0x0000000000017941 */ /* 0x000fea0003800200 */
.L_x_143:
[----:B------:R-:W-:Y:S04]  /*1c60*/  BSSY.RECONVERGENT B1, `(.L_x_145) ;  /* 0x0000008000017945 */ /* 0x000fe80003800200 */
[----:B------:R-:W-:Y:S05]  /*1c70*/  @!P4 BRA `(.L_x_146) ;  /* 0x000000000018c947 */ /* 0x000fea0003800000 */
[----:B----4-:R-:W-:Y:S02]  /*1c80*/  IMAD R15, R11, 0x100, R0 ;  /* 0x000001000b0f7824 */ /* 0x010fe400078e0200 */
[----:B------:R-:W-:Y:S02]  /*1c90*/  IMAD.MOV.U32 R16, RZ, RZ, R12 ;  /* 0x000000ffff107224 */ /* 0x000fe400078e000c */
[----:B------:R-:W-:Y:S01]  /*1ca0*/  IMAD.MOV.U32 R17, RZ, RZ, RZ ;  /* 0x000000ffff117224 */ /* 0x000fe200078e00ff */
[----:B------:R-:W-:-:S05]  /*1cb0*/  IADD3 R15, PT, PT, R15, 0x600, RZ ;  /* 0x000006000f0f7810 */ /* 0x000fca0007ffe0ff */
[----:B------:R-:W-:-:S05]  /*1cc0*/  IMAD.WIDE.U32 R14, R15, 0x8, R8 ;  /* 0x000000080f0e7825 */ /* 0x000fca00078e0008 */
[----:B------:R4:W-:Y:S02]  /*1cd0*/  REDG.E.ADD.64.STRONG.GPU desc[UR16][R14.64], R16 ;  /* 0x000000100e00798e */ /* 0x0009e4000c12e510 */
.L_x_146:
[----:B------:R-:W-:Y:S05]  /*1ce0*/  BSYNC.RECONVERGENT B1 ;  /* 0x0000000000017941 */ /* 0x000fea0003800200 */
.L_x_145:
[----:B------:R-:W-:Y:S04]  /*1cf0*/  BSSY.RECONVERGENT B1, `(.L_x_147) ;  /* 0x0000008000017945 */ /* 0x000fe80003800200 */
[----:B------:R-:W-:Y:S05]  /*1d00*/  @!P5 BRA `(.L_x_148) ;  /* 0x000000000018d947 */ /* 0x000fea0003800000 */
[----:B----4-:R-:W-:Y:S02]  /*1d10*/  IMAD R15, R11, 0x100, R0 ;  /* 0x000001000b0f7824 */ /* 0x010fe400078e0200 */
[----:B------:R-:W-:Y:S02]  /*1d20*/  IMAD.MOV.U32 R16, RZ, RZ, R10 ;  /* 0x000000ffff107224 */ /* 0x000fe400078e000a */
[----:B------:R-:W-:Y:S02]  /*1d30*/  VIADD R15, R15, 0x700 ;  /* 0x000007000f0f7836 */ /* 0x000fe40000000000 */
[----:B------:R-:W-:Y:S02]  /*1d40*/  IMAD.MOV.U32 R17, RZ, RZ, RZ ;  /* 0x000000ffff117224 */ /* 0x000fe400078e00ff */
[----:B------:R-:W-:-:S05]  /*1d50*/  IMAD.WIDE.U32 R14, R15, 0x8, R8 ;  /* 0x000000080f0e7825 */ /* 0x000fca00078e0008 */
[----:B------:R4:W-:Y:S02]  /*1d60*/  REDG.E.ADD.64.STRONG.GPU desc[UR16][R14.64], R16 ;  /* 0x000000100e00798e */ /* 0x0009e4000c12e510 */
.L_x_148:
[----:B------:R-:W-:Y:S05]  /*1d70*/  BSYNC.RECONVERGENT B1 ;  /* 0x0000000000017941 */ /* 0x000fea0003800200 */
.L_x_147:
[----:B------:R-:W-:-:S04]  /*1d80*/  IADD3 R11, PT, PT, R11, 0x8, RZ ;  /* 0x000000080b0b7810 */ /* 0x000fc80007ffe0ff */
[----:B------:R-:W-:-:S13]  /*1d90*/  ISETP.NE.AND P0, PT, R11, R6, PT ;  /* 0x000000060b00720c */ /* 0x000fda0003f05270 */
[----:B------:R-:W-:Y:S05]  /*1da0*/  @P0 BRA `(.L_x_149) ;  /* 0xfffffff800a00947 */ /* 0x000fea000383ffff */
[----:B------:R-:W-:-:S07]  /*1db0*/  IMAD.MOV.U32 R9, RZ, RZ, R6 ;  /* 0x000000ffff097224 */ /* 0x000fce00078e0006 */
.L_x_132:
[C---:B----4-:R-:W-:Y:S02]  /*1dc0*/  LOP3.LUT R17, R7.reuse, 0x7, RZ, 0xc0, !PT ;  /* 0x0000000707117812 */ /* 0x050fe400078ec0ff */
[----:B------:R-:W-:Y:S02]  /*1dd0*/  LOP3.LUT R16, R7, 0x3, RZ, 0xc0, !PT ;  /* 0x0000000307107812 */ /* 0x000fe400078ec0ff */
[C---:B------:R-:W-:Y:S01]  /*1de0*/  ISETP.NE.AND P0, PT, R17.reuse, RZ, PT ;  /* 0x000000ff1100720c */ /* 0x040fe20003f05270 */
[----:B0123--:R-:W-:Y:S01]  /*1df0*/  VIADD R18, R17, 0xffffffff ;  /* 0xffffffff11127836 */ /* 0x00ffe20000000000 */
[----:B------:R-:W-:Y:S01]  /*1e00*/  LOP3.LUT R7, R7, 0x1, RZ, 0xc0, !PT ;  /* 0x0000000107077812 */ /* 0x000fe200078ec0ff */
[----:B------:R-:W-:-:S10]  /*1e10*/  VIADD R19, R16, 0xffffffff ;  /* 0xffffffff10137836 */ /* 0x000fd40000000000 */
[----:B------:R-:W-:Y:S05]  /*1e20*/  @!P0 BRA `(.L_x_150) ;  /* 0x0000000400748947 */ /* 0x000fea0003800000 */
[----:B------:R-:W-:-:S13]  /*1e30*/  ISETP.GE.U32.AND P0, PT, R18, 0x3, PT ;  /* 0x000000031200780c */ /* 0x000fda0003f06070 */
[----:B------:R-:W-:Y:S05]  /*1e40*/  @!P0 BRA `(.L_x_151) ;  /* 0x0000000000c08947 */ /* 0x000fea0003800000 */
[----:B------:R-:W-:Y:S01]  /*1e50*/  IMAD R10, R9, 0x400, R2 ;  /* 0x00000400090a7824 */ /* 0x000fe200078e0202 */
[----:B------:R-:W-:Y:S04]  /*1e60*/  BSSY.RECONVERGENT B1, `(.L_x_152) ;  /* 0x000000f000017945 */ /* 0x000fe80003800200 */
[----:B------:R-:W0:Y:S04]  /*1e70*/  LDS R14, [R10] ;  /* 0x000000000a0e7984 */ /* 0x000e280000000800 */
[----:B------:R-:W1:Y:S04]  /*1e80*/  LDS R12, [R10+0x400] ;  /* 0x000400000a0c7984 */ /* 0x000e680000000800 */
[----:B------:R-:W2:Y:S04]  /*1e90*/  LDS R20, [R10+0x800] ;  /* 0x000800000a147984 */ /* 0x000ea80000000800 */
[----:B------:R-:W3:Y:S01]  /*1ea0*/  LDS R8, [R10+0xc00] ;  /* 0x000c00000a087984 */ /* 0x000ee20000000800 */
[----:B0-----:R-:W-:-:S02]  /*1eb0*/  ISETP.NE.AND P0, PT, R14, RZ, PT ;  /* 0x000000ff0e00720c */ /* 0x001fc40003f05270 */
[----:B-1----:R-:W-:Y:S02]  /*1ec0*/  ISETP.NE.AND P1, PT, R12, RZ, PT ;  /* 0x000000ff0c00720c */ /* 0x002fe40003f25270 */
[----:B--2---:R-:W-:Y:S02]  /*1ed0*/  ISETP.NE.AND P2, PT, R20, RZ, PT ;  /* 0x000000ff1400720c */ /* 0x004fe40003f45270 */
[----:B---3--:R-:W-:-:S07]  /*1ee0*/  ISETP.NE.AND P3, PT, R8, RZ, PT ;  /* 0x000000ff0800720c */ /* 0x008fce0003f65270 */
[----:B------:R-:W-:Y:S06]  /*1ef0*/  @!P0 BRA `(.L_x_153) ;  /* 0x0000000000148947 */ /* 0x000fec0003800000 */
[----:B------:R-:W0:Y:S01]  /*1f00*/  LDC.64 R10, c[0x0][0x380] ;  /* 0x0000e000ff0a7b82 */ /* 0x000e220000000a00 */
[----:B------:R-:W-:-:S04]  /*1f10*/  IMAD R15, R9, 0x100, R0 ;  /* 0x00000100090f7824 */ /* 0x000fc800078e0200 */
[----:B0-----:R-:W-:-:S04]  /*1f20*/  IMAD.WIDE.U32 R10, R15, 0x8, R10 ;  /* 0x000000080f0a7825 */ /* 0x001fc800078e000a */
[----:B------:R-:W-:-:S05]  /*1f30*/  IMAD.MOV.U32 R15, RZ, RZ, RZ ;  /* 0x000000ffff0f7224 */ /* 0x000fca00078e00ff */
[----:B------:R0:W-:Y:S02]  /*1f40*/  REDG.E.ADD.64.STRONG.GPU desc[UR16][R10.64], R14 ;  /* 0x0000000e0a00798e */ /* 0x0001e4000c12e510 */
.L_x_153:
[----:B------:R-:W-:Y:S05]  /*1f50*/  BSYNC.RECONVERGENT B1 ;  /* 0x0000000000017941 */ /* 0x000fea0003800200 */
.L_x_152:
[----:B------:R-:W-:Y:S04]  /*1f60*/  BSSY.RECONVERGENT B1, `(.L_x_154) ;  /* 0x0000009000017945 */ /* 0x000fe80003800200 */
[----:B------:R-:W-:Y:S05]  /*1f70*/  @!P1 BRA `(.L_x_155) ;  /* 0x00000000001c9947 */ /* 0x000fea0003800000 */
[----:B0-----:R-:W0:Y:S01]  /*1f80*/  LDC.64 R10, c[0x0][0x380] ;  /* 0x0000e000ff0a7b82 */ /* 0x001e220000000a00 */
[----:B------:R-:W-:Y:S01]  /*1f90*/  LEA R15, R9, R0, 0x8 ;  /* 0x00000000090f7211 */ /* 0x000fe200078e40ff */
[----:B------:R-:W-:-:S04]  /*1fa0*/  IMAD.MOV.U32 R14, RZ, RZ, R12 ;  /* 0x000000ffff0e7224 */ /* 0x000fc800078e000c */
[----:B------:R-:W-:-:S04]  /*1fb0*/  VIADD R15, R15, 0x100 ;  /* 0x000001000f0f7836 */ /* 0x000fc80000000000 */
[----:B0-----:R-:W-:-:S04]  /*1fc0*/  IMAD.WIDE.U32 R10, R15, 0x8, R10 ;  /* 0x000000080f0a7825 */ /* 0x001fc800078e000a */
[----:B------:R-:W-:-:S05]  /*1fd0*/  IMAD.MOV.U32 R15, RZ, RZ, RZ ;  /* 0x000000ffff0f7224 */ /* 0x000fca00078e00ff */
[----:B------:R1:W-:Y:S02]  /*1fe0*/  REDG.E.ADD.64.STRONG.GPU desc[UR16][R10.64], R14 ;  /* 0x0000000e0a00798e */ /* 0x0003e4000c12e510 */
.L_x_155:
[----:B------:R-:W-:Y:S05]  /*1ff0*/  BSYNC.RECONVERGENT B1 ;  /* 0x0000000000017941 */ /* 0x000fea0003800200 */
.L_x_154:
[----:B------:R-:W-:Y:S04]  /*2000*/  BSSY.RECONVERGENT B1, `(.L_x_156) ;  /* 0x0000009000017945 */ /* 0x000fe80003800200 */
[----:B------:R-:W-:Y:S05]  /*2010*/  @!P2 BRA `(.L_x_157) ;  /* 0x00000000001ca947 */ /* 0x000fea0003800000 */
[----:B01----:R-:W0:Y:S01]  /*2020*/  LDC.64 R10, c[0x0][0x380] ;  /* 0x0000e000ff0a7b82 */ /* 0x003e220000000a00 */
[----:B------:R-:W-:Y:S02]  /*2030*/  IMAD R15, R9, 0x100, R0 ;  /* 0x00000100090f7824 */ /* 0x000fe400078e0200 */
[----:B------:R-:W-:Y:S02]  /*2040*/  IMAD.MOV.U32 R14, RZ, RZ, R20 ;  /* 0x000000ffff0e7224 */ /* 0x000fe400078e0014 */
[----:B------:R-:W-:-:S04]  /*2050*/  VIADD R15, R15, 0x200 ;  /* 0x000002000f0f7836 */ /* 0x000fc80000000000 */
[----:B0-----:R-:W-:-:S04]  /*2060*/  IMAD.WIDE.U32 R10, R15, 0x8, R10 ;  /* 0x000000080f0a7825 */ /* 0x001fc800078e000a */
[----:B------:R-:W-:-:S05]  /*2070*/  HFMA2 R15, -RZ, RZ, 0, 0 ;  /* 0x00000000ff0f7431 */ /* 0x000fca00000001ff */
[----:B------:R2:W-:Y:S02]  /*2080*/  REDG.E.ADD.64.STRONG.GPU desc[UR16][R10.64], R14 ;  /* 0x0000000e0a00798e */ /* 0x0005e4000c12e510 */
.L_x_157:
[----:B------:R-:W-:Y:S05]  /*2090*/  BSYNC.RECONVERGENT B1 ;  /* 0x0000000000017941 */ /* 0x000fea0003800200 */
.L_x_156:
[----:B------:R-:W-:Y:S04]  /*20a0*/  BSSY.RECONVERGENT B1, `(.L_x_158) ;  /* 0x0000009000017945 */ /* 0x000fe80003800200 */
[----:B------:R-:W-:Y:S05]  /*20b0*/  @!P3 BRA `(.L_x_159) ;  /* 0x00000000001cb947 */ /* 0x000fea0003800000 */
[----:B012---:R-:W0:Y:S01]  /*20c0*/  LDC.64 R10, c[0x0][0x380] ;  /* 0x0000e000ff0a7b82 */ /* 0x007e220000000a00 */
[----:B------:R-:W-:Y:S02]  /*20d0*/  IMAD R15, R9, 0x100, R0 ;  /* 0x00000100090f7824 */ /* 0x000fe400078e0200 */
[----:B------:R-:W-:Y:S02]  /*20e0*/  IMAD.MOV.U32 R14, RZ, RZ, R8 ;  /* 0x000000ffff0e7224 */ /* 0x000fe400078e0008 */
[----:B------:R-:W-:-:S04]  /*20f0*/  VIADD R15, R15, 0x300 ;  /* 0x000003000f0f7836 */ /* 0x000fc80000000000 */
[----:B0-----:R-:W-:-:S04]  /*2100*/  IMAD.WIDE.U32 R10, R15, 0x8, R10 ;  /* 0x000000080f0a7825 */ /* 0x001fc800078e000a */
[----:B------:R-:W-:-:S05]  /*2110*/  IMAD.MOV.U32 R15, RZ, RZ, RZ ;  /* 0x000000ffff0f7224 */ /* 0x000fca00078e00ff */
[----:B------:R3:W-:Y:S02]  /*2120*/  REDG.E.ADD.64.STRONG.GPU desc[UR16][R10.64], R14 ;  /* 0x0000000e0a00798e */ /* 0x0007e4000c12e510 */
.L_x_159:
[----:B------:R-:W-:Y:S05]  /*2130*/  BSYNC.RECONVERGENT B1 ;  /* 0x0000000000017941 */ /* 0x000fea0003800200 */
.L_x_158:
[----:B------:R-:W-:-:S07]  /*2140*/  VIADD R9, R9, 0x4 ;  /* 0x0000000409097836 */ /* 0x000fce0000000000 */
.L_x_151:
[----:B------:R-:W-:Y:S01]  /*2150*/  ISETP.NE.AND P0, PT, R16, RZ, PT ;  /* 0x000000ff1000720c */ /* 0x000fe20003f05270 */
[----:B------:R-:W-:-:S12]  /*2160*/  BSSY.RECONVERGENT B1, `(.L_x_150) ;  /* 0x0000029000017945 */ /* 0x000fd80003800200 */
[----:B------:R-:W-:Y:S05]  /*2170*/  @!P0 BRA `(.L_x_160) ;  /* 0x00000000009c8947 */ /* 0x000fea0003800000 */
[----:B------:R-:W-:-:S13]  /*2180*/  ISETP.NE.AND P0, PT, R19, RZ, PT ;  /* 0x000000ff1300720c */ /* 0x000fda0003f05270 */
[----:B------:R-:W-:Y:S05]  /*2190*/  @!P0 BRA `(.L_x_161) ;  /* 0x0000000000648947 */ /* 0x000fea0003800000 */
[----:B0123--:R-:W-:Y:S01]  /*21a0*/  IMAD R10, R9, 0x400, R2 ;  /* 0x00000400090a7824 */ /* 0x00ffe200078e0202 */
[----:B------:R-:W-:Y:S04]  /*21b0*/  BSSY.RECONVERGENT B2, `(.L_x_162) ;  /* 0x000000c000027945 */ /* 0x000fe80003800200 */
[----:B------:R-:W0:Y:S04]  /*21c0*/  LDS R8, [R10] ;  /* 0x000000000a087984 */ /* 0x000e280000000800 */
[----:B------:R-:W1:Y:S01]  /*21d0*/  LDS R12, [R10+0x400] ;  /* 0x000400000a0c7984 */ /* 0x000e620000000800 */
[----:B0-----:R-:W-:-:S02]  /*21e0*/  ISETP.NE.AND P0, PT, R8, RZ, PT ;  /* 0x000000ff0800720c */ /* 0x001fc40003f05270 */
[----:B-1----:R-:W-:-:S11]  /*21f0*/  ISETP.NE.AND P1, PT, R12, RZ, PT ;  /* 0x000000ff0c00720c */ /* 0x002fd60003f25270 */
[----:B------:R-:W-:Y:S05]  /*2200*/  @!P0 BRA `(.L_x_163) ;  /* 0x0000000000188947 */ /* 0x000fea0003800000 */
[----:B------:R-:W0:Y:S01]  /*2210*/  LDC.64 R10, c[0x0][0x380] ;  /* 0x0000e000ff0a7b82 */ /* 0x000e220000000a00 */
[----:B------:R-:W-:-:S05]  /*2220*/  LEA R15, R9, R0, 0x8 ;  /* 0x00000000090f7211 */ /* 0x000fca00078e40ff */
[----:B0-----:R-:W-:-:S04]  /*2230*/  IMAD.WIDE.U32 R14, R15, 0x8, R10 ;  /* 0x000000080f0e7825 */ /* 0x001fc800078e000a */
[----:B------:R-:W-:Y:S02]  /*2240*/  IMAD.MOV.U32 R10, RZ, RZ, R8 ;  /* 0x000000ffff0a7224 */ /* 0x000fe400078e0008 */
[----:B------:R-:W-:-:S05]  /*2250*/  IMAD.MOV.U32 R11, RZ, RZ, RZ ;  /* 0x000000ffff0b7224 */ /* 0x000fca00078e00ff */
[----:B------:R0:W-:Y:S02]  /*2260*/  REDG.E.ADD.64.STRONG.GPU desc[UR16][R14.64], R10 ;  /* 0x0000000a0e00798e */ /* 0x0001e4000c12e510 */
.L_x_163:
[----:B------:R-:W-:Y:S05]  /*2270*/  BSYNC.RECONVERGENT B2 ;  /* 0x0000000000027941 */ /* 0x000fea0003800200 */
.L_x_162:
[----:B------:R-:W-:Y:S04]  /*2280*/  BSSY.RECONVERGENT B2, `(.L_x_164) ;  /* 0x0000009000027945 */ /* 0x000fe80003800200 */
[----:B------:R-:W-:Y:S05]  /*2290*/  @!P1 BRA `(.L_x_165) ;  /* 0x00000000001c9947 */ /* 0x000fea0003800000 */
[----:B0-----:R-:W0:Y:S01]  /*22a0*/  LDC.64 R10, c[0x0][0x380] ;  /* 0x0000e000ff0a7b82 */ /* 0x001e220000000a00 */
[----:B------:R-:W-:-:S04]  /*22b0*/  IMAD R8, R9, 0x100, R0 ;  /* 0x0000010009087824 */ /* 0x000fc800078e0200 */
[----:B------:R-:W-:-:S04]  /*22c0*/  VIADD R15, R8, 0x100 ;  /* 0x00000100080f7836 */ /* 0x000fc80000000000 */
[----:B0-----:R-:W-:-:S04]  /*22d0*/  IMAD.WIDE.U32 R14, R15, 0x8, R10 ;  /* 0x000000080f0e7825 */ /* 0x001fc800078e000a */
[----:B------:R-:W-:Y:S02]  /*22e0*/  IMAD.MOV.U32 R10, RZ, RZ, R12 ;  /* 0x000000ffff0a7224 */ /* 0x000fe400078e000c */
[----:B------:R-:W-:-:S05]  /*22f0*/  IMAD.MOV.U32 R11, RZ, RZ, RZ ;  /* 0x000000ffff0b7224 */ /* 0x000fca00078e00ff */
[----:B------:R1:W-:Y:S02]  /*2300*/  REDG.E.ADD.64.STRONG.GPU desc[UR16][R14.64], R10 ;  /* 0x0000000a0e00798e */ /* 0x0003e4000c12e510 */
.L_x_165:
[----:B------:R-:W-:Y:S05]  /*2310*/  BSYNC.RECONVERGENT B2 ;  /* 0x0000000000027941 */ /* 0x000fea0003800200 */
.L_x_164:
[----:B------:R-:W-:-:S07]  /*2320*/  IADD3 R9, PT, PT, R9, 0x2, RZ ;  /* 0x0000000209097810 */ /* 0x000fce0007ffe0ff */
.L_x_161:
[----:B------:R-:W-:-:S13]  /*2330*/  ISETP.NE.AND P0, PT, R7, RZ, PT ;  /* 0x000000ff0700720c */ /* 0x000fda0003f05270 */
[----:B------:R-:W-:Y:S05]  /*2340*/  @!P0 BRA `(.L_x_160) ;  /* 0x0000000000288947 */ /* 0x000fea0003800000 */
[----:B------:R-:W-:-:S05]  /*2350*/  IMAD R8, R9, 0x400, R2 ;  /* 0x0000040009087824 */ /* 0x000fca00078e0202 */
[----:B------:R-:W4:Y:S02]  /*2360*/  LDS R12, [R8] ;  /* 0x00000000080c7984 */ /* 0x000f240000000800 */
[----:B----4-:R-:W-:-:S13]  /*2370*/  ISETP.NE.AND P0, PT, R12, RZ, PT ;  /* 0x000000ff0c00720c */ /* 0x010fda0003f05270 */
[----:B------:R-:W-:Y:S05]  /*2380*/  @!P0 BRA `(.L_x_160) ;  /* 0x0000000000188947 */ /* 0x000fea0003800000 */
[----:B0123--:R-:W0:Y:S01]  /*2390*/  LDC.64 R10, c[0x0][0x380] ;  /* 0x0000e000ff0a7b82 */ /* 0x00fe220000000a00 */
[----:B------:R-:W-:-:S04]  /*23a0*/  IMAD R9, R9, 0x100, R0 ;  /* 0x0000010009097824 */ /* 0x000fc800078e0200 */
[----:B0-----:R-:W-:-:S04]  /*23b0*/  IMAD.WIDE.U32 R8, R9, 0x8, R10 ;  /* 0x0000000809087825 */ /* 0x001fc800078e000a */
[----:B------:R-:W-:Y:S02]  /*23c0*/  IMAD.MOV.U32 R10, RZ, RZ, R12 ;  /* 0x000000ffff0a7224 */ /* 0x000fe400078e000c */
[----:B------:R-:W-:-:S05]  /*23d0*/  IMAD.MOV.U32 R11, RZ, RZ, RZ ;  /* 0x000000ffff0b7224 */ /* 0x000fca00078e00ff */
[----:B------:R4:W-:Y:S02]  /*23e0*/  REDG.E.ADD.64.STRONG.GPU desc[UR16][R8.64], R10 ;  /* 0x0000000a0800798e */ /* 0x0009e4000c12e510 */
.L_x_160:
[----:B------:R-:W-:Y:S05]  /*23f0*/  BSYNC.RECONVERGENT B1 ;  /* 0x0000000000017941 */ /* 0x000fea0003800200 */
.L_x_150:
[----:B------:R-:W-:-:S13]  /*2400*/  ISETP.GT.U32.AND P0, PT, R0, 0x7f, PT ;  /* 0x0000007f0000780c */ /* 0x000fda0003f04070 */
[----:B------:R-:W-:Y:S05]  /*2410*/  @P0 BRA `(.L_x_131) ;  /* 0x0000000800a00947 */ /* 0x000fea0003800000 */
[----:B------:R-:W-:Y:S01]  /*2420*/  ISETP.GE.U32.AND P0, PT, R13, 0x7, PT ;  /* 0x000000070d00780c */ /* 0x000fe20003f06070 */
[----:B----4-:R-:W-:-:S12]  /*2430*/  IMAD.MOV.U32 R9, RZ, RZ, RZ ;  /* 0x000000ffff097224 */ /* 0x010fd800078e00ff */
[----:B------:R-:W-:Y:S05]  /*2440*/  @!P0 BRA `(.L_x_166) ;  /* 0x0000000400248947 */ /* 0x000fea0003800000 */
[----:B------:R-:W4:Y:S01]  /*2450*/  LDC.64 R8, c[0x0][0x380] ;  /* 0x0000e000ff087b82 */ /* 0x000f220000000a00 */
[----:B0123--:R-:W-:-:S07]  /*2460*/  IMAD.MOV.U32 R15, RZ, RZ, RZ ;  /* 0x000000ffff0f7224 */ /* 0x00ffce00078e00ff */
.L_x_183:
[C---:B01234-:R-:W-:Y:S01]  /*2470*/  LEA R12, R15.reuse, R2, 0xa ;  /* 0x000000020f0c7211 */ /* 0x05ffe200078e50ff */
[C---:B------:R-:W-:Y:S01]  /*2480*/  IMAD R11, R15.reuse, 0x100, R0 ;  /* 0x000001000f0b7824 */ /* 0x040fe200078e0200 */
[----:B------:R-:W-:Y:S01]  /*2490*/  BSSY.RECONVERGENT B1, `(.L_x_167) ;  /* 0x0000011000017945 */ /* 0x000fe20003800200 */
[----:B------:R-:W-:Y:S02]  /*24a0*/  VIADD R15, R15, 0x8 ;  /* 0x000000080f0f7836 */ /* 0x000fe40000000000 */
[----:B------:R-:W0:Y:S01]  /*24b0*/  LDS R14, [R12+0x200] ;  /* 0x000200000c0e7984 */ /* 0x000e220000000800 */
[----:B----4-:R-:W-:-:S03]  /*24c0*/  IMAD.WIDE.U32 R10, R11, 0x8, R8 ;  /* 0x000000080b0a7825 */ /* 0x010fc600078e0008 */
[----:B------:R-:W1:Y:S04]  /*24d0*/  LDS R20, [R12+0x600] ;  /* 0x000600000c147984 */ /* 0x000e680000000800 */
[----:B------:R2:W3:Y:S04]  /*24e0*/  LDS R21, [R12+0xa00] ;  /* 0x000a00000c157984 */ /* 0x0004e80000000800 */
[----:B------:R2:W4:Y:S04]  /*24f0*/  LDS R22, [R12+0xe00] ;  /* 0x000e00000c167984 */ /* 0x0005280000000800 */
[----:B------:R2:W2:Y:S04]  /*2500*/  LDS R23, [R12+0x1200] ;  /* 0x001200000c177984 */ /* 0x0004a80000000800 */
[----:B------:R0:W2:Y:S04]  /*2510*/  LDS R24, [R12+0x1600] ;  /* 0x001600000c187984 */ /* 0x0000a80000000800 */
[----:B------:R0:W2:Y:S04]  /*2520*/  LDS R25, [R12+0x1a00] ;  /* 0x001a00000c197984 */ /* 0x0000a80000000800 */
[----:B------:R0:W2:Y:S02]  /*2530*/  LDS R26, [R12+0x1e00] ;  /* 0x001e00000c1a7984 */ /* 0x0000a40000000800 */
[----:B0-----:R-:W-:-:S02]  /*2540*/  ISETP.NE.AND P0, PT, R14, RZ, PT ;  /* 0x000000ff0e00720c */ /* 0x001fc40003f05270 */
[----:B-1----:R-:W-:-:S11]  /*2550*/  ISETP.NE.AND P1, PT, R20, RZ, PT ;  /* 0x000000ff1400720c */ /* 0x002fd60003f25270 */
[----:B---34-:R-:W-:Y:S05]  /*2560*/  @!P0 BRA `(.L_x_168) ;  /* 0x00000000000c8947 */ /* 0x018fea0003800000 */
[----:B--2---:R-:W-:Y:S02]  /*2570*/  IMAD.MOV.U32 R12, RZ, RZ, R14 ;  /* 0x000000ffff0c7224 */ /* 0x004fe400078e000e */
[----:B------:R-:W-:-:S05]  /*2580*/  IMAD.MOV.U32 R13, RZ, RZ, RZ ;  /* 0x000000ffff0d7224 */ /* 0x000fca00078e00ff */
[----:B------:R0:W-:Y:S02]  /*2590*/  REDG.E.ADD.64.STRONG.GPU desc[UR16][R10.64+0x400], R12 ;  /* 0x0004000c0a00798e */ /* 0x0001e4000c12e510 */
.L_x_168:
[----:B------:R-:W-:Y:S05]  /*25a0*/  BSYNC.RECONVERGENT B1 ;  /* 0x0000000000017941 */ /* 0x000fea0003800200 */
.L_x_167:
[----:B------:R-:W-:Y:S04]  /*25b0*/  BSSY.RECONVERGENT B1, `(.L_x_169) ;  /* 0x0000005000017945 */ /* 0x000fe80003800200 */
[----:B------:R-:W-:Y:S05]  /*25c0*/  @!P1 BRA `(.L_x_170) ;  /* 0x00000000000c9947 */ /* 0x000fea0003800000 */
[----:B0-2---:R-:W-:Y:S02]  /*25d0*/  IMAD.MOV.U32 R12, RZ, RZ, R20 ;  /* 0x000000ffff0c7224 */ /* 0x005fe400078e0014 */
[----:B------:R-:W-:-:S05]  /*25e0*/  IMAD.MOV.U32 R13, RZ, RZ, RZ ;  /* 0x000000ffff0d7224 */ /* 0x000fca00078e00ff */
[----:B------:R1:W-:Y:S02]  /*25f0*/  REDG.E.ADD.64.STRONG.GPU desc[UR16][R10.64+0xc00], R12 ;  /* 0x000c000c0a00798e */ /* 0x0003e4000c12e510 */
.L_x_170:
[----:B------:R-:W-:Y:S05]  /*2600*/  BSYNC.RECONVERGENT B1 ;  /* 0x0000000000017941 */ /* 0x000fea0003800200 */
.L_x_169:
[----:B------:R-:W-:Y:S01]  /*2610*/  ISETP.NE.AND P6, PT, R21, RZ, PT ;  /* 0x000000ff1500720c */ /* 0x000fe20003fc5270 */
[----:B------:R-:W-:Y:S01]  /*2620*/  BSSY.RECONVERGENT B1, `(.L_x_171) ;  /* 0x000000b000017945 */ /* 0x000fe20003800200 */
[----:B------:R-:W-:Y:S02]  /*2630*/  ISETP.NE.AND P0, PT, R15, R6, PT ;  /* 0x000000060f00720c */ /* 0x000fe40003f05270 */
[----:B------:R-:W-:Y:S02]  /*2640*/  ISETP.NE.AND P1, PT, R22, RZ, PT ;  /* 0x000000ff1600720c */ /* 0x000fe40003f25270 */
[----:B--2---:R-:W-:Y:S02]  /*2650*/  ISETP.NE.AND P2, PT, R23, RZ, PT ;  /* 0x000000ff1700720c */ /* 0x004fe40003f45270 */
[----:B------:R-:W-:Y:S02]  /*2660*/  ISETP.NE.AND P3, PT, R24, RZ, PT ;  /* 0x000000ff1800720c */ /* 0x000fe40003f65270 */
[----:B------:R-:W-:-:S02]  /*2670*/  ISETP.NE.AND P4, PT, R25, RZ, PT ;  /* 0x000000ff1900720c */ /* 0x000fc40003f85270 */
[----:B------:R-:W-:Y:S01]  /*2680*/  ISETP.NE.AND P5, PT, R26, RZ, PT ;  /* 0x000000ff1a00720c */ /* 0x000fe20003fa5270 */
[----:B------:R-:W-:-:S12]  /*2690*/  @!P6 BRA `(.L_x_172) ;  /* 0x00000000000ce947 */ /* 0x000fd80003800000 */
[----:B01----:R-:W-:Y:S01]  /*26a0*/  MOV R12, R21 ;  /* 0x00000015000c7202 */ /* 0x003fe20000000f00 */
[----:B------:R-:W-:-:S05]  /*26b0*/  IMAD.MOV.U32 R13, RZ, RZ, RZ ;  /* 0x000000ffff0d7224 */ /* 0x000fca00078e00ff */
[----:B------:R2:W-:Y:S02]  /*26c0*/  REDG.E.ADD.64.STRONG.GPU desc[UR16][R10.64+0x1400], R12 ;  /* 0x0014000c0a00798e */ /* 0x0005e4000c12e510 */
.L_x_172:
[----:B------:R-:W-:Y:S05]  /*26d0*/  BSYNC.RECONVERGENT B1 ;  /* 0x0000000000017941 */ /* 0x000fea0003800200 */
.L_x_171:
[----:B------:R-:W-:Y:S04]  /*26e0*/  BSSY.RECONVERGENT B1, `(.L_x_173) ;  /* 0x0000005000017945 */ /* 0x000fe80003800200 */
[----:B------:R-:W-:Y:S05]  /*26f0*/  @!P1 BRA `(.L_x_174) ;  /* 0x00000000000c9947 */ /* 0x000fea0003800000 */
[----:B012---:R-:W-:Y:S02]  /*2700*/  IMAD.MOV.U32 R12, RZ, RZ, R22 ;  /* 0x000000ffff0c7224 */ /* 0x007fe400078e0016 */
[----:B------:R-:W-:-:S05]  /*2710*/  IMAD.MOV.U32 R13, RZ, RZ, RZ ;  /* 0x000000ffff0d7224 */ /* 0x000fca00078e00ff */
[----:B------:R3:W-:Y:S02]  /*2720*/  REDG.E.ADD.64.STRONG.GPU desc[UR16][R10.64+0x1c00], R12 ;  /* 0x001c000c0a00798e */ /* 0x0007e4000c12e510 */
.L_x_174:
[----:B------:R-:W-:Y:S05]  /*2730*/  BSYNC.RECONVERGENT B1 ;  /* 0x0000000000017941 */ /* 0x000fea0003800200 */
.L_x_173:
[----:B------:R-:W-:Y:S04]  /*2740*/  BSSY.RECONVERGENT B1, `(.L_x_175) ;  /* 0x0000005000017945 */ /* 0x000fe80003800200 */
[----:B------:R-:W-:Y:S05]  /*2750*/  @!P2 BRA `(.L_x_176) ;  /* 0x00000000000ca947 */ /* 0x000fea0003800000 */
[----:B0123--:R-:W-:Y:S02]  /*2760*/  IMAD.MOV.U32 R12, RZ, RZ, R23 ;  /* 0x000000ffff0c7224 */ /* 0x00ffe400078e0017 */
[----:B------:R-:W-:-:S05]  /*2770*/  IMAD.MOV.U32 R13, RZ, RZ, RZ ;  /* 0x000000ffff0d7224 */ /* 0x000fca00078e00ff */
[----:B------:R4:W-:Y:S02]  /*2780*/  REDG.E.ADD.64.STRONG.GPU desc[UR16][R10.64+0x2400], R12 ;  /* 0x0024000c0a00798e */ /* 0x0009e4000c12e510 */
.L_x_176:
[----:B------:R-:W-:Y:S05]  /*2790*/  BSYNC.RECONVERGENT B1 ;  /* 0x0000000000017941 */ /* 0x000fea0003800200 */
.L_x_175:
[----:B------:R-:W-:Y:S04]  /*27a0*/  BSSY.RECONVERGENT B1, `(.L_x_177) ;  /* 0x0000005000017945 */ /* 0x000fe80003800200 */
[----:B------:R-:W-:Y:S05]  /*27b0*/  @!P3 BRA `(.L_x_178) ;  /* 0x00000000000cb947 */ /* 0x000fea0003800000 */
[----:B01234-:R-:W-:Y:S02]  /*27c0*/  HFMA2 R13, -RZ, RZ, 0, 0 ;  /* 0x00000000ff0d7431 */ /* 0x01ffe400000001ff */
[----:B------:R-:W-:-:S05]  /*27d0*/  IMAD.MOV.U32 R12, RZ, RZ, R24 ;  /* 0x000000ffff0c7224 */ /* 0x000fca00078e0018 */
[----:B------:R0:W-:Y:S02]  /*27e0*/  REDG.E.ADD.64.STRONG.GPU desc[UR16][R10.64+0x2c00], R12 ;  /* 0x002c000c0a00798e */ /* 0x0001e4000c12e510 */
.L_x_178:
[----:B------:R-:W-:Y:S05]  /*27f0*/  BSYNC.RECONVERGENT B1 ;  /* 0x0000000000017941 */ /* 0x000fea0003800200 */
.L_x_177:
[----:B------:R-:W-:Y:S04]  /*2800*/  BSSY.RECONVERGENT B1, `(.L_x_179) ;  /* 0x0000005000017945 */ /* 0x000fe80003800200 */
[----:B------:R-:W-:Y:S05]  /*2810*/  @!P4 BRA `(.L_x_180) ;  /* 0x00000000000cc947 */ /* 0x000fea0003800000 */
[----:B01234-:R-:W-:Y:S02]  /*2820*/  IMAD.MOV.U32 R12, RZ, RZ, R25 ;  /* 0x000000ffff0c7224 */ /* 0x01ffe400078e0019 */
[----:B------:R-:W-:-:S05]  /*2830*/  IMAD.MOV.U32 R13, RZ, RZ, RZ ;  /* 0x000000ffff0d7224 */ /* 0x000fca00078e00ff */
[----:B------:R0:W-:Y:S02]  /*2840*/  REDG.E.ADD.64.STRONG.GPU desc[UR16][R10.64+0x3400], R12 ;  /* 0x0034000c0a00798e */ /* 0x0001e4000c12e510 */
.L_x_180:
[----:B------:R-:W-:Y:S05]  /*2850*/  BSYNC.RECONVERGENT B1 ;  /* 0x0000000000017941 */ /* 0x000fea0003800200 */
.L_x_179:
[----:B------:R-:W-:Y:S04]  /*2860*/  BSSY.RECONVERGENT B1, `(.L_x_181) ;  /* 0x0000005000017945 */ /* 0x000fe80003800200 */
[----:B------:R-:W-:Y:S05]  /*2870*/  @!P5 BRA `(.L_x_182) ;  /* 0x00000000000cd947 */ /* 0x000fea0003800000 */
[----:B01234-:R-:W-:Y:S02]  /*2880*/  IMAD.MOV.U32 R12, RZ, RZ, R26 ;  /* 0x000000ffff0c7224 */ /* 0x01ffe400078e001a */
[----:B------:R-:W-:-:S05]  /*2890*/  IMAD.MOV.U32 R13, RZ, RZ, RZ ;  /* 0x000000ffff0d7224 */ /* 0x000fca00078e00ff */
[----:B------:R0:W-:Y:S02]  /*28a0*/  REDG.E.ADD.64.STRONG.GPU desc[UR16][R10.64+0x3c00], R12 ;  /* 0x003c000c0a00798e */ /* 0x0001e4000c12e510 */
.L_x_182:
[----:B------:R-:W-:Y:S05]  /*28b0*/  BSYNC.RECONVERGENT B1 ;  /* 0x0000000000017941 */ /* 0x000fea0003800200 */
.L_x_181:
[----:B------:R-:W-:Y:S05]  /*28c0*/  @P0 BRA `(.L_x_183) ;  /* 0xfffffff800e80947 */ /* 0x000fea000383ffff */
[----:B------:R-:W-:-:S07]  /*28d0*/  IMAD.MOV.U32 R9, RZ, RZ, R6 ;  /* 0x000000ffff097224 */ /* 0x000fce00078e0006 */
.L_x_166:
[----:B------:R-:W-:-:S13]  /*28e0*/  ISETP.NE.AND P0, PT, R17, RZ, PT ;  /* 0x000000ff1100720c */ /* 0x000fda0003f05270 */
[----:B------:R-:W-:Y:S05]  /*28f0*/  @!P0 BRA `(.L_x_131) ;  /* 0x0000000400688947 */ /* 0x000fea0003800000 */
[----:B------:R-:W-:-:S13]  /*2900*/  ISETP.GE.U32.AND P0, PT, R18, 0x3, PT ;  /* 0x000000031200780c */ /* 0x000fda0003f06070 */
[----:B------:R-:W-:Y:S05]  /*2910*/  @!P0 BRA `(.L_x_184) ;  /* 0x0000000000c08947 */ /* 0x000fea0003800000 */
[----:B------:R-:W-:Y:S01]  /*2920*/  IMAD R8, R9, 0x400, R2 ;  /* 0x0000040009087824 */ /* 0x000fe200078e0202 */
[----:B------:R-:W-:Y:S04]  /*2930*/  BSSY.RECONVERGENT B1, `(.L_x_185) ;  /* 0x000000f000017945 */ /* 0x000fe80003800200 */
[----:B01234-:R-:W0:Y:S04]  /*2940*/  LDS R12, [R8+0x200] ;  /* 0x00020000080c7984 */ /* 0x01fe280000000800 */
        /* <DEDUP_REMOVED lines=9> */
[----:B------:R-:W-:-:S05]  /*29e0*/  LEA R13, R9, R0, 0x8 ;  /* 0x00000000090d7211 */ /* 0x000fca00078e40ff */
[----:B0-----:R-:W-:-:S04]  /*29f0*/  IMAD.WIDE.U32 R10, R13, 0x8, R10 ;  /* 0x000000080d0a7825 */ /* 0x001fc800078e000a */
[----:B------:R-:W-:-:S05]  /*2a00*/  IMAD.MOV.U32 R13, RZ, RZ, RZ ;  /* 0x000000ffff0d7224 */ /* 0x000fca00078e00ff */
[----:B------:R0:W-:Y:S02]  /*2a10*/  REDG.E.ADD.64.STRONG.GPU desc[UR16][R10.64+0x400], R12 ;  /* 0x0004000c0a00798e */ /* 0x0001e4000c12e510 */
.L_x_186:
[----:B------:R-:W-:Y:S05]  /*2a20*/  BSYNC.RECONVERGENT B1 ;  /* 0x0000000000017941 */ /* 0x000fea0003800200 */
.L_x_185:
[----:B------:R-:W-:Y:S04]  /*2a30*/  BSSY.RECONVERGENT B1, `(.L_x_187) ;  /* 0x0000009000017945 */ /* 0x000fe80003800200 */
[----:B------:R-:W-:Y:S05]  /*2a40*/  @!P1 BRA `(.L_x_188) ;  /* 0x00000000001c9947 */ /* 0x000fea0003800000 */
[----:B0-----:R-:W0:Y:S01]  /*2a50*/  LDC.64 R10, c[0x0][0x380] ;  /* 0x0000e000ff0a7b82 */ /* 0x001e220000000a00 */
[----:B------:R-:W-:Y:S02]  /*2a60*/  IMAD R13, R9, 0x100, R0 ;  /* 0x00000100090d7824 */ /* 0x000fe400078e0200 */
[----:B------:R-:W-:Y:S02]  /*2a70*/  IMAD.MOV.U32 R12, RZ, RZ, R14 ;  /* 0x000000ffff0c7224 */ /* 0x000fe400078e000e */
[----:B------:R-:W-:-:S04]  /*2a80*/  VIADD R13, R13, 0x100 ;  /* 0x000001000d0d7836 */ /* 0x000fc80000000000 */
[----:B0-----:R-:W-:-:S04]  /*2a90*/  IMAD.WIDE.U32 R10, R13, 0x8, R10 ;  /* 0x000000080d0a7825 */ /* 0x001fc800078e000a */
[----:B------:R-:W-:-:S05]  /*2aa0*/  IMAD.MOV.U32 R13, RZ, RZ, RZ ;  /* 0x000000ffff0d7224 */ /* 0x000fca00078e00ff */
[----:B------:R1:W-:Y:S02]  /*2ab0*/  REDG.E.ADD.64.STRONG.GPU desc[UR16][R10.64+0x400], R12 ;  /* 0x0004000c0a00798e */ /* 0x0003e4000c12e510 */
.L_x_188:
[----:B------:R-:W-:Y:S05]  /*2ac0*/  BSYNC.RECONVERGENT B1 ;  /* 0x0000000000017941 */ /* 0x000fea0003800200 */
.L_x_187:
[----:B------:R-:W-:Y:S04]  /*2ad0*/  BSSY.RECONVERGENT B1, `(.L_x_189) ;  /* 0x0000009000017945 */ /* 0x000fe80003800200 */
[----:B------:R-:W-:Y:S05]  /*2ae0*/  @!P2 BRA `(.L_x_190) ;  /* 0x00000000001ca947 */ /* 0x000fea0003800000 */
[----:B01----:R-:W0:Y:S01]  /*2af0*/  LDC.64 R10, c[0x0][0x380] ;  /* 0x0000e000ff0a7b82 */ /* 0x003e220000000a00 */
[----:B------:R-:W-:Y:S02]  /*2b00*/  IMAD R13, R9, 0x100, R0 ;  /* 0x00000100090d7824 */ /* 0x000fe400078e0200 */
[----:B------:R-:W-:-:S03]  /*2b10*/  IMAD.MOV.U32 R12, RZ, RZ, R15 ;  /* 0x000000ffff0c7224 */ /* 0x000fc600078e000f */
[----:B------:R-:W-:-:S05]  /*2b20*/  IADD3 R13, PT, PT, R13, 0x200, RZ ;  /* 0x000002000d0d7810 */ /* 0x000fca0007ffe0ff */
[----:B0-----:R-:W-:-:S04]  /*2b30*/  IMAD.WIDE.U32 R10, R13, 0x8, R10 ;  /* 0x000000080d0a7825 */ /* 0x001fc800078e000a */
[----:B------:R-:W-:-:S05]  /*2b40*/  IMAD.MOV.U32 R13, RZ, RZ, RZ ;  /* 0x000000ffff0d7224 */ /* 0x000fca00078e00ff */
[----:B------:R2:W-:Y:S02]  /*2b50*/  REDG.E.ADD.64.STRONG.GPU desc[UR16][R10.64+0x400], R12 ;  /* 0x0004000c0a00798e */ /* 0x0005e4000c12e510 */
.L_x_190:
[----:B------:R-:W-:Y:S05]  /*2b60*/  BSYNC.RECONVERGENT B1 ;  /* 0x0000000000017941 */ /* 0x000fea0003800200 */
.L_x_189:
        /* <DEDUP_REMOVED lines=9> */
.L_x_192:
[----:B------:R-:W-:Y:S05]  /*2c00*/  BSYNC.RECONVERGENT B1 ;  /* 0x0000000000017941 */ /* 0x000fea0003800200 */
.L_x_191:
[----:B------:R-:W-:-:S07]  /*2c10*/  IADD3 R9, PT, PT, R9, 0x4, RZ ;  /* 0x0000000409097810 */ /* 0x000fce0007ffe0ff */
.L_x_184:
[----:B------:R-:W-:-:S13]  /*2c20*/  ISETP.NE.AND P0, PT, R16, RZ, PT ;  /* 0x000000ff1000720c */ /* 0x000fda0003f05270 */
[----:B------:R-:W-:Y:S05]  /*2c30*/  @!P0 BRA `(.L_x_131) ;  /* 0x0000000000988947 */ /* 0x000fea0003800000 */
[----:B------:R-:W-:-:S13]  /*2c40*/  ISETP.NE.AND P0, PT, R19, RZ, PT ;  /* 0x000000ff1300720c */ /* 0x000fda0003f05270 */
[----:B------:R-:W-:Y:S05]  /*2c50*/  @!P0 BRA `(.L_x_193) ;  /* 0x0000000000648947 */ /* 0x000fea0003800000 */
[----:B01234-:R-:W-:Y:S01]  /*2c60*/  IMAD R10, R9, 0x400, R2 ;  /* 0x00000400090a7824 */ /* 0x01ffe200078e0202 */
[----:B------:R-:W-:Y:S04]  /*2c70*/  BSSY.RECONVERGENT B1, `(.L_x_194) ;  /* 0x000000c000017945 */ /* 0x000fe80003800200 */
[----:B------:R-:W0:Y:S04]  /*2c80*/  LDS R6, [R10+0x200] ;  /* 0x000200000a067984 */ /* 0x000e280000000800 */
[----:B------:R-:W1:Y:S01]  /*2c90*/  LDS R8, [R10+0x600] ;  /* 0x000600000a087984 */ /* 0x000e620000000800 */
[----:B0-----:R-:W-:-:S02]  /*2ca0*/  ISETP.NE.AND P0, PT, R6, RZ, PT ;  /* 0x000000ff0600720c */ /* 0x001fc40003f05270 */
[----:B-1----:R-:W-:-:S11]  /*2cb0*/  ISETP.NE.AND P1, PT, R8, RZ, PT ;  /* 0x000000ff0800720c */ /* 0x002fd60003f25270 */
[----:B------:R-:W-:Y:S05]  /*2cc0*/  @!P0 BRA `(.L_x_195) ;  /* 0x0000000000188947 */ /* 0x000fea0003800000 */
[----:B------:R-:W0:Y:S01]  /*2cd0*/  LDC.64 R10, c[0x0][0x380] ;  /* 0x0000e000ff0a7b82 */ /* 0x000e220000000a00 */
[----:B------:R-:W-:-:S04]  /*2ce0*/  IMAD R13, R9, 0x100, R0 ;  /* 0x00000100090d7824 */ /* 0x000fc800078e0200 */
[----:B0-----:R-:W-:-:S04]  /*2cf0*/  IMAD.WIDE.U32 R12, R13, 0x8, R10 ;  /* 0x000000080d0c7825 */ /* 0x001fc800078e000a */
[----:B------:R-:W-:Y:S02]  /*2d00*/  IMAD.MOV.U32 R10, RZ, RZ, R6 ;  /* 0x000000ffff0a7224 */ /* 0x000fe400078e0006 */
[----:B------:R-:W-:-:S05]  /*2d10*/  IMAD.MOV.U32 R11, RZ, RZ, RZ ;  /* 0x000000ffff0b7224 */ /* 0x000fca00078e00ff */
[----:B------:R0:W-:Y:S02]  /*2d20*/  REDG.E.ADD.64.STRONG.GPU desc[UR16][R12.64+0x400], R10 ;  /* 0x0004000a0c00798e */ /* 0x0001e4000c12e510 */
.L_x_195:
[----:B------:R-:W-:Y:S05]  /*2d30*/  BSYNC.RECONVERGENT B1 ;  /* 0x0000000000017941 */ /* 0x000fea0003800200 */
.L_x_194:
[----:B------:R-:W-:Y:S04]  /*2d40*/  BSSY.RECONVERGENT B1, `(.L_x_196) ;  /* 0x0000009000017945 */ /* 0x000fe80003800200 */
[----:B------:R-:W-:Y:S05]  /*2d50*/  @!P1 BRA `(.L_x_197) ;  /* 0x00000000001c9947 */ /* 0x000fea0003800000 */
[----:B0-----:R-:W0:Y:S01]  /*2d60*/  LDC.64 R10, c[0x0][0x380] ;  /* 0x0000e000ff0a7b82 */ /* 0x001e220000000a00 */
[----:B------:R-:W-:-:S04]  /*2d70*/  IMAD R6, R9, 0x100, R0 ;  /* 0x0000010009067824 */ /* 0x000fc800078e0200 */
[----:B------:R-:W-:-:S04]  /*2d80*/  VIADD R13, R6, 0x100 ;  /* 0x00000100060d7836 */ /* 0x000fc80000000000 */
[----:B0-----:R-:W-:Y:S01]  /*2d90*/  IMAD.WIDE.U32 R12, R13, 0x8, R10 ;  /* 0x000000080d0c7825 */ /* 0x001fe200078e000a */
[----:B------:R-:W-:-:S03]  /*2da0*/  MOV R10, R8 ;  /* 0x00000008000a7202 */ /* 0x000fc60000000f00 */
[----:B------:R-:W-:-:S05]  /*2db0*/  IMAD.MOV.U32 R11, RZ, RZ, RZ ;  /* 0x000000ffff0b7224 */ /* 0x000fca00078e00ff */
[----:B------:R1:W-:Y:S02]  /*2dc0*/  REDG.E.ADD.64.STRONG.GPU desc[UR16][R12.64+0x400], R10 ;  /* 0x0004000a0c00798e */ /* 0x0003e4000c12e510 */
.L_x_197:
[----:B------:R-:W-:Y:S05]  /*2dd0*/  BSYNC.RECONVERGENT B1 ;  /* 0x0000000000017941 */ /* 0x000fea0003800200 */
.L_x_196:
[----:B------:R-:W-:-:S07]  /*2de0*/  VIADD R9, R9, 0x2 ;  /* 0x0000000209097836 */ /* 0x000fce0000000000 */
.L_x_193:
[----:B------:R-:W-:-:S13]  /*2df0*/  ISETP.NE.AND P0, PT, R7, RZ, PT ;  /* 0x000000ff0700720c */ /* 0x000fda0003f05270 */
[----:B------:R-:W-:Y:S05]  /*2e00*/  @!P0 BRA `(.L_x_131) ;  /* 0x0000000000248947 */ /* 0x000fea0003800000 */
[----:B------:R-:W-:-:S05]  /*2e10*/  IMAD R6, R9, 0x400, R2 ;  /* 0x0000040009067824 */ /* 0x000fca00078e0202 */
[----:B------:R-:W5:Y:S02]  /*2e20*/  LDS R8, [R6+0x200] ;  /* 0x0002000006087984 */ /* 0x000f640000000800 */
[----:B-----5:R-:W-:-:S13]  /*2e30*/  ISETP.NE.AND P0, PT, R8, RZ, PT ;  /* 0x000000ff0800720c */ /* 0x020fda0003f05270 */
[----:B------:R-:W-:Y:S05]  /*2e40*/  @!P0 BRA `(.L_x_131) ;  /* 0x0000000000148947 */ /* 0x000fea0003800000 */
[----:B------:R-:W5:Y:S01]  /*2e50*/  LDC.64 R6, c[0x0][0x380] ;  /* 0x0000e000ff067b82 */ /* 0x000f620000000a00 */
[----:B------:R-:W-:-:S04]  /*2e60*/  IMAD R9, R9, 0x100, R0 ;  /* 0x0000010009097824 */ /* 0x000fc800078e0200 */
[----:B-----5:R-:W-:-:S04]  /*2e70*/  IMAD.WIDE.U32 R6, R9, 0x8, R6 ;  /* 0x0000000809067825 */ /* 0x020fc800078e0006 */
[----:B------:R-:W-:-:S05]  /*2e80*/  IMAD.MOV.U32 R9, RZ, RZ, RZ ;  /* 0x000000ffff097224 */ /* 0x000fca00078e00ff */
[----:B------:R0:W-:Y:S02]  /*2e90*/  REDG.E.ADD.64.STRONG.GPU desc[UR16][R6.64+0x400], R8 ;  /* 0x000400080600798e */ /* 0x0001e4000c12e510 */
.L_x_131:
[----:B------:R-:W-:Y:S05]  /*2ea0*/  BSYNC.RECONVERGENT B0 ;  /* 0x0000000000007941 */ /* 0x000fea0003800200 */
.L_x_130:
[----:B------:R-:W1:Y:S01]  /*2eb0*/  LDCU.64 UR4, c[0x0][0x390] ;  /* 0x00007200ff0477ac */ /* 0x000e620008000a00 */
[----:B------:R-:W-:-:S04]  /*2ec0*/  UIADD3 UR6, UP1, UPT, UR6, 0x1, URZ ;  /* 0x0000000106067890 */ /* 0x000fc8000ff3e0ff */
[----:B------:R-:W-:Y:S02]  /*2ed0*/  UIADD3.X UR7, UPT, UPT, URZ, UR7, URZ, UP1, !UPT ;  /* 0x00000007ff077290 */ /* 0x000fe40008ffe4ff */
[----:B-1----:R-:W-:-:S04]  /*2ee0*/  UIADD3 UR9, UP0, UPT, UR4, -0x1, URZ ;  /* 0xffffffff04097890 */ /* 0x002fc8000ff1e0ff */
[----:B------:R-:W-:-:S04]  /*2ef0*/  UIADD3.X UR10, UPT, UPT, UR5, -0x1, URZ, UP0, !UPT ;  /* 0xffffffff050a7890 */ /* 0x000fc800087fe4ff */
[----:B------:R-:W-:-:S04]  /*2f00*/  USHF.R.U64 UR9, UR9, 0x1e, UR10 ;  /* 0x0000001e09097899 */ /* 0x000fc8000800120a */
[----:B------:R-:W-:-:S04]  /*2f10*/  UIADD3 UR9, UP0, UPT, UR9, 0x1, URZ ;  /* 0x0000000109097890 */ /* 0x000fc8000ff1e0ff */
[----:B------:R-:W-:Y:S02]  /*2f20*/  ULEA.HI.X UR10, UR10, URZ, URZ, 0x2, UP0 ;  /* 0x000000ff0a0a7291 */ /* 0x000fe400080f14ff */
[----:B------:R-:W-:-:S04]  /*2f30*/  UISETP.LT.U32.AND UP0, UPT, UR9, UR4, UPT ;  /* 0x000000040900728c */ /* 0x000fc8000bf01070 */
[----:B------:R-:W-:-:S04]  /*2f40*/  UISETP.LT.U32.AND.EX UP0, UPT, UR10, UR5, UPT, UP0 ;  /* 0x000000050a00728c */ /* 0x000fc8000bf01100 */
[----:B------:R-:W-:Y:S02]  /*2f50*/  USEL UR4, UR9, UR4, UP0 ;  /* 0x0000000409047287 */ /* 0x000fe40008000000 */
[----:B------:R-:W-:Y:S02]  /*2f60*/  USEL UR5, UR10, UR5, UP0 ;  /* 0x000000050a057287 */ /* 0x000fe40008000000 */
[----:B------:R-:W-:-:S04]  /*2f70*/  UISETP.NE.U32.AND UP0, UPT, UR6, UR4, UPT ;  /* 0x000000040600728c */ /* 0x000fc8000bf05070 */
[----:B------:R-:W-:Y:S01]  /*2f80*/  UISETP.NE.AND.EX UP0, UPT, UR7, UR5, UPT, UP0 ;  /* 0x000000050700728c */ /* 0x000fe2000bf05300 */
[----:B------:R-:W-:Y:S08]  /*2f90*/  BAR.SYNC.DEFER_BLOCKING 0x0 ;  /* 0x0000000000007b1d */ /* 0x000ff00000010000 */
[----:B------:R-:W-:Y:S05]  /*2fa0*/  BRA.U UP0, `(.L_x_198) ;  /* 0xffffffd100807547 */ /* 0x000fea000b83ffff */
[----:B------:R-:W-:Y:S05]  /*2fb0*/  EXIT ;  /* 0x000000000000794d */ /* 0x000fea0003800000 */
.L_x_199:
        /* <DEDUP_REMOVED lines=12> */
.L_x_206:


//--------------------- .text._ZN3cub18CUB_300001_SM_10006detail10radix_sort31DeviceRadixSortSingleTileKernelINS1_5radix10policy_hubImmyE10Policy1000ELNS0_9SortOrderE0EmmyNS1_21identity_decomposer_tEEEvPKT1_PSA_PKT2_PSE_T3_iiT4_ --------------------------
	.section	.text._ZN3cub18CUB_300001_SM_10006detail10radix_sort31DeviceRadixSortSingleTileKernelINS1_5radix10policy_hubImmyE10Policy1000ELNS0_9SortOrderE0EmmyNS1_21identity_decomposer_tEEEvPKT1_PSA_PKT2_PSE_T3_iiT4_,"ax",@progbits
	.align	128
        .global         _ZN3cub18CUB_300001_SM_10006detail10radix_sort31DeviceRadixSortSingleTileKernelINS1_5radix10policy_hubImmyE10Policy1000ELNS0_9SortOrderE0EmmyNS1_21identity_decomposer_tEEEvPKT1_PSA_PKT2_PSE_T3_iiT4_
        .type           _ZN3cub18CUB_300001_SM_10006detail10radix_sort31DeviceRadixSortSingleTileKernelINS1_5radix10policy_hubImmyE10Policy1000ELNS0_9SortOrderE0EmmyNS1_21identity_decomposer_tEEEvPKT1_PSA_PKT2_PSE_T3_iiT4_,@function
        .size           _ZN3cub18CUB_300001_SM_10006detail10radix_sort31DeviceRadixSortSingleTileKernelINS1_5radix10policy_hubImmyE10Policy1000ELNS0_9SortOrderE0EmmyNS1_21identity_decomposer_tEEEvPKT1_PSA_PKT2_PSE_T3_iiT4_,(.L_x_207 - _ZN3cub18CUB_300001_SM_10006detail10radix_sort31DeviceRadixSortSingleTileKernelINS1_5radix10policy_hubImmyE10Policy1000ELNS0_9SortOrderE0EmmyNS1_21identity_decomposer_tEEEvPKT1_PSA_PKT2_PSE_T3_iiT4_)
        .other          _ZN3cub18CUB_300001_SM_10006detail10radix_sort31DeviceRadixSortSingleTileKernelINS1_5radix10policy_hubImmyE10Policy1000ELNS0_9SortOrderE0EmmyNS1_21identity_decomposer_tEEEvPKT1_PSA_PKT2_PSE_T3_iiT4_,@"STO_CUDA_ENTRY STV_DEFAULT"
_ZN3cub18CUB_300001_SM_10006detail10radix_sort31DeviceRadixSortSingleTileKernelINS1_5radix10policy_hubImmyE10Policy1000ELNS0_9SortOrderE0EmmyNS1_21identity_decomposer_tEEEvPKT1_PSA_PKT2_PSE_T3_iiT4_:
.text._ZN3cub18CUB_300001_SM_10006detail10radix_sort31DeviceRadixSortSingleTileKernelINS1_5radix10policy_hubImmyE10Policy1000ELNS0_9SortOrderE0EmmyNS1_21identity_decomposer_tEEEvPKT1_PSA_PKT2_PSE_T3_iiT4_:
[----:B------:R-:W-:Y:S01]  /*0000*/  LDC R1, c[0x0][0x37c] ;  /* 0x0000df00ff017b82 */ /* 0x000fe20000000800 */
[----:B------:R-:W0:Y:S01]  /*0010*/  S2R R0, SR_TID.X ;  /* 0x0000000000007919 */ /* 0x000e220000002100 */
[----:B------:R-:W1:Y:S06]  /*0020*/  LDCU UR4, c[0x0][0x3a0] ;  /* 0x00007400ff0477ac */ /* 0x000e6c0008000800 */
[----:B------:R-:W2:Y:S01]  /*0030*/  LDC.64 R4, c[0x0][0x380] ;  /* 0x0000e000ff047b82 */ /* 0x000ea20000000a00 */
[----:B------:R-:W-:Y:S01]  /*0040*/  IMAD.MOV.U32 R12, RZ, RZ, -0x1 ;  /* 0xffffffffff0c7424 */ /* 0x000fe200078e00ff */
[----:B------:R-:W-:Y:S01]  /*0050*/  MOV R17, 0xffffffff ;  /* 0xffffffff00117802 */ /* 0x000fe20000000f00 */
[----:B------:R-:W3:Y:S01]  /*0060*/  LDCU.64 UR10, c[0x0][0x358] ;  /* 0x00006b00ff0a77ac */ /* 0x000ee20008000a00 */
[----:B------:R-:W-:-:S02]  /*0070*/  IMAD.MOV.U32 R13, RZ, RZ, -0x1 ;  /* 0xffffffffff0d7424 */ /* 0x000fc400078e00ff */
[----:B------:R-:W-:Y:S01]  /*0080*/  IMAD.MOV.U32 R14, RZ, RZ, -0x1 ;  /* 0xffffffffff0e7424 */ /* 0x000fe200078e00ff */
[----:B------:R-:W4:Y:S01]  /*0090*/  LDCU.64 UR6, c[0x0][0x3a8] ;  /* 0x00007500ff0677ac */ /* 0x000f220008000a00 */
[----:B------:R-:W-:Y:S01]  /*00a0*/  IMAD.MOV.U32 R15, RZ, RZ, -0x1 ;  /* 0xffffffffff0f7424 */ /* 0x000fe200078e00ff */
[----:B------:R-:W4:Y:S01]  /*00b0*/  LDC.64 R6, c[0x0][0x390] ;  /* 0x0000e400ff067b82 */ /* 0x000f220000000a00 */
[----:B------:R-:W-:Y:S01]  /*00c0*/  IMAD.MOV.U32 R16, RZ, RZ, -0x1 ;  /* 0xffffffffff107424 */ /* 0x000fe200078e00ff */
[----:B------:R-:W0:Y:S01]  /*00d0*/  LDCU UR9, c[0x0][0x3ac] ;  /* 0x00007580ff0977ac */ /* 0x000e220008000800 */
[----:B------:R-:W-:Y:S02]  /*00e0*/  IMAD.MOV.U32 R18, RZ, RZ, -0x1 ;  /* 0xffffffffff127424 */ /* 0x000fe400078e00ff */
[----:B------:R-:W-:Y:S02]  /*00f0*/  IMAD.MOV.U32 R19, RZ, RZ, -0x1 ;  /* 0xffffffffff137424 */ /* 0x000fe400078e00ff */
[----:B------:R-:W-:-:S02]  /*0100*/  IMAD.MOV.U32 R20, RZ, RZ, -0x1 ;  /* 0xffffffffff147424 */ /* 0x000fc400078e00ff */
[----:B------:R-:W-:Y:S02]  /*0110*/  IMAD.MOV.U32 R21, RZ, RZ, -0x1 ;  /* 0xffffffffff157424 */ /* 0x000fe400078e00ff */
[----:B------:R-:W-:Y:S02]  /*0120*/  IMAD.MOV.U32 R22, RZ, RZ, -0x1 ;  /* 0xffffffffff167424 */ /* 0x000fe400078e00ff */
[----:B------:R-:W-:Y:S02]  /*0130*/  IMAD.MOV.U32 R23, RZ, RZ, -0x1 ;  /* 0xffffffffff177424 */ /* 0x000fe400078e00ff */
[----:B------:R-:W-:Y:S02]  /*0140*/  IMAD.MOV.U32 R24, RZ, RZ, -0x1 ;  /* 0xffffffffff187424 */ /* 0x000fe400078e00ff */
[----:B------:R-:W-:Y:S02]  /*0150*/  IMAD.MOV.U32 R25, RZ, RZ, -0x1 ;  /* 0xffffffffff197424 */ /* 0x000fe400078e00ff */
[----:B------:R-:W-:-:S02]  /*0160*/  IMAD.MOV.U32 R26, RZ, RZ, -0x1 ;  /* 0xffffffffff1a7424 */ /* 0x000fc400078e00ff */
[----:B0-----:R-:W-:Y:S02]  /*0170*/  IMAD R9, R0, 0x9, RZ ;  /* 0x0000000900097824 */ /* 0x001fe400078e02ff */
[----:B------:R-:W-:Y:S02]  /*0180*/  IMAD.MOV.U32 R27, RZ, RZ, -0x1 ;  /* 0xffffffffff1b7424 */ /* 0x000fe400078e00ff */
[C---:B------:R-:W-:Y:S01]  /*0190*/  VIADD R2, R9.reuse, 0x1 ;  /* 0x0000000109027836 */ /* 0x040fe20000000000 */
[C---:B-1----:R-:W-:Y:S01]  /*01a0*/  ISETP.GE.AND P6, PT, R9.reuse, UR4, PT ;  /* 0x0000000409007c0c */ /* 0x042fe2000bfc6270 */
[C---:B------:R-:W-:Y:S02]  /*01b0*/  VIADD R3, R9.reuse, 0x2 ;  /* 0x0000000209037836 */ /* 0x040fe40000000000 */
[C---:B------:R-:W-:Y:S01]  /*01c0*/  VIADD R8, R9.reuse, 0x3 ;  /* 0x0000000309087836 */ /* 0x040fe20000000000 */
[----:B------:R-:W-:Y:S01]  /*01d0*/  ISETP.GE.AND P5, PT, R2, UR4, PT ;  /* 0x0000000402007c0c */ /* 0x000fe2000bfa6270 */
[----:B------:R-:W-:Y:S01]  /*01e0*/  VIADD R2, R9, 0x4 ;  /* 0x0000000409027836 */ /* 0x000fe20000000000 */
[----:B------:R-:W-:Y:S01]  /*01f0*/  ISETP.GE.AND P0, PT, R3, UR4, PT ;  /* 0x0000000403007c0c */ /* 0x000fe2000bf06270 */
[C---:B------:R-:W-:Y:S01]  /*0200*/  VIADD R3, R9.reuse, 0x5 ;  /* 0x0000000509037836 */ /* 0x040fe20000000000 */
[----:B------:R-:W-:Y:S01]  /*0210*/  ISETP.GE.AND P1, PT, R8, UR4, PT ;  /* 0x0000000408007c0c */ /* 0x000fe2000bf26270 */
[----:B--2---:R-:W-:Y:S01]  /*0220*/  IMAD.WIDE.U32 R4, R9, 0x8, R4 ;  /* 0x0000000809047825 */ /* 0x004fe200078e0004 */
[----:B------:R-:W-:-:S02]  /*0230*/  ISETP.GE.AND P2, PT, R2, UR4, PT ;  /* 0x0000000402007c0c */ /* 0x000fc4000bf46270 */
[----:B------:R-:W-:Y:S01]  /*0240*/  ISETP.GE.AND P3, PT, R3, UR4, PT ;  /* 0x0000000403007c0c */ /* 0x000fe2000bf66270 */
[----:B------:R-:W-:Y:S01]  /*0250*/  IMAD.MOV.U32 R2, RZ, RZ, -0x1 ;  /* 0xffffffffff027424 */ /* 0x000fe200078e00ff */
[----:B------:R-:W-:Y:S01]  /*0260*/  P2R R8, PR, RZ, 0x20 ;  /* 0x00000020ff087803 */ /* 0x000fe20000000000 */
[----:B------:R-:W-:Y:S02]  /*0270*/  IMAD.MOV.U32 R3, RZ, RZ, -0x1 ;  /* 0xffffffffff037424 */ /* 0x000fe400078e00ff */
[C---:B------:R-:W-:Y:S01]  /*0280*/  VIADD R10, R9.reuse, 0x6 ;  /* 0x00000006090a7836 */ /* 0x040fe20000000000 */
[----:B---3--:R0:W5:Y:S01]  /*0290*/  @!P5 LDG.E.64 R12, desc[UR10][R4.64+0x8] ;  /* 0x0000080a040cd981 */ /* 0x008162000c1e1b00 */
[C---:B------:R-:W-:Y:S02]  /*02a0*/  VIADD R11, R9.reuse, 0x7 ;  /* 0x00000007090b7836 */ /* 0x040fe40000000000 */
[C---:B------:R-:W-:Y:S01]  /*02b0*/  VIADD R46, R9.reuse, 0x8 ;  /* 0x00000008092e7836 */ /* 0x040fe20000000000 */
[----:B------:R0:W5:Y:S01]  /*02c0*/  @!P6 LDG.E.64 R2, desc[UR10][R4.64] ;  /* 0x0000000a0402e981 */ /* 0x000162000c1e1b00 */
[----:B------:R-:W-:Y:S01]  /*02d0*/  ISETP.GE.AND P4, PT, R10, UR4, PT ;  /* 0x000000040a007c0c */ /* 0x000fe2000bf86270 */
[----:B----4-:R-:W-:Y:S01]  /*02e0*/  IMAD.WIDE.U32 R6, R9, 0x8, R6 ;  /* 0x0000000809067825 */ /* 0x010fe200078e0006 */
[----:B------:R-:W-:Y:S01]  /*02f0*/  ISETP.GE.AND P5, PT, R11, UR4, PT ;  /* 0x000000040b007c0c */ /* 0x000fe2000bfa6270 */
[----:B------:R0:W5:Y:S01]  /*0300*/  @!P0 LDG.E.64 R14, desc[UR10][R4.64+0x10] ;  /* 0x0000100a040e8981 */ /* 0x000162000c1e1b00 */
[----:B------:R-:W-:-:S03]  /*0310*/  ISETP.GE.AND P6, PT, R46, UR4, PT ;  /* 0x000000042e007c0c */ /* 0x000fc6000bfc6270 */
[----:B------:R0:W5:Y:S04]  /*0320*/  @!P1 LDG.E.64 R16, desc[UR10][R4.64+0x18] ;  /* 0x0000180a04109981 */ /* 0x000168000c1e1b00 */
[----:B------:R0:W5:Y:S04]  /*0330*/  @!P2 LDG.E.64 R18, desc[UR10][R4.64+0x20] ;  /* 0x0000200a0412a981 */ /* 0x000168000c1e1b00 */
[----:B------:R0:W5:Y:S04]  /*0340*/  @!P3 LDG.E.64 R20, desc[UR10][R4.64+0x28] ;  /* 0x0000280a0414b981 */ /* 0x000168000c1e1b00 */
[----:B------:R0:W5:Y:S04]  /*0350*/  @!P4 LDG.E.64 R22, desc[UR10][R4.64+0x30] ;  /* 0x0000300a0416c981 */ /* 0x000168000c1e1b00 */
[----:B------:R0:W5:Y:S04]  /*0360*/  @!P5 LDG.E.64 R24, desc[UR10][R4.64+0x38] ;  /* 0x0000380a0418d981 */ /* 0x000168000c1e1b00 */
[----:B------:R0:W5:Y:S01]  /*0370*/  @!P6 LDG.E.64 R26, desc[UR10][R4.64+0x40] ;  /* 0x0000400a041ae981 */ /* 0x000162000c1e1b00 */
[----:B------:R-:W-:Y:S01]  /*0380*/  BAR.SYNC.DEFER_BLOCKING 0x0 ;  /* 0x0000000000007b1d */ /* 0x000fe20000010000 */
[----:B------:R-:W-:-:S02]  /*0390*/  P2R R10, PR, RZ, 0x1 ;  /* 0x00000001ff0a7803 */ /* 0x000fc40000000000 */
[----:B------:R-:W-:-:S04]  /*03a0*/  ISETP.NE.AND P0, PT, R8, RZ, PT ;  /* 0x000000ff0800720c */ /* 0x000fc80003f05270 */
[----:B------:R-:W-:Y:S02]  /*03b0*/  P2R R8, PR, RZ, 0x1 ;  /* 0x00000001ff087803 */ /* 0x000fe40000000000 */
[----:B------:R-:W-:Y:S01]  /*03c0*/  ISETP.GE.AND P0, PT, R9, UR4, PT ;  /* 0x0000000409007c0c */ /* 0x000fe2000bf06270 */
[----:B------:R-:W1:-:S12]  /*03d0*/  S2UR UR5, SR_CgaCtaId ;  /* 0x00000000000579c3 */ /* 0x000e580000008800 */
[----:B------:R0:W5:Y:S01]  /*03e0*/  @!P0 LDG.E.64 R28, desc[UR10][R6.64] ;  /* 0x0000000a061c8981 */ /* 0x000162000c1e1b00 */
[----:B------:R-:W-:-:S03]  /*03f0*/  ISETP.NE.AND P0, PT, R8, RZ, PT ;  /* 0x000000ff0800720c */ /* 0x000fc60003f05270 */
[----:B------:R0:W5:Y:S04]  /*0400*/  @!P1 LDG.E.64 R34, desc[UR10][R6.64+0x18] ;  /* 0x0000180a06229981 */ /* 0x000168000c1e1b00 */
[----:B------:R0:W5:Y:S04]  /*0410*/  @!P2 LDG.E.64 R36, desc[UR10][R6.64+0x20] ;  /* 0x0000200a0624a981 */ /* 0x000168000c1e1b00 */
[----:B------:R0:W5:Y:S04]  /*0420*/  @!P3 LDG.E.64 R38, desc[UR10][R6.64+0x28] ;  /* 0x0000280a0626b981 */ /* 0x000168000c1e1b00 */
[----:B------:R0:W5:Y:S01]  /*0430*/  @!P0 LDG.E.64 R30, desc[UR10][R6.64+0x8] ;  /* 0x0000080a061e8981 */ /* 0x000162000c1e1b00 */
[----:B------:R-:W-:-:S03]  /*0440*/  ISETP.NE.AND P0, PT, R10, RZ, PT ;  /* 0x000000ff0a00720c */ /* 0x000fc60003f05270 */
[----:B------:R0:W5:Y:S04]  /*0450*/  @!P4 LDG.E.64 R40, desc[UR10][R6.64+0x30] ;  /* 0x0000300a0628c981 */ /* 0x000168000c1e1b00 */
[----:B------:R0:W5:Y:S04]  /*0460*/  @!P5 LDG.E.64 R42, desc[UR10][R6.64+0x38] ;  /* 0x0000380a062ad981 */ /* 0x000168000c1e1b00 */
[----:B------:R0:W5:Y:S04]  /*0470*/  @!P6 LDG.E.64 R44, desc[UR10][R6.64+0x40] ;  /* 0x0000400a062ce981 */ /* 0x000168000c1e1b00 */
[----:B------:R0:W5:Y:S01]  /*0480*/  @!P0 LDG.E.64 R32, desc[UR10][R6.64+0x10] ;  /* 0x0000100a06208981 */ /* 0x000162000c1e1b00 */
[----:B------:R-:W-:Y:S01]  /*0490*/  UMOV UR4, 0x400 ;  /* 0x0000040000047882 */ /* 0x000fe20000000000 */
[----:B------:R-:W2:Y:S01]  /*04a0*/  S2R R46, SR_LANEID ;  /* 0x00000000002e7919 */ /* 0x000ea20000000000 */
[----:B-1----:R-:W-:Y:S01]  /*04b0*/  ULEA UR4, UR5, UR4, 0x18 ;  /* 0x0000000405047291 */ /* 0x002fe2000f8ec0ff */
[----:B------:R-:W-:-:S05]  /*04c0*/  SHF.R.U32.HI R102, RZ, 0x5, R0 ;  /* 0x00000005ff667819 */ /* 0x000fca0000011600 */
[----:B------:R-:W-:-:S04]  /*04d0*/  LEA R47, R0, UR4, 0x2 ;  /* 0x00000004002f7c11 */ /* 0x000fc8000f8e10ff */
[----:B------:R-:W-:Y:S02]  /*04e0*/  LEA R49, R0, R47, 0x7 ;  /* 0x0000002f00317211 */ /* 0x000fe400078e38ff */
[----:B------:R-:W-:-:S03]  /*04f0*/  LEA R48, R102, UR4, 0x2 ;  /* 0x0000000466307c11 */ /* 0x000fc6000f8e10ff */
[----:B------:R-:W-:Y:S01]  /*0500*/  IMAD R51, R0, -0x3c, R49 ;  /* 0xffffffc400337824 */ /* 0x000fe200078e0231 */
[----:B------:R-:W-:Y:S02]  /*0510*/  UIADD3 UR8, UPT, UPT, UR6, 0x6, URZ ;  /* 0x0000000606087890 */ /* 0x000fe4000fffe0ff */
[----:B------:R-:W-:Y:S01]  /*0520*/  UIADD3 UR5, UPT, UPT, -UR6, UR7, URZ ;  /* 0x0000000706057290 */ /* 0x000fe2000fffe1ff */
[----:B0-----:R-:W-:Y:S11]  /*0530*/  BAR.SYNC.DEFER_BLOCKING 0x0 ;  /* 0x0000000000007b1d */ /* 0x001ff60000010000 */
.L_x_201:
[----:B------:R-:W-:Y:S01]  /*0540*/  UISETP.LT.AND UP0, UPT, UR5, 0x6, UPT ;  /* 0x000000060500788c */ /* 0x000fe2000bf01270 */
[----:B------:R-:W-:Y:S01]  /*0550*/  STS [R47], RZ ;  /* 0x000000ff2f007388 */ /* 0x000fe20000000800 */
[----:B------:R-:W-:Y:S01]  /*0560*/  UMOV UR6, 0x1 ;  /* 0x0000000100067882 */ /* 0x000fe20000000000 */
[----:B------:R-:W-:Y:S01]  /*0570*/  UIADD3 UR7, UPT, UPT, UR8, -0x6, URZ ;  /* 0xfffffffa08077890 */ /* 0x000fe2000fffe0ff */
[----:B--2---:R-:W-:Y:S01]  /*0580*/  ISETP.NE.AND P1, PT, R46, 0x1f, PT ;  /* 0x0000001f2e00780c */ /* 0x004fe20003f25270 */
[----:B------:R-:W-:Y:S01]  /*0590*/  USEL UR4, UR5, 0x6, UP0 ;  /* 0x0000000605047887 */ /* 0x000fe20008000000 */
[----:B------:R-:W-:Y:S01]  /*05a0*/  STS [R47+0x400], RZ ;  /* 0x000400ff2f007388 */ /* 0x000fe20000000800 */
[----:B------:R-:W-:Y:S01]  /*05b0*/  ISETP.NE.AND P2, PT, R102, 0x6, PT ;  /* 0x000000066600780c */ /* 0x000fe20003f45270 */
[----:B------:R-:W-:Y:S01]  /*05c0*/  UISETP.GE.AND UP0, UPT, UR8, UR9, UPT ;  /* 0x000000090800728c */ /* 0x000fe2000bf06270 */
[----:B-----5:R-:W-:Y:S01]  /*05d0*/  SHF.R.U64 R4, R2, UR7, R3 ;  /* 0x0000000702047c19 */ /* 0x020fe20008001203 */
[----:B------:R-:W-:Y:S01]  /*05e0*/  USHF.L.U32 UR4, UR6, UR4, URZ ;  /* 0x0000000406047299 */ /* 0x000fe200080006ff */
[----:B------:R-:W-:Y:S01]  /*05f0*/  STS [R47+0x800], RZ ;  /* 0x000800ff2f007388 */ /* 0x000fe20000000800 */
[----:B0-----:R-:W0:Y:S01]  /*0600*/  S2UR UR6, SR_CgaCtaId ;  /* 0x00000000000679c3 */ /* 0x001e220000008800 */
[----:B------:R-:W-:Y:S01]  /*0610*/  ISETP.NE.AND P3, PT, R102, 0x7, PT ;  /* 0x000000076600780c */ /* 0x000fe20003f65270 */
[----:B------:R-:W-:Y:S01]  /*0620*/  UIADD3 UR4, UPT, UPT, UR4, -0x1, URZ ;  /* 0xffffffff04047890 */ /* 0x000fe2000fffe0ff */
[----:B------:R-:W-:Y:S04]  /*0630*/  STS [R47+0xc00], RZ ;  /* 0x000c00ff2f007388 */ /* 0x000fe80000000800 */
[----:B------:R-:W-:Y:S01]  /*0640*/  STS [R47+0x1000], RZ ;  /* 0x001000ff2f007388 */ /* 0x000fe20000000800 */
[----:B------:R-:W-:-:S03]  /*0650*/  LOP3.LUT R4, R4, UR4, RZ, 0xc0, !PT ;  /* 0x0000000404047c12 */ /* 0x000fc6000f8ec0ff */
[----:B------:R-:W-:Y:S02]  /*0660*/  STS [R47+0x1400], RZ ;  /* 0x001400ff2f007388 */ /* 0x000fe40000000800 */
[----:B------:R-:W-:Y:S01]  /*0670*/  IMAD.SHL.U32 R5, R4, 0x400, RZ ;  /* 0x0000040004057824 */ /* 0x000fe200078e00ff */
[----:B------:R-:W-:Y:S01]  /*0680*/  SHF.R.U32.HI R4, RZ, 0x4, R4 ;  /* 0x00000004ff047819 */ /* 0x000fe20000011604 */
[----:B------:R-:W-:Y:S03]  /*0690*/  STS [R47+0x1800], RZ ;  /* 0x001800ff2f007388 */ /* 0x000fe60000000800 */
[----:B------:R-:W-:Y:S01]  /*06a0*/  LOP3.LUT R52, R5, 0x7c00, RZ, 0xc0, !PT ;  /* 0x00007c0005347812 */ /* 0x000fe200078ec0ff */
[----:B------:R-:W-:Y:S01]  /*06b0*/  STS [R47+0x1c00], RZ ;  /* 0x001c00ff2f007388 */ /* 0x000fe20000000800 */
[----:B------:R-:W-:-:S03]  /*06c0*/  LOP3.LUT R4, R4, 0xffffffe, RZ, 0xc0, !PT ;  /* 0x0ffffffe04047812 */ /* 0x000fc600078ec0ff */
[----:B------:R-:W-:Y:S01]  /*06d0*/  STS [R47+0x2000], RZ ;  /* 0x002000ff2f007388 */ /* 0x000fe20000000800 */
[----:B------:R-:W-:Y:S02]  /*06e0*/  IADD3 R52, PT, PT, R4, R47, R52 ;  /* 0x0000002f04347210 */ /* 0x000fe40007ffe034 */
[----:B------:R-:W-:Y:S01]  /*06f0*/  SHF.R.U64 R4, R12, UR7, R13 ;  /* 0x000000070c047c19 */ /* 0x000fe2000800120d */
[----:B------:R-:W-:Y:S03]  /*0700*/  STS [R47+0x2400], RZ ;  /* 0x002400ff2f007388 */ /* 0x000fe60000000800 */
[----:B------:R-:W-:Y:S01]  /*0710*/  LOP3.LUT R4, R4, UR4, RZ, 0xc0, !PT ;  /* 0x0000000404047c12 */ /* 0x000fe2000f8ec0ff */
[----:B------:R-:W-:Y:S04]  /*0720*/  STS [R47+0x2800], RZ ;  /* 0x002800ff2f007388 */ /* 0x000fe80000000800 */
[----:B------:R-:W-:Y:S01]  /*0730*/  STS [R47+0x2c00], RZ ;  /* 0x002c00ff2f007388 */ /* 0x000fe20000000800 */
[----:B------:R-:W-:Y:S01]  /*0740*/  IMAD.SHL.U32 R5, R4, 0x400, RZ ;  /* 0x0000040004057824 */ /* 0x000fe200078e00ff */
[----:B------:R-:W-:-:S02]  /*0750*/  SHF.R.U32.HI R4, RZ, 0x4, R4 ;  /* 0x00000004ff047819 */ /* 0x000fc40000011604 */
[----:B------:R-:W-:Y:S02]  /*0760*/  STS [R47+0x3000], RZ ;  /* 0x003000ff2f007388 */ /* 0x000fe40000000800 */
[----:B------:R-:W-:Y:S02]  /*0770*/  LOP3.LUT R54, R5, 0x7c00, RZ, 0xc0, !PT ;  /* 0x00007c0005367812 */ /* 0x000fe400078ec0ff */
        /* <DEDUP_REMOVED lines=31> */
[----:B------:R-:W1:Y:S02]  /*0970*/  LDS.U16 R50, [R52] ;  /* 0x0000000034327984 */ /* 0x000e640000000400 */
[----:B-1----:R-:W-:-:S05]  /*0980*/  VIADD R5, R50, 0x1 ;  /* 0x0000000132057836 */ /* 0x002fca0000000000 */
[----:B------:R1:W-:Y:S04]  /*0990*/  STS.U16 [R52], R5 ;  /* 0x0000000534007388 */ /* 0x0003e80000000400 */
[----:B------:R-:W2:Y:S01]  /*09a0*/  LDS.U16 R55, [R54] ;  /* 0x0000000036377984 */ /* 0x000ea20000000400 */
[----:B-1----:R-:W-:Y:S01]  /*09b0*/  IMAD.SHL.U32 R5, R4, 0x400, RZ ;  /* 0x0000040004057824 */ /* 0x002fe200078e00ff */
[----:B------:R-:W-:-:S04]  /*09c0*/  SHF.R.U32.HI R4, RZ, 0x4, R4 ;  /* 0x00000004ff047819 */ /* 0x000fc80000011604 */
[----:B------:R-:W-:Y:S02]  /*09d0*/  LOP3.LUT R58, R5, 0x7c00, RZ, 0xc0, !PT ;  /* 0x00007c00053a7812 */ /* 0x000fe400078ec0ff */
[----:B------:R-:W-:-:S04]  /*09e0*/  LOP3.LUT R4, R4, 0xffffffe, RZ, 0xc0, !PT ;  /* 0x0ffffffe04047812 */ /* 0x000fc800078ec0ff */
[----:B------:R-:W-:Y:S02]  /*09f0*/  IADD3 R58, PT, PT, R4, R47, R58 ;  /* 0x0000002f043a7210 */ /* 0x000fe40007ffe03a */
[----:B------:R-:W-:-:S04]  /*0a00*/  SHF.R.U64 R4, R18, UR7, R19 ;  /* 0x0000000712047c19 */ /* 0x000fc80008001213 */
[----:B------:R-:W-:-:S05]  /*0a10*/  LOP3.LUT R4, R4, UR4, RZ, 0xc0, !PT ;  /* 0x0000000404047c12 */ /* 0x000fca000f8ec0ff */
[----:B------:R-:W-:Y:S01]  /*0a20*/  IMAD.SHL.U32 R6, R4, 0x400, RZ ;  /* 0x0000040004067824 */ /* 0x000fe200078e00ff */
[----:B------:R-:W-:-:S04]  /*0a30*/  SHF.R.U32.HI R4, RZ, 0x4, R4 ;  /* 0x00000004ff047819 */ /* 0x000fc80000011604 */
[----:B------:R-:W-:Y:S02]  /*0a40*/  LOP3.LUT R6, R6, 0x7c00, RZ, 0xc0, !PT ;  /* 0x00007c0006067812 */ /* 0x000fe400078ec0ff */
[----:B------:R-:W-:-:S04]  /*0a50*/  LOP3.LUT R4, R4, 0xffffffe, RZ, 0xc0, !PT ;  /* 0x0ffffffe04047812 */ /* 0x000fc800078ec0ff */
[----:B------:R-:W-:Y:S01]  /*0a60*/  IADD3 R60, PT, PT, R4, R47, R6 ;  /* 0x0000002f043c7210 */ /* 0x000fe20007ffe006 */
[----:B--2---:R-:W-:Y:S01]  /*0a70*/  VIADD R7, R55, 0x1 ;  /* 0x0000000137077836 */ /* 0x004fe20000000000 */
[----:B------:R-:W-:-:S04]  /*0a80*/  SHF.R.U64 R4, R20, UR7, R21 ;  /* 0x0000000714047c19 */ /* 0x000fc80008001215 */
[----:B------:R-:W-:Y:S01]  /*0a90*/  STS.U16 [R54], R7 ;  /* 0x0000000736007388 */ /* 0x000fe20000000400 */
[----:B------:R-:W-:-:S03]  /*0aa0*/  LOP3.LUT R4, R4, UR4, RZ, 0xc0, !PT ;  /* 0x0000000404047c12 */ /* 0x000fc6000f8ec0ff */
        /* <DEDUP_REMOVED lines=10> */
[----:B------:R-:W-:-:S04]  /*0b50*/  LOP3.LUT R4, R4, UR4, RZ, 0xc0, !PT ;  /* 0x0000000404047c12 */ /* 0x000fc8000f8ec0ff */
[----:B------:R-:W-:Y:S02]  /*0b60*/  SHF.L.U32 R6, R4, 0xa, RZ ;  /* 0x0000000a04067819 */ /* 0x000fe400000006ff */
[----:B------:R-:W-:Y:S02]  /*0b70*/  SHF.R.U32.HI R4, RZ, 0x4, R4 ;  /* 0x00000004ff047819 */ /* 0x000fe40000011604 */
[----:B------:R-:W-:Y:S02]  /*0b80*/  LOP3.LUT R6, R6, 0x7c00, RZ, 0xc0, !PT ;  /* 0x00007c0006067812 */ /* 0x000fe400078ec0ff */
[----:B------:R-:W-:-:S04]  /*0b90*/  LOP3.LUT R4, R4, 0xffffffe, RZ, 0xc0, !PT ;  /* 0x0ffffffe04047812 */ /* 0x000fc800078ec0ff */
[----:B------:R-:W-:Y:S02]  /*0ba0*/  IADD3 R64, PT, PT, R4, R47, R6 ;  /* 0x0000002f04407210 */ /* 0x000fe40007ffe006 */
[----:B------:R-:W-:Y:S01]  /*0bb0*/  SHF.R.U64 R4, R24, UR7, R25 ;  /* 0x0000000718047c19 */ /* 0x000fe20008001219 */
[----:B--2---:R-:W-:-:S03]  /*0bc0*/  VIADD R7, R59, 0x1 ;  /* 0x000000013b077836 */ /* 0x004fc60000000000 */
[----:B------:R-:W-:Y:S02]  /*0bd0*/  LOP3.LUT R4, R4, UR4, RZ, 0xc0, !PT ;  /* 0x0000000404047c12 */ /* 0x000fe4000f8ec0ff */
[----:B------:R-:W-:Y:S04]  /*0be0*/  STS.U16 [R58], R7 ;  /* 0x000000073a007388 */ /* 0x000fe80000000400 */
        /* <DEDUP_REMOVED lines=10> */
[----:B------:R-:W-:Y:S01]  /*0c90*/  LOP3.LUT R4, R4, UR4, RZ, 0xc0, !PT ;  /* 0x0000000404047c12 */ /* 0x000fe2000f8ec0ff */
[----:B------:R-:W-:Y:S02]  /*0ca0*/  UMOV UR4, 0x400 ;  /* 0x0000040000047882 */ /* 0x000fe40000000000 */
[----:B0-----:R-:W-:Y:S02]  /*0cb0*/  ULEA UR4, UR6, UR4, 0x18 ;  /* 0x0000000406047291 */ /* 0x001fe4000f8ec0ff */
[----:B------:R-:W-:Y:S01]  /*0cc0*/  IMAD.SHL.U32 R6, R4, 0x400, RZ ;  /* 0x0000040004067824 */ /* 0x000fe200078e00ff */
[----:B------:R-:W-:-:S04]  /*0cd0*/  SHF.R.U32.HI R4, RZ, 0x4, R4 ;  /* 0x00000004ff047819 */ /* 0x000fc80000011604 */
[----:B------:R-:W-:Y:S02]  /*0ce0*/  LOP3.LUT R6, R6, 0x7c00, RZ, 0xc0, !PT ;  /* 0x00007c0006067812 */ /* 0x000fe400078ec0ff */
[----:B------:R-:W-:-:S04]  /*0cf0*/  LOP3.LUT R4, R4, 0xffffffe, RZ, 0xc0, !PT ;  /* 0x0ffffffe04047812 */ /* 0x000fc800078ec0ff */
[----:B------:R-:W-:Y:S01]  /*0d00*/  IADD3 R68, PT, PT, R4, R47, R6 ;  /* 0x0000002f04447210 */ /* 0x000fe20007ffe006 */
[----:B--2---:R-:W-:-:S05]  /*0d10*/  VIADD R7, R63, 0x1 ;  /* 0x000000013f077836 */ /* 0x004fca0000000000 */
[----:B------:R-:W-:Y:S04]  /*0d20*/  STS.U16 [R62], R7 ;  /* 0x000000073e007388 */ /* 0x000fe80000000400 */
[----:B------:R-:W0:Y:S02]  /*0d30*/  LDS.U16 R65, [R64] ;  /* 0x0000000040417984 */ /* 0x000e240000000400 */
[----:B0-----:R-:W-:-:S05]  /*0d40*/  VIADD R5, R65, 0x1 ;  /* 0x0000000141057836 */ /* 0x001fca0000000000 */
[----:B------:R-:W-:Y:S04]  /*0d50*/  STS.U16 [R64], R5 ;  /* 0x0000000540007388 */ /* 0x000fe80000000400 */
[----:B------:R-:W0:Y:S02]  /*0d60*/  LDS.U16 R67, [R66] ;  /* 0x0000000042437984 */ /* 0x000e240000000400 */
[----:B0-----:R-:W-:-:S05]  /*0d70*/  VIADD R7, R67, 0x1 ;  /* 0x0000000143077836 */ /* 0x001fca0000000000 */
[----:B------:R-:W-:Y:S04]  /*0d80*/  STS.U16 [R66], R7 ;  /* 0x0000000742007388 */ /* 0x000fe80000000400 */
[----:B------:R-:W0:Y:S02]  /*0d90*/  LDS.U16 R69, [R68] ;  /* 0x0000000044457984 */ /* 0x000e240000000400 */
[----:B0-----:R-:W-:-:S05]  /*0da0*/  VIADD R5, R69, 0x1 ;  /* 0x0000000145057836 */ /* 0x001fca0000000000 */
[----:B------:R-:W-:Y:S01]  /*0db0*/  STS.U16 [R68], R5 ;  /* 0x0000000544007388 */ /* 0x000fe20000000400 */
[----:B------:R-:W-:Y:S06]  /*0dc0*/  BAR.SYNC.DEFER_BLOCKING 0x0 ;  /* 0x0000000000007b1d */ /* 0x000fec0000010000 */
[----:B------:R-:W-:Y:S04]  /*0dd0*/  LDS R70, [R49] ;  /* 0x0000000031467984 */ /* 0x000fe80000000800 */
[----:B------:R-:W0:Y:S04]  /*0de0*/  LDS R71, [R49+0x4] ;  /* 0x0000040031477984 */ /* 0x000e280000000800 */
[----:B------:R-:W1:Y:S04]  /*0df0*/  LDS R72, [R49+0x8] ;  /* 0x0000080031487984 */ /* 0x000e680000000800 */
[----:B------:R-:W2:Y:S04]  /*0e00*/  LDS R73, [R49+0xc] ;  /* 0x00000c0031497984 */ /* 0x000ea80000000800 */
[----:B------:R-:W3:Y:S04]  /*0e10*/  LDS R74, [R49+0x10] ;  /* 0x00001000314a7984 */ /* 0x000ee80000000800 */
[----:B------:R-:W4:Y:S04]  /*0e20*/  LDS R75, [R49+0x14] ;  /* 0x00001400314b7984 */ /* 0x000f280000000800 */
[----:B------:R-:W4:Y:S04]  /*0e30*/  LDS R76, [R49+0x18] ;  /* 0x00001800314c7984 */ /* 0x000f280000000800 */
[----:B------:R-:W4:Y:S04]  /*0e40*/  LDS R77, [R49+0x1c] ;  /* 0x00001c00314d7984 */ /* 0x000f280000000800 */
[----:B------:R-:W4:Y:S04]  /*0e50*/  LDS R78, [R49+0x20] ;  /* 0x00002000314e7984 */ /* 0x000f280000000800 */
[----:B------:R-:W4:Y:S04]  /*0e60*/  LDS R79, [R49+0x24] ;  /* 0x00002400314f7984 */ /* 0x000f280000000800 */
[----:B------:R-:W4:Y:S01]  /*0e70*/  LDS R80, [R49+0x28] ;  /* 0x0000280031507984 */ /* 0x000f220000000800 */
[----:B0-----:R-:W-:-:S03]  /*0e80*/  IMAD.IADD R71, R70, 0x1, R71 ;  /* 0x0000000146477824 */ /* 0x001fc600078e0247 */
[----:B------:R-:W0:Y:S01]  /*0e90*/  LDS R81, [R49+0x2c] ;  /* 0x00002c0031517984 */ /* 0x000e220000000800 */
[----:B-1----:R-:W-:-:S03]  /*0ea0*/  IMAD.IADD R72, R72, 0x1, R71 ;  /* 0x0000000148487824 */ /* 0x002fc600078e0247 */
[----:B------:R-:W1:Y:S01]  /*0eb0*/  LDS R82, [R49+0x30] ;  /* 0x0000300031527984 */ /* 0x000e620000000800 */
[----:B--2---:R-:W-:-:S03]  /*0ec0*/  IMAD.IADD R73, R73, 0x1, R72 ;  /* 0x0000000149497824 */ /* 0x004fc600078e0248 */
[----:B------:R-:W2:Y:S01]  /*0ed0*/  LDS R83, [R49+0x34] ;  /* 0x0000340031537984 */ /* 0x000ea20000000800 */
[----:B---3--:R-:W-:-:S03]  /*0ee0*/  IMAD.IADD R74, R74, 0x1, R73 ;  /* 0x000000014a4a7824 */ /* 0x008fc600078e0249 */
[----:B------:R-:W3:Y:S01]  /*0ef0*/  LDS R84, [R49+0x38] ;  /* 0x0000380031547984 */ /* 0x000ee20000000800 */
[----:B----4-:R-:W-:-:S03]  /*0f00*/  IMAD.IADD R75, R75, 0x1, R74 ;  /* 0x000000014b4b7824 */ /* 0x010fc600078e024a */
[----:B------:R-:W4:Y:S02]  /*0f10*/  LDS R85, [R49+0x3c] ;  /* 0x00003c0031557984 */ /* 0x000f240000000800 */
[----:B------:R-:W-:Y:S02]  /*0f20*/  IADD3 R76, PT, PT, R76, R75, RZ ;  /* 0x0000004b4c4c7210 */ /* 0x000fe40007ffe0ff */
[----:B------:R-:W4:Y:S04]  /*0f30*/  LDS R86, [R49+0x40] ;  /* 0x0000400031567984 */ /* 0x000f280000000800 */
[----:B------:R-:W4:Y:S01]  /*0f40*/  LDS R87, [R49+0x44] ;  /* 0x0000440031577984 */ /* 0x000f220000000800 */
[----:B------:R-:W-:-:S03]  /*0f50*/  IMAD.IADD R77, R77, 0x1, R76 ;  /* 0x000000014d4d7824 */ /* 0x000fc600078e024c */
[----:B------:R-:W4:Y:S01]  /*0f60*/  LDS R88, [R49+0x48] ;  /* 0x0000480031587984 */ /* 0x000f220000000800 */
[----:B------:R-:W-:-:S03]  /*0f70*/  IMAD.IADD R78, R78, 0x1, R77 ;  /* 0x000000014e4e7824 */ /* 0x000fc600078e024d */
[----:B------:R-:W4:Y:S01]  /*0f80*/  LDS R89, [R49+0x4c] ;  /* 0x00004c0031597984 */ /* 0x000f220000000800 */
[----:B------:R-:W-:-:S03]  /*0f90*/  IMAD.IADD R79, R79, 0x1, R78 ;  /* 0x000000014f4f7824 */ /* 0x000fc600078e024e */
[----:B------:R-:W4:Y:S01]  /*0fa0*/  LDS R90, [R49+0x50] ;  /* 0x00005000315a7984 */ /* 0x000f220000000800 */
[----:B------:R-:W-:-:S03]  /*0fb0*/  IMAD.IADD R80, R80, 0x1, R79 ;  /* 0x0000000150507824 */ /* 0x000fc600078e024f */
        /* <DEDUP_REMOVED lines=10> */
[----:B------:R-:W4:Y:S01]  /*1060*/  LDS R96, [R49+0x68] ;  /* 0x0000680031607984 */ /* 0x000f220000000800 */
[----:B------:R-:W-:-:S03]  /*1070*/  IMAD.IADD R86, R86, 0x1, R85 ;  /* 0x0000000156567824 */ /* 0x000fc600078e0255 */
[----:B------:R-:W4:Y:S01]  /*1080*/  LDS R97, [R49+0x6c] ;  /* 0x00006c0031617984 */ /* 0x000f220000000800 */
[----:B------:R-:W-:-:S03]  /*1090*/  IMAD.IADD R87, R87, 0x1, R86 ;  /* 0x0000000157577824 */ /* 0x000fc600078e0256 */
[----:B------:R-:W4:Y:S02]  /*10a0*/  LDS R98, [R49+0x70] ;  /* 0x0000700031627984 */ /* 0x000f240000000800 */
[----:B------:R-:W-:Y:S02]  /*10b0*/  IADD3 R88, PT, PT, R88, R87, RZ ;  /* 0x0000005758587210 */ /* 0x000fe40007ffe0ff */
[----:B------:R-:W4:Y:S03]  /*10c0*/  LDS R99, [R49+0x74] ;  /* 0x0000740031637984 */ /* 0x000f260000000800 */
[----:B------:R-:W-:Y:S01]  /*10d0*/  IMAD.IADD R89, R89, 0x1, R88 ;  /* 0x0000000159597824 */ /* 0x000fe200078e0258 */
[----:B------:R-:W4:Y:S03]  /*10e0*/  LDS R100, [R49+0x78] ;  /* 0x0000780031647984 */ /* 0x000f260000000800 */
[----:B------:R-:W-:Y:S01]  /*10f0*/  IMAD.IADD R90, R90, 0x1, R89 ;  /* 0x000000015a5a7824 */ /* 0x000fe200078e0259 */
[----:B------:R-:W4:Y:S03]  /*1100*/  LDS R101, [R49+0x7c] ;  /* 0x00007c0031657984 */ /* 0x000f260000000800 */
[----:B------:R-:W-:Y:S01]  /*1110*/  IMAD.IADD R91, R91, 0x1, R90 ;  /* 0x000000015b5b7824 */ /* 0x000fe200078e025a */
[----:B------:R-:W4:Y:S03]  /*1120*/  LDS R4, [R49+0x80] ;  /* 0x0000800031047984 */ /* 0x000f260000000800 */
[----:B0-----:R-:W-:-:S04]  /*1130*/  IMAD.IADD R92, R92, 0x1, R91 ;  /* 0x000000015c5c7824 */ /* 0x001fc800078e025b */
[----:B-1----:R-:W-:-:S04]  /*1140*/  IMAD.IADD R93, R93, 0x1, R92 ;  /* 0x000000015d5d7824 */ /* 0x002fc800078e025c */
[----:B--2---:R-:W-:-:S04]  /*1150*/  IMAD.IADD R94, R94, 0x1, R93 ;  /* 0x000000015e5e7824 */ /* 0x004fc800078e025d */
[----:B---3--:R-:W-:-:S04]  /*1160*/  IMAD.IADD R95, R95, 0x1, R94 ;  /* 0x000000015f5f7824 */ /* 0x008fc800078e025e */
[----:B----4-:R-:W-:-:S04]  /*1170*/  IMAD.IADD R96, R96, 0x1, R95 ;  /* 0x0000000160607824 */ /* 0x010fc800078e025f */
[----:B------:R-:W-:-:S04]  /*1180*/  IMAD.IADD R97, R97, 0x1, R96 ;  /* 0x0000000161617824 */ /* 0x000fc800078e0260 */
[----:B------:R-:W-:-:S04]  /*1190*/  IMAD.IADD R98, R98, 0x1, R97 ;  /* 0x0000000162627824 */ /* 0x000fc800078e0261 */
[----:B------:R-:W-:-:S05]  /*11a0*/  IMAD.IADD R99, R99, 0x1, R98 ;  /* 0x0000000163637824 */ /* 0x000fca00078e0262 */
[----:B------:R-:W-:-:S05]  /*11b0*/  IADD3 R100, PT, PT, R100, R99, RZ ;  /* 0x0000006364647210 */ /* 0x000fca0007ffe0ff */
[----:B------:R-:W-:-:S04]  /*11c0*/  IMAD.IADD R101, R101, 0x1, R100 ;  /* 0x0000000165657824 */ /* 0x000fc800078e0264 */
[----:B------:R-:W-:-:S05]  /*11d0*/  IMAD.IADD R103, R4, 0x1, R101 ;  /* 0x0000000104677824 */ /* 0x000fca00078e0265 */
        /* <DEDUP_REMOVED lines=8> */
[----:B------:R-:W0:Y:S02]  /*1260*/  SHFL.UP P0, R104, R105, 0x10, RZ ;  /* 0x0600000069687989 */ /* 0x000e2400000000ff */
[----:B0-----:R-:W-:Y:S01]  /*1270*/  @P0 IMAD.IADD R104, R105, 0x1, R104 ;  /* 0x0000000169680824 */ /* 0x001fe200078e0268 */
[----:B------:R-:W-:-:S03]  /*1280*/  ISETP.NE.AND P0, PT, R102, 0x1, PT ;  /* 0x000000016600780c */ /* 0x000fc60003f05270 */
[----:B------:R-:W-:Y:S01]  /*1290*/  IMAD.IADD R103, R104, 0x1, -R103 ;  /* 0x0000000168677824 */ /* 0x000fe200078e0a67 */
[----:B------:R-:W-:Y:S01]  /*12a0*/  @!P1 STS [R48+0x8400], R104 ;  /* 0x0084006830009388 */ /* 0x000fe20000000800 */
[----:B------:R-:W-:Y:S01]  /*12b0*/  BAR.SYNC.DEFER_BLOCKING 0x0 ;  /* 0x0000000000007b1d */ /* 0x000fe20000010000 */
[----:B------:R-:W-:-:S05]  /*12c0*/  ISETP.NE.AND P1, PT, R102, 0x4, PT ;  /* 0x000000046600780c */ /* 0x000fca0003f25270 */
[----:B------:R-:W0:Y:S04]  /*12d0*/  LDS.128 R4, [UR4+0x8400] ;  /* 0x00840004ff047984 */ /* 0x000e280008000c00 */
[----:B------:R-:W1:Y:S01]  /*12e0*/  LDS.128 R8, [UR4+0x8410] ;  /* 0x00841004ff087984 */ /* 0x000e620008000c00 */
[C---:B0-----:R-:W-:Y:S01]  /*12f0*/  SEL R53, R4.reuse, R53, !P0 ;  /* 0x0000003504357207 */ /* 0x041fe20004000000 */
[----:B------:R-:W-:Y:S01]  /*1300*/  IMAD.IADD R5, R4, 0x1, R5 ;  /* 0x0000000104057824 */ /* 0x000fe200078e0205 */
[----:B------:R-:W-:-:S03]  /*1310*/  ISETP.NE.AND P0, PT, R102, 0x2, PT ;  /* 0x000000026600780c */ /* 0x000fc60003f05270 */
[----:B------:R-:W-:Y:S01]  /*1320*/  IMAD.IADD R6, R6, 0x1, R5 ;  /* 0x0000000106067824 */ /* 0x000fe200078e0205 */
[----:B------:R-:W-:Y:S02]  /*1330*/  SEL R53, R5, R53, !P0 ;  /* 0x0000003505357207 */ /* 0x000fe40004000000 */
[----:B------:R-:W-:Y:S01]  /*1340*/  ISETP.NE.AND P0, PT, R102, 0x3, PT ;  /* 0x000000036600780c */ /* 0x000fe20003f05270 */
[----:B------:R-:W-:-:S03]  /*1350*/  IMAD.IADD R7, R7, 0x1, R6 ;  /* 0x0000000107077824 */ /* 0x000fc600078e0206 */
[----:B------:R-:W-:Y:S01]  /*1360*/  SEL R53, R6, R53, !P0 ;  /* 0x0000003506357207 */ /* 0x000fe20004000000 */
[C---:B-1----:R-:W-:Y:S01]  /*1370*/  IMAD.IADD R8, R7.reuse, 0x1, R8 ;  /* 0x0000000107087824 */ /* 0x042fe200078e0208 */
[----:B------:R-:W-:Y:S02]  /*1380*/  ISETP.NE.AND P0, PT, R102, 0x5, PT ;  /* 0x000000056600780c */ /* 0x000fe40003f05270 */
[----:B------:R-:W-:Y:S02]  /*1390*/  SEL R53, R7, R53, !P1 ;  /* 0x0000003507357207 */ /* 0x000fe40004800000 */
[----:B------:R-:W-:Y:S02]  /*13a0*/  IADD3 R9, PT, PT, R9, R8, RZ ;  /* 0x0000000809097210 */ /* 0x000fe40007ffe0ff */
[----:B------:R-:W-:Y:S02]  /*13b0*/  SEL R53, R8, R53, !P0 ;  /* 0x0000003508357207 */ /* 0x000fe40004000000 */
[----:B------:R-:W-:Y:S01]  /*13c0*/  ISETP.NE.AND P1, PT, R46, RZ, PT ;  /* 0x000000ff2e00720c */ /* 0x000fe20003f25270 */
[----:B------:R-:W-:Y:S01]  /*13d0*/  IMAD.IADD R10, R10, 0x1, R9 ;  /* 0x000000010a0a7824 */ /* 0x000fe200078e0209 */
[----:B------:R-:W-:-:S02]  /*13e0*/  ISETP.GT.U32.AND P0, PT, R0, 0x1f, PT ;  /* 0x0000001f0000780c */ /* 0x000fc40003f04070 */
[----:B------:R-:W-:Y:S01]  /*13f0*/  SEL R53, R9, R53, !P2 ;  /* 0x0000003509357207 */ /* 0x000fe20005000000 */
[----:B------:R-:W-:Y:S01]  /*1400*/  IMAD.IADD R11, R11, 0x1, R10 ;  /* 0x000000010b0b7824 */ /* 0x000fe200078e020a */
[----:B------:R-:W-:Y:S02]  /*1410*/  ISETP.GT.U32.OR P2, PT, R0, 0x1f, P1 ;  /* 0x0000001f0000780c */ /* 0x000fe40000f44470 */
[----:B------:R-:W-:Y:S02]  /*1420*/  SEL R4, R103, RZ, P1 ;  /* 0x000000ff67047207 */ /* 0x000fe40000800000 */
[----:B------:R-:W-:-:S05]  /*1430*/  SEL R53, R10, R53, !P3 ;  /* 0x000000350a357207 */ /* 0x000fca0005800000 */
[----:B------:R-:W-:Y:S01]  /*1440*/  @P0 IMAD.IADD R103, R53, 0x1, R4 ;  /* 0x0000000135670824 */ /* 0x000fe200078e0204 */
[----:B------:R-:W-:-:S03]  /*1450*/  ISETP.NE.AND P0, PT, R0, RZ, PT ;  /* 0x000000ff0000720c */ /* 0x000fc60003f05270 */
[----:B------:R-:W-:-:S05]  /*1460*/  @!P2 IMAD.U32 R103, R11, 0x10000, RZ ;  /* 0x000100000b67a824 */ /* 0x000fca00078e00ff */
[----:B------:R-:W-:Y:S01]  /*1470*/  @!P2 STS [UR4+0x8428], R103 ;  /* 0x00842867ff00a988 */ /* 0x000fe20008000804 */
[----:B------:R-:W-:Y:S06]  /*1480*/  BAR.SYNC.DEFER_BLOCKING 0x0 ;  /* 0x0000000000007b1d */ /* 0x000fec0000010000 */
[----:B------:R-:W0:Y:S02]  /*1490*/  LDS R4, [UR4+0x8428] ;  /* 0x00842804ff047984 */ /* 0x000e240008000800 */
[----:B0-----:R-:W-:-:S05]  /*14a0*/  SEL R4, R4, RZ, P0 ;  /* 0x000000ff04047207 */ /* 0x001fca0000000000 */
[----:B------:R-:W-:-:S04]  /*14b0*/  IMAD.IADD R4, R4, 0x1, R103 ;  /* 0x0000000104047824 */ /* 0x000fc800078e0267 */
[--C-:B------:R-:W-:Y:S01]  /*14c0*/  IMAD.IADD R70, R70, 0x1, R4.reuse ;  /* 0x0000000146467824 */ /* 0x100fe200078e0204 */
[-C--:B------:R-:W-:Y:S01]  /*14d0*/  IADD3 R10, PT, PT, R75, R4.reuse, RZ ;  /* 0x000000044b0a7210 */ /* 0x080fe20007ffe0ff */
[--C-:B------:R-:W-:Y:S01]  /*14e0*/  IMAD.IADD R6, R71, 0x1, R4.reuse ;  /* 0x0000000147067824 */ /* 0x100fe200078e0204 */
[-C--:B------:R-:W-:Y:S01]  /*14f0*/  IADD3 R114, PT, PT, R87, R4.reuse, RZ ;  /* 0x0000000457727210 */ /* 0x080fe20007ffe0ff */
[--C-:B------:R-:W-:Y:S01]  /*1500*/  IMAD.IADD R72, R72, 0x1, R4.reuse ;  /* 0x0000000148487824 */ /* 0x100fe200078e0204 */
[----:B------:R-:W-:Y:S01]  /*1510*/  IADD3 R99, PT, PT, R99, R4, RZ ;  /* 0x0000000463637210 */ /* 0x000fe20007ffe0ff */
[--C-:B------:R-:W-:Y:S01]  /*1520*/  IMAD.IADD R8, R73, 0x1, R4.reuse ;  /* 0x0000000149087824 */ /* 0x100fe200078e0204 */
[----:B------:R-:W-:Y:S01]  /*1530*/  STS [R49], R4 ;  /* 0x0000000431007388 */ /* 0x000fe20000000800 */
[--C-:B------:R-:W-:Y:S02]  /*1540*/  IMAD.IADD R74, R74, 0x1, R4.reuse ;  /* 0x000000014a4a7824 */ /* 0x100fe400078e0204 */
[--C-:B------:R-:W-:Y:S01]  /*1550*/  IMAD.IADD R76, R76, 0x1, R4.reuse ;  /* 0x000000014c4c7824 */ /* 0x100fe200078e0204 */
[----:B------:R-:W-:Y:S01]  /*1560*/  STS [R49+0x4], R70 ;  /* 0x0000044631007388 */ /* 0x000fe20000000800 */
[----:B------:R-:W-:-:S02]  /*1570*/  IMAD.IADD R104, R77, 0x1, R4 ;  /* 0x000000014d687824 */ /* 0x000fc400078e0204 */
[--C-:B------:R-:W-:Y:S01]  /*1580*/  IMAD.IADD R78, R78, 0x1, R4.reuse ;  /* 0x000000014e4e7824 */ /* 0x100fe200078e0204 */
[----:B------:R-:W-:Y:S01]  /*1590*/  STS [R49+0x8], R6 ;  /* 0x0000080631007388 */ /* 0x000fe20000000800 */
[--C-:B------:R-:W-:Y:S02]  /*15a0*/  IMAD.IADD R106, R79, 0x1, R4.reuse ;  /* 0x000000014f6a7824 */ /* 0x100fe400078e0204 */
[--C-:B------:R-:W-:Y:S01]  /*15b0*/  IMAD.IADD R80, R80, 0x1, R4.reuse ;  /* 0x0000000150507824 */ /* 0x100fe200078e0204 */
[----:B------:R-:W-:Y:S01]  /*15c0*/  STS [R49+0xc], R72 ;  /* 0x00000c4831007388 */ /* 0x000fe20000000800 */
        /* <DEDUP_REMOVED lines=27> */
[----:B------:R-:W-:-:S03]  /*1780*/  IMAD.IADD R101, R101, 0x1, R4 ;  /* 0x0000000165657824 */ /* 0x000fc600078e0204 */
[----:B------:R-:W-:Y:S04]  /*1790*/  STS [R49+0x34], R82 ;  /* 0x0000345231007388 */ /* 0x000fe80000000800 */
        /* <DEDUP_REMOVED lines=18> */
[----:B------:R-:W-:Y:S01]  /*18c0*/  STS [R49+0x80], R101 ;  /* 0x0000806531007388 */ /* 0x000fe20000000800 */
[----:B------:R-:W-:Y:S06]  /*18d0*/  BAR.SYNC.DEFER_BLOCKING 0x0 ;  /* 0x0000000000007b1d */ /* 0x000fec0000010000 */
[----:B------:R-:W0:Y:S04]  /*18e0*/  LDS.U16 R54, [R54] ;  /* 0x0000000036367984 */ /* 0x000e280000000400 */
[----:B------:R-:W1:Y:S04]  /*18f0*/  LDS.U16 R5, [R52] ;  /* 0x0000000034057984 */ /* 0x000e680000000400 */
[----:B------:R-:W2:Y:S04]  /*1900*/  LDS.U16 R56, [R56] ;  /* 0x0000000038387984 */ /* 0x000ea80000000400 */
[----:B------:R-:W3:Y:S04]  /*1910*/  LDS.U16 R58, [R58] ;  /* 0x000000003a3a7984 */ /* 0x000ee80000000400 */
[----:B------:R-:W4:Y:S04]  /*1920*/  LDS.U16 R60, [R60] ;  /* 0x000000003c3c7984 */ /* 0x000f280000000400 */
[----:B------:R-:W4:Y:S04]  /*1930*/  LDS.U16 R62, [R62] ;  /* 0x000000003e3e7984 */ /* 0x000f280000000400 */
[----:B------:R-:W4:Y:S04]  /*1940*/  LDS.U16 R64, [R64] ;  /* 0x0000000040407984 */ /* 0x000f280000000400 */
[----:B------:R-:W4:Y:S04]  /*1950*/  LDS.U16 R66, [R66] ;  /* 0x0000000042427984 */ /* 0x000f280000000400 */
[----:B------:R-:W4:Y:S01]  /*1960*/  LDS.U16 R68, [R68] ;  /* 0x0000000044447984 */ /* 0x000f220000000400 */
[----:B0-----:R-:W-:-:S02]  /*1970*/  IMAD.IADD R7, R55, 0x1, R54 ;  /* 0x0000000137077824 */ /* 0x001fc400078e0236 */
[----:B-1----:R-:W-:Y:S02]  /*1980*/  IMAD.IADD R5, R50, 0x1, R5 ;  /* 0x0000000132057824 */ /* 0x002fe400078e0205 */
[----:B--2---:R-:W-:Y:S02]  /*1990*/  IMAD.IADD R9, R57, 0x1, R56 ;  /* 0x0000000139097824 */ /* 0x004fe400078e0238 */
[----:B---3--:R-:W-:Y:S02]  /*19a0*/  IMAD.IADD R11, R59, 0x1, R58 ;  /* 0x000000013b0b7824 */ /* 0x008fe400078e023a */
[----:B----4-:R-:W-:Y:S02]  /*19b0*/  IMAD.IADD R55, R61, 0x1, R60 ;  /* 0x000000013d377824 */ /* 0x010fe400078e023c */
[----:B------:R-:W-:Y:S02]  /*19c0*/  IMAD.IADD R62, R63, 0x1, R62 ;  /* 0x000000013f3e7824 */ /* 0x000fe400078e023e */
[----:B------:R-:W-:-:S02]  /*19d0*/  IMAD.IADD R64, R65, 0x1, R64 ;  /* 0x0000000141407824 */ /* 0x000fc400078e0240 */
[----:B------:R-:W-:Y:S02]  /*19e0*/  IMAD.IADD R66, R67, 0x1, R66 ;  /* 0x0000000143427824 */ /* 0x000fe400078e0242 */
[----:B------:R-:W-:Y:S01]  /*19f0*/  IMAD.IADD R68, R69, 0x1, R68 ;  /* 0x0000000145447824 */ /* 0x000fe200078e0244 */
[----:B------:R-:W-:Y:S06]  /*1a00*/  BAR.SYNC.DEFER_BLOCKING 0x0 ;  /* 0x0000000000007b1d */ /* 0x000fec0000010000 */
[----:B------:R-:W-:Y:S05]  /*1a10*/  BRA.U UP0, `(.L_x_200) ;  /* 0x0000000100d07547 */ /* 0x000fea000b800000 */
[----:B------:R-:W-:Y:S01]  /*1a20*/  LEA R5, R5, UR4, 0x3 ;  /* 0x0000000405057c11 */ /* 0x000fe2000f8e18ff */
[----:B------:R-:W-:Y:S01]  /*1a30*/  UIADD3 UR8, UPT, UPT, UR8, 0x6, URZ ;  /* 0x0000000608087890 */ /* 0x000fe2000fffe0ff */
[----:B------:R-:W-:Y:S01]  /*1a40*/  LEA R7, R7, UR4, 0x3 ;  /* 0x0000000407077c11 */ /* 0x000fe2000f8e18ff */
[----:B------:R-:W-:Y:S01]  /*1a50*/  UIADD3 UR5, UPT, UPT, UR5, -0x6, URZ ;  /* 0xfffffffa05057890 */ /* 0x000fe2000fffe0ff */
[----:B------:R-:W-:Y:S01]  /*1a60*/  LEA R9, R9, UR4, 0x3 ;  /* 0x0000000409097c11 */ /* 0x000fe2000f8e18ff */
[----:B------:R0:W-:Y:S01]  /*1a70*/  STS.64 [R5], R2 ;  /* 0x0000000205007388 */ /* 0x0001e20000000a00 */
[----:B------:R-:W-:Y:S02]  /*1a80*/  LEA R11, R11, UR4, 0x3 ;  /* 0x000000040b0b7c11 */ /* 0x000fe4000f8e18ff */
[----:B------:R-:W-:Y:S01]  /*1a90*/  LEA R55, R55, UR4, 0x3 ;  /* 0x0000000437377c11 */ /* 0x000fe2000f8e18ff */
[----:B------:R0:W-:Y:S01]  /*1aa0*/  STS.64 [R7], R12 ;  /* 0x0000000c07007388 */ /* 0x0001e20000000a00 */
[----:B------:R-:W-:-:S02]  /*1ab0*/  LEA R57, R62, UR4, 0x3 ;  /* 0x000000043e397c11 */ /* 0x000fc4000f8e18ff */
[----:B------:R-:W-:Y:S01]  /*1ac0*/  LEA R59, R64, UR4, 0x3 ;  /* 0x00000004403b7c11 */ /* 0x000fe2000f8e18ff */
[----:B------:R0:W-:Y:S01]  /*1ad0*/  STS.64 [R9], R14 ;  /* 0x0000000e09007388 */ /* 0x0001e20000000a00 */
[----:B------:R-:W-:Y:S02]  /*1ae0*/  LEA R61, R66, UR4, 0x3 ;  /* 0x00000004423d7c11 */ /* 0x000fe4000f8e18ff */
[----:B------:R-:W-:Y:S01]  /*1af0*/  LEA R63, R68, UR4, 0x3 ;  /* 0x00000004443f7c11 */ /* 0x000fe2000f8e18ff */
[----:B------:R0:W-:Y:S04]  /*1b00*/  STS.64 [R11], R16 ;  /* 0x000000100b007388 */ /* 0x0001e80000000a00 */
[----:B------:R0:W-:Y:S04]  /*1b10*/  STS.64 [R55], R18 ;  /* 0x0000001237007388 */ /* 0x0001e80000000a00 */
[----:B------:R0:W-:Y:S04]  /*1b20*/  STS.64 [R57], R20 ;  /* 0x0000001439007388 */ /* 0x0001e80000000a00 */
[----:B------:R0:W-:Y:S04]  /*1b30*/  STS.64 [R59], R22 ;  /* 0x000000163b007388 */ /* 0x0001e80000000a00 */
[----:B------:R0:W-:Y:S04]  /*1b40*/  STS.64 [R61], R24 ;  /* 0x000000183d007388 */ /* 0x0001e80000000a00 */
[----:B------:R0:W-:Y:S01]  /*1b50*/  STS.64 [R63], R26 ;  /* 0x0000001a3f007388 */ /* 0x0001e20000000a00 */
[----:B------:R-:W-:Y:S06]  /*1b60*/  BAR.SYNC.DEFER_BLOCKING 0x0 ;  /* 0x0000000000007b1d */ /* 0x000fec0000010000 */
[----:B------:R0:W1:Y:S04]  /*1b70*/  LDS.64 R2, [R51] ;  /* 0x0000000033027984 */ /* 0x0000680000000a00 */
[----:B------:R0:W3:Y:S04]  /*1b80*/  LDS.64 R12, [R51+0x8] ;  /* 0x00000800330c7984 */ /* 0x0000e80000000a00 */
[----:B------:R0:W4:Y:S04]  /*1b90*/  LDS.64 R14, [R51+0x10] ;  /* 0x00001000330e7984 */ /* 0x0001280000000a00 */
[----:B------:R0:W2:Y:S04]  /*1ba0*/  LDS.64 R16, [R51+0x18] ;  /* 0x0000180033107984 */ /* 0x0000a80000000a00 */
[----:B------:R0:W0:Y:S04]  /*1bb0*/  LDS.64 R18, [R51+0x20] ;  /* 0x0000200033127984 */ /* 0x0000280000000a00 */
[----:B------:R0:W0:Y:S04]  /*1bc0*/  LDS.64 R20, [R51+0x28] ;  /* 0x0000280033147984 */ /* 0x0000280000000a00 */
[----:B------:R0:W0:Y:S04]  /*1bd0*/  LDS.64 R22, [R51+0x30] ;  /* 0x0000300033167984 */ /* 0x0000280000000a00 */
[----:B------:R0:W0:Y:S04]  /*1be0*/  LDS.64 R24, [R51+0x38] ;  /* 0x0000380033187984 */ /* 0x0000280000000a00 */
[----:B------:R0:W0:Y:S01]  /*1bf0*/  LDS.64 R26, [R51+0x40] ;  /* 0x00004000331a7984 */ /* 0x0000220000000a00 */
[----:B------:R-:W-:Y:S06]  /*1c00*/  BAR.SYNC.DEFER_BLOCKING 0x0 ;  /* 0x0000000000007b1d */ /* 0x000fec0000010000 */
[----:B------:R0:W-:Y:S04]  /*1c10*/  STS.64 [R5], R28 ;  /* 0x0000001c05007388 */ /* 0x0001e80000000a00 */
[----:B------:R0:W-:Y:S04]  /*1c20*/  STS.64 [R7], R30 ;  /* 0x0000001e07007388 */ /* 0x0001e80000000a00 */
[----:B------:R0:W-:Y:S04]  /*1c30*/  STS.64 [R9], R32 ;  /* 0x0000002009007388 */ /* 0x0001e80000000a00 */
[----:B------:R0:W-:Y:S04]  /*1c40*/  STS.64 [R11], R34 ;  /* 0x000000220b007388 */ /* 0x0001e80000000a00 */
[----:B------:R0:W-:Y:S04]  /*1c50*/  STS.64 [R55], R36 ;  /* 0x0000002437007388 */ /* 0x0001e80000000a00 */
[----:B------:R0:W-:Y:S04]  /*1c60*/  STS.64 [R57], R38 ;  /* 0x0000002639007388 */ /* 0x0001e80000000a00 */
[----:B------:R0:W-:Y:S04]  /*1c70*/  STS.64 [R59], R40 ;  /* 0x000000283b007388 */ /* 0x0001e80000000a00 */
[----:B------:R0:W-:Y:S04]  /*1c80*/  STS.64 [R61], R42 ;  /* 0x0000002a3d007388 */ /* 0x0001e80000000a00 */
[----:B------:R0:W-:Y:S01]  /*1c90*/  STS.64 [R63], R44 ;  /* 0x0000002c3f007388 */ /* 0x0001e20000000a00 */
[----:B------:R-:W-:Y:S06]  /*1ca0*/  BAR.SYNC.DEFER_BLOCKING 0x0 ;  /* 0x0000000000007b1d */ /* 0x000fec0000010000 */
[----:B------:R0:W0:Y:S04]  /*1cb0*/  LDS.64 R28, [R51] ;  /* 0x00000000331c7984 */ /* 0x0000280000000a00 */
[----:B------:R0:W0:Y:S04]  /*1cc0*/  LDS.64 R30, [R51+0x8] ;  /* 0x00000800331e7984 */ /* 0x0000280000000a00 */
[----:B------:R0:W0:Y:S04]  /*1cd0*/  LDS.64 R32, [R51+0x10] ;  /* 0x0000100033207984 */ /* 0x0000280000000a00 */
[----:B------:R0:W0:Y:S04]  /*1ce0*/  LDS.64 R34, [R51+0x18] ;  /* 0x0000180033227984 */ /* 0x0000280000000a00 */
[----:B------:R0:W0:Y:S04]  /*1cf0*/  LDS.64 R36, [R51+0x20] ;  /* 0x0000200033247984 */ /* 0x0000280000000a00 */
[----:B------:R0:W0:Y:S04]  /*1d00*/  LDS.64 R38, [R51+0x28] ;  /* 0x0000280033267984 */ /* 0x0000280000000a00 */
[----:B------:R0:W0:Y:S04]  /*1d10*/  LDS.64 R40, [R51+0x30] ;  /* 0x0000300033287984 */ /* 0x0000280000000a00 */
[----:B------:R0:W0:Y:S04]  /*1d20*/  LDS.64 R42, [R51+0x38] ;  /* 0x00003800332a7984 */ /* 0x0000280000000a00 */
[----:B------:R0:W0:Y:S01]  /*1d30*/  LDS.64 R44, [R51+0x40] ;  /* 0x00004000332c7984 */ /* 0x0000220000000a00 */
[----:B------:R-:W-:Y:S06]  /*1d40*/  BAR.SYNC.DEFER_BLOCKING 0x0 ;  /* 0x0000000000007b1d */ /* 0x000fec0000010000 */
[----:B-1234-:R-:W-:Y:S05]  /*1d50*/  BRA `(.L_x_201) ;  /* 0xffffffe400f87947 */ /* 0x01efea000383ffff */
.L_x_200:
[----:B------:R-:W-:Y:S01]  /*1d60*/  LEA R49, R5, UR4, 0x3 ;  /* 0x0000000405317c11 */ /* 0x000fe2000f8e18ff */
[----:B------:R-:W0:Y:S01]  /*1d70*/  LDCU.64 UR6, c[0x0][0x3a0] ;  /* 0x00007400ff0677ac */ /* 0x000e220008000a00 */
[----:B------:R-:W-:Y:S01]  /*1d80*/  LEA R53, R7, UR4, 0x3 ;  /* 0x0000000407357c11 */ /* 0x000fe2000f8e18ff */
[----:B------:R-:W-:Y:S01]  /*1d90*/  IMAD R52, R0, -0x40, R51 ;  /* 0xffffffc000347824 */ /* 0x000fe200078e0233 */
[----:B------:R-:W-:Y:S01]  /*1da0*/  LEA R57, R9, UR4, 0x3 ;  /* 0x0000000409397c11 */ /* 0x000fe2000f8e18ff */
[----:B------:R-:W-:Y:S01]  /*1db0*/  STS.64 [R49], R2 ;  /* 0x0000000231007388 */ /* 0x000fe20000000a00 */
[----:B------:R-:W-:Y:S01]  /*1dc0*/  LEA R59, R11, UR4, 0x3 ;  /* 0x000000040b3b7c11 */ /* 0x000fe2000f8e18ff */
[----:B------:R-:W1:Y:S01]  /*1dd0*/  LDC.64 R50, c[0x0][0x398] ;  /* 0x0000e600ff327b82 */ /* 0x000e620000000a00 */
[----:B------:R-:W-:Y:S01]  /*1de0*/  LEA R55, R55, UR4, 0x3 ;  /* 0x0000000437377c11 */ /* 0x000fe2000f8e18ff */
[----:B------:R-:W-:Y:S01]  /*1df0*/  STS.64 [R53], R12 ;  /* 0x0000000c35007388 */ /* 0x000fe20000000a00 */
[----:B------:R-:W-:-:S02]  /*1e00*/  LEA R61, R62, UR4, 0x3 ;  /* 0x000000043e3d7c11 */ /* 0x000fc4000f8e18ff */
[----:B------:R-:W-:Y:S01]  /*1e10*/  LEA R63, R64, UR4, 0x3 ;  /* 0x00000004403f7c11 */ /* 0x000fe2000f8e18ff */
[----:B------:R-:W-:Y:S01]  /*1e20*/  STS.64 [R57], R14 ;  /* 0x0000000e39007388 */ /* 0x000fe20000000a00 */
[----:B------:R-:W-:Y:S02]  /*1e30*/  LEA R65, R66, UR4, 0x3 ;  /* 0x0000000442417c11 */ /* 0x000fe4000f8e18ff */
[----:B------:R-:W-:Y:S01]  /*1e40*/  LEA R67, R68, UR4, 0x3 ;  /* 0x0000000444437c11 */ /* 0x000fe2000f8e18ff */
[----:B------:R-:W-:Y:S01]  /*1e50*/  STS.64 [R59], R16 ;  /* 0x000000103b007388 */ /* 0x000fe20000000a00 */
[----:B0-----:R-:W-:-:S03]  /*1e60*/  MOV R4, UR7 ;  /* 0x0000000700047c02 */ /* 0x001fc60008000f00 */
[----:B------:R-:W-:Y:S01]  /*1e70*/  STS.64 [R55], R18 ;  /* 0x0000001237007388 */ /* 0x000fe20000000a00 */
[----:B------:R-:W-:-:S03]  /*1e80*/  ISETP.LT.U32.AND P2, PT, R0, UR6, PT ;  /* 0x0000000600007c0c */ /* 0x000fc6000bf41070 */
[----:B------:R-:W-:Y:S01]  /*1e90*/  STS.64 [R61], R20 ;  /* 0x000000143d007388 */ /* 0x000fe20000000a00 */
[----:B------:R-:W-:-:S03]  /*1ea0*/  ISETP.GT.U32.AND.EX P2, PT, R4, RZ, PT, P2 ;  /* 0x000000ff0400720c */ /* 0x000fc60003f44120 */
[----:B------:R0:W-:Y:S04]  /*1eb0*/  STS.64 [R63], R22 ;  /* 0x000000163f007388 */ /* 0x0001e80000000a00 */
[----:B------:R2:W-:Y:S04]  /*1ec0*/  STS.64 [R65], R24 ;  /* 0x0000001841007388 */ /* 0x0005e80000000a00 */
[----:B------:R3:W-:Y:S01]  /*1ed0*/  STS.64 [R67], R26 ;  /* 0x0000001a43007388 */ /* 0x0007e20000000a00 */
[----:B------:R-:W-:Y:S01]  /*1ee0*/  BAR.SYNC.DEFER_BLOCKING 0x0 ;  /* 0x0000000000007b1d */ /* 0x000fe20000010000 */
[----:B0-----:R-:W-:-:S02]  /*1ef0*/  VIADD R22, R0, 0x100 ;  /* 0x0000010000167836 */ /* 0x001fc40000000000 */
[C---:B------:R-:W-:Y:S02]  /*1f00*/  VIADD R23, R0.reuse, 0x200 ;  /* 0x0000020000177836 */ /* 0x040fe40000000000 */
[----:B--2---:R-:W-:Y:S01]  /*1f10*/  VIADD R24, R0, 0x300 ;  /* 0x0000030000187836 */ /* 0x004fe20000000000 */
[----:B------:R-:W-:Y:S02]  /*1f20*/  ISETP.LT.U32.AND P1, PT, R22, UR6, PT ;  /* 0x0000000616007c0c */ /* 0x000fe4000bf21070 */
[----:B---3--:R-:W-:Y:S02]  /*1f30*/  LOP3.LUT R26, R0, 0x400, RZ, 0xfc, !PT ;  /* 0x00000400001a7812 */ /* 0x008fe400078efcff */
[----:B------:R-:W-:Y:S02]  /*1f40*/  ISETP.LT.U32.AND P0, PT, R23, UR6, PT ;  /* 0x0000000617007c0c */ /* 0x000fe4000bf01070 */
[----:B------:R-:W-:Y:S02]  /*1f50*/  ISETP.LT.U32.AND P4, PT, R24, UR6, PT ;  /* 0x0000000618007c0c */ /* 0x000fe4000bf81070 */
[----:B------:R-:W-:Y:S01]  /*1f60*/  ISETP.LT.U32.AND P6, PT, R26, UR6, PT ;  /* 0x000000061a007c0c */ /* 0x000fe2000bfc1070 */
[----:B------:R-:W0:Y:S04]  /*1f70*/  LDS.64 R2, [R52] ;  /* 0x0000000034027984 */ /* 0x000e280000000a00 */
[----:B------:R-:W-:Y:S04]  /*1f80*/  LDS.64 R4, [R52+0x800] ;  /* 0x0008000034047984 */ /* 0x000fe80000000a00 */
[----:B------:R-:W-:Y:S04]  /*1f90*/  LDS.64 R6, [R52+0x1000] ;  /* 0x0010000034067984 */ /* 0x000fe80000000a00 */
[----:B------:R-:W-:Y:S04]  /*1fa0*/  LDS.64 R8, [R52+0x1800] ;  /* 0x0018000034087984 */ /* 0x000fe80000000a00 */
[----:B------:R-:W-:Y:S04]  /*1fb0*/  LDS.64 R10, [R52+0x2000] ;  /* 0x00200000340a7984 */ /* 0x000fe80000000a00 */
[----:B------:R-:W-:Y:S04]  /*1fc0*/  LDS.64 R12, [R52+0x2800] ;  /* 0x00280000340c7984 */ /* 0x000fe80000000a00 */
[----:B------:R-:W-:Y:S04]  /*1fd0*/  LDS.64 R14, [R52+0x3000] ;  /* 0x00300000340e7984 */ /* 0x000fe80000000a00 */
[----:B------:R-:W-:Y:S04]  /*1fe0*/  LDS.64 R16, [R52+0x3800] ;  /* 0x0038000034107984 */ /* 0x000fe80000000a00 */
[----:B------:R-:W-:Y:S01]  /*1ff0*/  LDS.64 R18, [R52+0x4000] ;  /* 0x0040000034127984 */ /* 0x000fe20000000a00 */
[----:B------:R-:W-:Y:S06]  /*2000*/  BAR.SYNC.DEFER_BLOCKING 0x0 ;  /* 0x0000000000007b1d */ /* 0x000fec0000010000 */
[----:B------:R2:W-:Y:S04]  /*2010*/  STS.64 [R49], R28 ;  /* 0x0000001c31007388 */ /* 0x0005e80000000a00 */
[----:B------:R-:W-:Y:S04]  /*2020*/  STS.64 [R53], R30 ;  /* 0x0000001e35007388 */ /* 0x000fe80000000a00 */
[----:B------:R-:W-:Y:S04]  /*2030*/  STS.64 [R57], R32 ;  /* 0x0000002039007388 */ /* 0x000fe80000000a00 */
[----:B------:R-:W-:Y:S01]  /*2040*/  STS.64 [R59], R34 ;  /* 0x000000223b007388 */ /* 0x000fe20000000a00 */
[----:B--2---:R-:W2:Y:S01]  /*2050*/  LDC.64 R48, c[0x0][0x388] ;  /* 0x0000e200ff307b82 */ /* 0x004ea20000000a00 */
[----:B------:R-:W-:-:S02]  /*2060*/  IMAD.U32 R28, RZ, RZ, UR7 ;  /* 0x00000007ff1c7e24 */ /* 0x000fc4000f8e00ff */
[----:B------:R1:W-:Y:S03]  /*2070*/  STS.64 [R55], R36 ;  /* 0x0000002437007388 */ /* 0x0003e60000000a00 */
[----:B------:R-:W-:Y:S01]  /*2080*/  ISETP.GT.U32.AND.EX P1, PT, R28, RZ, PT, P1 ;  /* 0x000000ff1c00720c */ /* 0x000fe20003f24110 */
[----:B------:R3:W-:Y:S04]  /*2090*/  STS.64 [R61], R38 ;  /* 0x000000263d007388 */ /* 0x0007e80000000a00 */
[----:B------:R-:W-:Y:S04]  /*20a0*/  STS.64 [R63], R40 ;  /* 0x000000283f007388 */ /* 0x000fe80000000a00 */
[----:B------:R-:W-:Y:S01]  /*20b0*/  STS.64 [R65], R42 ;  /* 0x0000002a41007388 */ /* 0x000fe20000000a00 */
[----:B-1----:R-:W-:-:S03]  /*20c0*/  IMAD.WIDE.U32 R36, R0, 0x8, R50 ;  /* 0x0000000800247825 */ /* 0x002fc600078e0032 */
[----:B------:R-:W-:Y:S01]  /*20d0*/  STS.64 [R67], R44 ;  /* 0x0000002c43007388 */ /* 0x000fe20000000a00 */
[C---:B---3--:R-:W-:Y:S02]  /*20e0*/  VIADD R38, R0.reuse, 0x500 ;  /* 0x0000050000267836 */ /* 0x048fe40000000000 */
[C---:B------:R-:W-:Y:S01]  /*20f0*/  VIADD R39, R0.reuse, 0x600 ;  /* 0x0000060000277836 */ /* 0x040fe20000000000 */
[----:B------:R-:W-:Y:S01]  /*2100*/  BAR.SYNC.DEFER_BLOCKING 0x0 ;  /* 0x0000000000007b1d */ /* 0x000fe20000010000 */
[----:B--2---:R-:W-:Y:S01]  /*2110*/  IMAD.WIDE.U32 R34, R0, 0x8, R48 ;  /* 0x0000000800227825 */ /* 0x004fe200078e0030 */
[----:B------:R-:W-:Y:S02]  /*2120*/  ISETP.LT.U32.AND P5, PT, R38, UR6, PT ;  /* 0x0000000626007c0c */ /* 0x000fe4000bfa1070 */
[----:B------:R-:W-:Y:S01]  /*2130*/  ISETP.LT.U32.AND P3, PT, R39, UR6, PT ;  /* 0x0000000627007c0c */ /* 0x000fe2000bf61070 */
[C---:B------:R-:W-:Y:S01]  /*2140*/  VIADD R38, R0.reuse, 0x700 ;  /* 0x0000070000267836 */ /* 0x040fe20000000000 */
[----:B------:R-:W-:Y:S01]  /*2150*/  LOP3.LUT R0, R0, 0x800, RZ, 0xfc, !PT ;  /* 0x0000080000007812 */ /* 0x000fe200078efcff */
[----:B------:R-:W1:Y:S04]  /*2160*/  @P2 LDS.64 R46, [R52] ;  /* 0x00000000342e2984 */ /* 0x000e680000000a00 */
[----:B------:R-:W2:Y:S04]  /*2170*/  LDS.64 R20, [R52+0x800] ;  /* 0x0008000034147984 */ /* 0x000ea80000000a00 */
[----:B------:R-:W3:Y:S04]  /*2180*/  LDS.64 R22, [R52+0x1000] ;  /* 0x0010000034167984 */ /* 0x000ee80000000a00 */
[----:B------:R-:W4:Y:S04]  /*2190*/  LDS.64 R24, [R52+0x1800] ;  /* 0x0018000034187984 */ /* 0x000f280000000a00 */
[----:B------:R-:W5:Y:S04]  /*21a0*/  LDS.64 R26, [R52+0x2000] ;  /* 0x00200000341a7984 */ /* 0x000f680000000a00 */
[----:B------:R-:W5:Y:S04]  /*21b0*/  LDS.64 R28, [R52+0x2800] ;  /* 0x00280000341c7984 */ /* 0x000f680000000a00 */
[----:B------:R-:W5:Y:S04]  /*21c0*/  LDS.64 R30, [R52+0x3000] ;  /* 0x00300000341e7984 */ /* 0x000f680000000a00 */
[----:B------:R-:W5:Y:S04]  /*21d0*/  LDS.64 R32, [R52+0x3800] ;  /* 0x0038000034207984 */ /* 0x000f680000000a00 */
[----:B0-----:R0:W-:Y:S04]  /*21e0*/  @P2 STG.E.64 desc[UR10][R34.64], R2 ;  /* 0x0000000222002986 */ /* 0x0011e8000c101b0a */
[----:B-1----:R1:W-:Y:S01]  /*21f0*/  @P2 STG.E.64 desc[UR10][R36.64], R46 ;  /* 0x0000002e24002986 */ /* 0x0023e2000c101b0a */
[----:B------:R-:W-:Y:S01]  /*2200*/  ISETP.LT.U32.AND P2, PT, R38, UR6, PT ;  /* 0x0000000626007c0c */ /* 0x000fe2000bf41070 */
[----:B------:R-:W-:-:S02]  /*2210*/  IMAD.U32 R38, RZ, RZ, UR7 ;  /* 0x00000007ff267e24 */ /* 0x000fc4000f8e00ff */
[----:B------:R1:W-:Y:S01]  /*2220*/  @P1 STG.E.64 desc[UR10][R34.64+0x800], R4 ;  /* 0x0008000422001986 */ /* 0x0003e2000c101b0a */
[----:B0-----:R-:W-:Y:S02]  /*2230*/  IMAD.U32 R2, RZ, RZ, UR7 ;  /* 0x00000007ff027e24 */ /* 0x001fe4000f8e00ff */
[----:B------:R-:W-:Y:S01]  /*2240*/  ISETP.GT.U32.AND.EX P0, PT, R38, RZ, PT, P0 ;  /* 0x000000ff2600720c */ /* 0x000fe20003f04100 */
[----:B--2---:R1:W-:Y:S01]  /*2250*/  @P1 STG.E.64 desc[UR10][R36.64+0x800], R20 ;  /* 0x0008001424001986 */ /* 0x0043e2000c101b0a */
[----:B------:R-:W-:Y:S01]  /*2260*/  ISETP.LT.U32.AND P1, PT, R0, UR6, PT ;  /* 0x0000000600007c0c */ /* 0x000fe2000bf21070 */
[----:B------:R-:W-:Y:S01]  /*2270*/  IMAD.U32 R0, RZ, RZ, UR7 ;  /* 0x00000007ff007e24 */ /* 0x000fe2000f8e00ff */
[----:B------:R-:W-:Y:S02]  /*2280*/  ISETP.GT.U32.AND.EX P6, PT, R38, RZ, PT, P6 ;  /* 0x000000ff2600720c */ /* 0x000fe40003fc4160 */
[----:B------:R-:W-:Y:S02]  /*2290*/  ISETP.GT.U32.AND.EX P5, PT, R2, RZ, PT, P5 ;  /* 0x000000ff0200720c */ /* 0x000fe40003fa4150 */
[----:B------:R-:W-:-:S02]  /*22a0*/  ISETP.GT.U32.AND.EX P4, PT, R0, RZ, PT, P4 ;  /* 0x000000ff0000720c */ /* 0x000fc40003f84140 */
[----:B------:R-:W-:Y:S02]  /*22b0*/  ISETP.GT.U32.AND.EX P3, PT, R0, RZ, PT, P3 ;  /* 0x000000ff0000720c */ /* 0x000fe40003f64130 */
[----:B------:R-:W-:Y:S01]  /*22c0*/  ISETP.GT.U32.AND.EX P2, PT, R2, RZ, PT, P2 ;  /* 0x000000ff0200720c */ /* 0x000fe20003f44120 */
[----:B------:R1:W-:Y:S01]  /*22d0*/  @P0 STG.E.64 desc[UR10][R34.64+0x1000], R6 ;  /* 0x0010000622000986 */ /* 0x0003e2000c101b0a */
[----:B------:R-:W-:-:S03]  /*22e0*/  ISETP.GT.U32.AND.EX P1, PT, R0, RZ, PT, P1 ;  /* 0x000000ff0000720c */ /* 0x000fc60003f24110 */
[----:B---3--:R1:W-:Y:S04]  /*22f0*/  @P0 STG.E.64 desc[UR10][R36.64+0x1000], R22 ;  /* 0x0010001624000986 */ /* 0x0083e8000c101b0a */
[----:B------:R1:W-:Y:S04]  /*2300*/  @P4 STG.E.64 desc[UR10][R34.64+0x1800], R8 ;  /* 0x0018000822004986 */ /* 0x0003e8000c101b0a */
[----:B----4-:R1:W-:Y:S04]  /*2310*/  @P4 STG.E.64 desc[UR10][R36.64+0x1800], R24 ;  /* 0x0018001824004986 */ /* 0x0103e8000c101b0a */
[----:B------:R1:W-:Y:S04]  /*2320*/  @P6 STG.E.64 desc[UR10][R34.64+0x2000], R10 ;  /* 0x0020000a22006986 */ /* 0x0003e8000c101b0a */
[----:B-----5:R1:W-:Y:S04]  /*2330*/  @P6 STG.E.64 desc[UR10][R36.64+0x2000], R26 ;  /* 0x0020001a24006986 */ /* 0x0203e8000c101b0a */
[----:B------:R1:W-:Y:S04]  /*2340*/  @P5 STG.E.64 desc[UR10][R34.64+0x2800], R12 ;  /* 0x0028000c22005986 */ /* 0x0003e8000c101b0a */
[----:B------:R1:W-:Y:S04]  /*2350*/  @P5 STG.E.64 desc[UR10][R36.64+0x2800], R28 ;  /* 0x0028001c24005986 */ /* 0x0003e8000c101b0a */
[----:B------:R1:W-:Y:S04]  /*2360*/  @P3 STG.E.64 desc[UR10][R34.64+0x3000], R14 ;  /* 0x0030000e22003986 */ /* 0x0003e8000c101b0a */
[----:B------:R1:W-:Y:S04]  /*2370*/  @P3 STG.E.64 desc[UR10][R36.64+0x3000], R30 ;  /* 0x0030001e24003986 */ /* 0x0003e8000c101b0a */
[----:B------:R1:W-:Y:S04]  /*2380*/  @P2 STG.E.64 desc[UR10][R34.64+0x3800], R16 ;  /* 0x0038001022002986 */ /* 0x0003e8000c101b0a */
[----:B------:R1:W-:Y:S01]  /*2390*/  @P2 STG.E.64 desc[UR10][R36.64+0x3800], R32 ;  /* 0x0038002024002986 */ /* 0x0003e2000c101b0a */
[----:B------:R-:W-:Y:S05]  /*23a0*/  @!P1 EXIT ;  /* 0x000000000000994d */ /* 0x000fea0003800000 */
[----:B------:R-:W0:Y:S04]  /*23b0*/  LDS.64 R2, [R52+0x4000] ;  /* 0x0040000034027984 */ /* 0x000e280000000a00 */
[----:B------:R-:W-:Y:S04]  /*23c0*/  STG.E.64 desc[UR10][R34.64+0x4000], R18 ;  /* 0x0040001222007986 */ /* 0x000fe8000c101b0a */
[----:B0-----:R-:W-:Y:S01]  /*23d0*/  STG.E.64 desc[UR10][R36.64+0x4000], R2 ;  /* 0x0040000224007986 */ /* 0x001fe2000c101b0a */
[----:B------:R-:W-:Y:S05]  /*23e0*/  EXIT ;  /* 0x000000000000794d */ /* 0x000fea0003800000 */
.L_x_202:
        /* <DEDUP_REMOVED lines=9> */
.L_x_207:


//--------------------- .text._ZN3cub18CUB_300001_SM_10006detail11EmptyKernelIvEEvv --------------------------
	.section	.text._ZN3cub18CUB_300001_SM_10006detail11EmptyKernelIvEEvv,"ax",@progbits
	.align	128
        .global         _ZN3cub18CUB_300001_SM_10006detail11EmptyKernelIvEEvv
        .type           _ZN3cub18CUB_300001_SM_10006detail11EmptyKernelIvEEvv,@function
        .size           _ZN3cub18CUB_300001_SM_10006detail11EmptyKernelIvEEvv,(.L_x_208 - _ZN3cub18CUB_300001_SM_10006detail11EmptyKernelIvEEvv)
        .other          _ZN3cub18CUB_300001_SM_10006detail11EmptyKernelIvEEvv,@"STO_CUDA_ENTRY STV_DEFAULT"
_ZN3cub18CUB_300001_SM_10006detail11EmptyKernelIvEEvv:
.text._ZN3cub18CUB_300001_SM_10006detail11EmptyKernelIvEEvv:
[----:B------:R-:W-:Y:S01]  /*0000*/  LDC R1, c[0x0][0x37c] ;  /* 0x0000df00ff017b82 */ /* 0x000fe20000000800 */
[----:B------:R-:W-:Y:S05]  /*0010*/  EXIT ;  /* 0x000000000000794d */ /* 0x000fea0003800000 */
.L_x_203:
        /* <DEDUP_REMOVED lines=14> */
.L_x_208:


//--------------------- .nv.shared._ZN3cub18CUB_300001_SM_10006detail10radix_sort29DeviceRadixSortOnesweepKernelINS1_5radix10policy_hubImmyE10Policy1000ELNS0_9SortOrderE0EmmyiiNS1_21identity_decomposer_tEEEvPT5_SB_PT3_PKSC_PT1_PKSG_PT2_PKSK_T4_iiT6_ --------------------------
	.section	.nv.shared._ZN3cub18CUB_300001_SM_10006detail10radix_sort29DeviceRadixSortOnesweepKernelINS1_5radix10policy_hubImmyE10Policy1000ELNS0_9SortOrderE0EmmyiiNS1_21identity_decomposer_tEEEvPT5_SB_PT3_PKSC_PT1_PKSG_PT2_PKSK_T4_iiT6_,"aw",@nobits
	.sectionflags	@""
	.align	16
.nv.shared._ZN3cub18CUB_300001_SM_10006detail10radix_sort29DeviceRadixSortOnesweepKernelINS1_5radix10policy_hubImmyE10Policy1000ELNS0_9SortOrderE0EmmyiiNS1_21identity_decomposer_tEEEvPT5_SB_PT3_PKSC_PT1_PKSG_PT2_PKSK_T4_iiT6_:
	.zero		39936


//--------------------- .nv.shared.reserved.0     --------------------------
	.section	.nv.shared.reserved.0,"aw",@nobits
	.weak		__nv_reservedSMEM_offset_0_alias
	.size		__nv_reservedSMEM_offset_0_alias, 0, 64
	.other		__nv_reservedSMEM_offset_0_alias,@"STO_CUDA_RESERVED_SHARED STV_DEFAULT"
__nv_reservedSMEM_offset_0_alias:
	.zero		0
	.zero		64


//--------------------- .nv.global                --------------------------
	.section	.nv.global,"aw",@nobits
.nv.global:
	.type		_ZN34_INTERNAL_b83ce420_4_k_cu_8f0cfc7f6thrust24THRUST_300001_SM_1000_NS12placeholders2_8E,@object
	.size		_ZN34_INTERNAL_b83ce420_4_k_cu_8f0cfc7f6thrust24THRUST_300001_SM_1000_NS12placeholders2_8E,(_ZN34_INTERNAL_b83ce420_4_k_cu_8f0cfc7f4cuda3std3__436_GLOBAL__N__b83ce420_4_k_cu_8f0cfc7f6ignoreE - _ZN34_INTERNAL_b83ce420_4_k_cu_8f0cfc7f6thrust24THRUST_300001_SM_1000_NS12placeholders2_8E)
_ZN34_INTERNAL_b83ce420_4_k_cu_8f0cfc7f6thrust24THRUST_300001_SM_1000_NS12placeholders2_8E:
	.zero		1
	.type		_ZN34_INTERNAL_b83ce420_4_k_cu_8f0cfc7f4cuda3std3__436_GLOBAL__N__b83ce420_4_k_cu_8f0cfc7f6ignoreE,@object
	.size		_ZN34_INTERNAL_b83ce420_4_k_cu_8f0cfc7f4cuda3std3__436_GLOBAL__N__b83ce420_4_k_cu_8f0cfc7f6ignoreE,(_ZN34_INTERNAL_b83ce420_4_k_cu_8f0cfc7f4cuda3std6ranges3__45__cpo4dataE - _ZN34_INTERNAL_b83ce420_4_k_cu_8f0cfc7f4cuda3std3__436_GLOBAL__N__b83ce420_4_k_cu_8f0cfc7f6ignoreE)
_ZN34_INTERNAL_b83ce420_4_k_cu_8f0cfc7f4cuda3std3__436_GLOBAL__N__b83ce420_4_k_cu_8f0cfc7f6ignoreE:
	.zero		1
	.type		_ZN34_INTERNAL_b83ce420_4_k_cu_8f0cfc7f4cuda3std6ranges3__45__cpo4dataE,@object
	.size		_ZN34_INTERNAL_b83ce420_4_k_cu_8f0cfc7f4cuda3std6ranges3__45__cpo4dataE,(_ZN34_INTERNAL_b83ce420_4_k_cu_8f0cfc7f6thrust24THRUST_300001_SM_1000_NS6system3cpp3parE - _ZN34_INTERNAL_b83ce420_4_k_cu_8f0cfc7f4cuda3std6ranges3__45__cpo4dataE)
_ZN34_INTERNAL_b83ce420_4_k_cu_8f0cfc7f4cuda3std6ranges3__45__cpo4dataE:
	.zero		1
	.type		_ZN34_INTERNAL_b83ce420_4_k_cu_8f0cfc7f6thrust24THRUST_300001_SM_1000_NS6system3cpp3parE,@object
	.size		_ZN34_INTERNAL_b83ce420_4_k_cu_8f0cfc7f6thrust24THRUST_300001_SM_1000_NS6system3cpp3parE,(_ZN34_INTERNAL_b83ce420_4_k_cu_8f0cfc7f4cuda3std3__45__cpo5beginE - _ZN34_INTERNAL_b83ce420_4_k_cu_8f0cfc7f6thrust24THRUST_300001_SM_1000_NS6system3cpp3parE)
_ZN34_INTERNAL_b83ce420_4_k_cu_8f0cfc7f6thrust24THRUST_300001_SM_1000_NS6system3cpp3parE:
	.zero		1
	.type		_ZN34_INTERNAL_b83ce420_4_k_cu_8f0cfc7f4cuda3std3__45__cpo5beginE,@object
	.size		_ZN34_INTERNAL_b83ce420_4_k_cu_8f0cfc7f4cuda3std3__45__cpo5beginE,(_ZN34_INTERNAL_b83ce420_4_k_cu_8f0cfc7f4cuda3std6ranges3__45__cpo5beginE - _ZN34_INTERNAL_b83ce420_4_k_cu_8f0cfc7f4cuda3std3__45__cpo5beginE)
_ZN34_INTERNAL_b83ce420_4_k_cu_8f0cfc7f4cuda3std3__45__cpo5beginE:
	.zero		1
	.type		_ZN34_INTERNAL_b83ce420_4_k_cu_8f0cfc7f4cuda3std6ranges3__45__cpo5beginE,@object
	.size		_ZN34_INTERNAL_b83ce420_4_k_cu_8f0cfc7f4cuda3std6ranges3__45__cpo5beginE,(_ZN34_INTERNAL_b83ce420_4_k_cu_8f0cfc7f6thrust24THRUST_300001_SM_1000_NS6deviceE - _ZN34_INTERNAL_b83ce420_4_k_cu_8f0cfc7f4cuda3std6ranges3__45__cpo5beginE)
_ZN34_INTERNAL_b83ce420_4_k_cu_8f0cfc7f4cuda3std6ranges3__45__cpo5beginE:
	.zero		1
	.type		_ZN34_INTERNAL_b83ce420_4_k_cu_8f0cfc7f6thrust24THRUST_300001_SM_1000_NS6deviceE,@object
	.size		_ZN34_INTERNAL_b83ce420_4_k_cu_8f0cfc7f6thrust24THRUST_300001_SM_1000_NS6deviceE,(_ZN34_INTERNAL_b83ce420_4_k_cu_8f0cfc7f4cuda3std3__47nulloptE - _ZN34_INTERNAL_b83ce420_4_k_cu_8f0cfc7f6thrust24THRUST_300001_SM_1000_NS6deviceE)
_ZN34_INTERNAL_b83ce420_4_k_cu_8f0cfc7f6thrust24THRUST_300001_SM_1000_NS6deviceE:
	.zero		1
	.type		_ZN34_INTERNAL_b83ce420_4_k_cu_8f0cfc7f4cuda3std3__47nulloptE,@object
	.size		_ZN34_INTERNAL_b83ce420_4_k_cu_8f0cfc7f4cuda3std3__47nulloptE,(_ZN34_INTERNAL_b83ce420_4_k_cu_8f0cfc7f4cuda3std6ranges3__45__cpo8distanceE - _ZN34_INTERNAL_b83ce420_4_k_cu_8f0cfc7f4cuda3std3__47nulloptE)
_ZN34_INTERNAL_b83ce420_4_k_cu_8f0cfc7f4cuda3std3__47nulloptE:
	.zero		1
	.type		_ZN34_INTERNAL_b83ce420_4_k_cu_8f0cfc7f4cuda3std6ranges3__45__cpo8distanceE,@object
	.size		_ZN34_INTERNAL_b83ce420_4_k_cu_8f0cfc7f4cuda3std6ranges3__45__cpo8distanceE,(_ZN34_INTERNAL_b83ce420_4_k_cu_8f0cfc7f6thrust24THRUST_300001_SM_1000_NS12placeholders2_4E - _ZN34_INTERNAL_b83ce420_4_k_cu_8f0cfc7f4cuda3std6ranges3__45__cpo8distanceE)
_ZN34_INTERNAL_b83ce420_4_k_cu_8f0cfc7f4cuda3std6ranges3__45__cpo8distanceE:
	.zero		1
	.type		_ZN34_INTERNAL_b83ce420_4_k_cu_8f0cfc7f6thrust24THRUST_300001_SM_1000_NS12placeholders2_4E,@object
	.size		_ZN34_INTERNAL_b83ce420_4_k_cu_8f0cfc7f6thrust24THRUST_300001_SM_1000_NS12placeholders2_4E,(_ZN34_INTERNAL_b83ce420_4_k_cu_8f0cfc7f4cuda3std3__45__cpo6rbeginE - _ZN34_INTERNAL_b83ce420_4_k_cu_8f0cfc7f6thrust24THRUST_300001_SM_1000_NS12placeholders2_4E)
_ZN34_INTERNAL_b83ce420_4_k_cu_8f0cfc7f6thrust24THRUST_300001_SM_1000_NS12placeholders2_4E:
	.zero		1
	.type		_ZN34_INTERNAL_b83ce420_4_k_cu_8f0cfc7f4cuda3std3__45__cpo6rbeginE,@object
	.size		_ZN34_INTERNAL_b83ce420_4_k_cu_8f0cfc7f4cuda3std3__45__cpo6rbeginE,(_ZN34_INTERNAL_b83ce420_4_k_cu_8f0cfc7f4cuda3std6ranges3__45__cpo7advanceE - _ZN34_INTERNAL_b83ce420_4_k_cu_8f0cfc7f4cuda3std3__45__cpo6rbeginE)
_ZN34_INTERNAL_b83ce420_4_k_cu_8f0cfc7f4cuda3std3__45__cpo6rbeginE:
	.zero		1
	.type		_ZN34_INTERNAL_b83ce420_4_k_cu_8f0cfc7f4cuda3std6ranges3__45__cpo7advanceE,@object
	.size		_ZN34_INTERNAL_b83ce420_4_k_cu_8f0cfc7f4cuda3std6ranges3__45__cpo7advanceE,(_ZN34_INTERNAL_b83ce420_4_k_cu_8f0cfc7f6thrust24THRUST_300001_SM_1000_NS12placeholders3_10E - _ZN34_INTERNAL_b83ce420_4_k_cu_8f0cfc7f4cuda3std6ranges3__45__cpo7advanceE)
_ZN34_INTERNAL_b83ce420_4_k_cu_8f0cfc7f4cuda3std6ranges3__45__cpo7advanceE:
	.zero		1
	.type		_ZN34_INTERNAL_b83ce420_4_k_cu_8f0cfc7f6thrust24THRUST_300001_SM_1000_NS12placeholders3_10E,@object
	.size		_ZN34_INTERNAL_b83ce420_4_k_cu_8f0cfc7f6thrust24THRUST_300001_SM_1000_NS12placeholders3_10E,(_ZN34_INTERNAL_b83ce420_4_k_cu_8f0cfc7f4cuda3std3__48in_placeE - _ZN34_INTERNAL_b83ce420_4_k_cu_8f0cfc7f6thrust24THRUST_300001_SM_1000_NS12placeholders3_10E)
_ZN34_INTERNAL_b83ce420_4_k_cu_8f0cfc7f6thrust24THRUST_300001_SM_1000_NS12placeholders3_10E:
	.zero		1
	.type		_ZN34_INTERNAL_b83ce420_4_k_cu_8f0cfc7f4cuda3std3__48in_placeE,@object
	.size		_ZN34_INTERNAL_b83ce420_4_k_cu_8f0cfc7f4cuda3std3__48in_placeE,(_ZN34_INTERNAL_b83ce420_4_k_cu_8f0cfc7f4cuda3std6ranges3__45__cpo4sizeE - _ZN34_INTERNAL_b83ce420_4_k_cu_8f0cfc7f4cuda3std3__48in_placeE)
_ZN34_INTERNAL_b83ce420_4_k_cu_8f0cfc7f4cuda3std3__48in_placeE:
	.zero		1
	.type		_ZN34_INTERNAL_b83ce420_4_k_cu_8f0cfc7f4cuda3std6ranges3__45__cpo4sizeE,@object
	.size		_ZN34_INTERNAL_b83ce420_4_k_cu_8f0cfc7f4cuda3std6ranges3__45__cpo4sizeE,(_ZN34_INTERNAL_b83ce420_4_k_cu_8f0cfc7f6thrust24THRUST_300001_SM_1000_NS12placeholders2_2E - _ZN34_INTERNAL_b83ce420_4_k_cu_8f0cfc7f4cuda3std6ranges3__45__cpo4sizeE)
_ZN34_INTERNAL_b83ce420_4_k_cu_8f0cfc7f4cuda3std6ranges3__45__cpo4sizeE:
	.zero		1
	.type		_ZN34_INTERNAL_b83ce420_4_k_cu_8f0cfc7f6thrust24THRUST_300001_SM_1000_NS12placeholders2_2E,@object
	.size		_ZN34_INTERNAL_b83ce420_4_k_cu_8f0cfc7f6thrust24THRUST_300001_SM_1000_NS12placeholders2_2E,(_ZN34_INTERNAL_b83ce420_4_k_cu_8f0cfc7f4cuda3std3__45__cpo6cbeginE - _ZN34_INTERNAL_b83ce420_4_k_cu_8f0cfc7f6thrust24THRUST_300001_SM_1000_NS12placeholders2_2E)
_ZN34_INTERNAL_b83ce420_4_k_cu_8f0cfc7f6thrust24THRUST_300001_SM_1000_NS12placeholders2_2E:
	.zero		1
	.type		_ZN34_INTERNAL_b83ce420_4_k_cu_8f0cfc7f4cuda3std3__45__cpo6cbeginE,@object
	.size		_ZN34_INTERNAL_b83ce420_4_k_cu_8f0cfc7f4cuda3std3__45__cpo6cbeginE,(_ZN34_INTERNAL_b83ce420_4_k_cu_8f0cfc7f4cuda3std6ranges3__45__cpo6cbeginE - _ZN34_INTERNAL_b83ce420_4_k_cu_8f0cfc7f4cuda3std3__45__cpo6cbeginE)
_ZN34_INTERNAL_b83ce420_4_k_cu_8f0cfc7f4cuda3std3__45__cpo6cbeginE:
	.zero		1
	.type		_ZN34_INTERNAL_b83ce420_4_k_cu_8f0cfc7f4cuda3std6ranges3__45__cpo6cbeginE,@object
	.size		_ZN34_INTERNAL_b83ce420_4_k_cu_8f0cfc7f4cuda3std6ranges3__45__cpo6cbeginE,(_ZN34_INTERNAL_b83ce420_4_k_cu_8f0cfc7f6thrust24THRUST_300001_SM_1000_NS12placeholders2_6E - _ZN34_INTERNAL_b83ce420_4_k_cu_8f0cfc7f4cuda3std6ranges3__45__cpo6cbeginE)
_ZN34_INTERNAL_b83ce420_4_k_cu_8f0cfc7f4cuda3std6ranges3__45__cpo6cbeginE:
	.zero		1
	.type		_ZN34_INTERNAL_b83ce420_4_k_cu_8f0cfc7f6thrust24THRUST_300001_SM_1000_NS12placeholders2_6E,@object
	.size		_ZN34_INTERNAL_b83ce420_4_k_cu_8f0cfc7f6thrust24THRUST_300001_SM_1000_NS12placeholders2_6E,(_ZN34_INTERNAL_b83ce420_4_k_cu_8f0cfc7f4cuda3std3__45__cpo7crbeginE - _ZN34_INTERNAL_b83ce420_4_k_cu_8f0cfc7f6thrust24THRUST_300001_SM_1000_NS12placeholders2_6E)
_ZN34_INTERNAL_b83ce420_4_k_cu_8f0cfc7f6thrust24THRUST_300001_SM_1000_NS12placeholders2_6E:
	.zero		1
	.type		_ZN34_INTERNAL_b83ce420_4_k_cu_8f0cfc7f4cuda3std3__45__cpo7crbeginE,@object
	.size		_ZN34_INTERNAL_b83ce420_4_k_cu_8f0cfc7f4cuda3std3__45__cpo7crbeginE,(_ZN34_INTERNAL_b83ce420_4_k_cu_8f0cfc7f4cuda3std6ranges3__45__cpo4nextE - _ZN34_INTERNAL_b83ce420_4_k_cu_8f0cfc7f4cuda3std3__45__cpo7crbeginE)
_ZN34_INTERNAL_b83ce420_4_k_cu_8f0cfc7f4cuda3std3__45__cpo7crbeginE:
	.zero		1
	.type		_ZN34_INTERNAL_b83ce420_4_k_cu_8f0cfc7f4cuda3std6ranges3__45__cpo4nextE,@object
	.size		_ZN34_INTERNAL_b83ce420_4_k_cu_8f0cfc7f4cuda3std6ranges3__45__cpo4nextE,(_ZN34_INTERNAL_b83ce420_4_k_cu_8f0cfc7f4cuda3std6ranges3__45__cpo4swapE - _ZN34_INTERNAL_b83ce420_4_k_cu_8f0cfc7f4cuda3std6ranges3__45__cpo4nextE)
_ZN34_INTERNAL_b83ce420_4_k_cu_8f0cfc7f4cuda3std6ranges3__45__cpo4nextE:
	.zero		1
	.type		_ZN34_INTERNAL_b83ce420_4_k_cu_8f0cfc7f4cuda3std6ranges3__45__cpo4swapE,@object
	.size		_ZN34_INTERNAL_b83ce420_4_k_cu_8f0cfc7f4cuda3std6ranges3__45__cpo4swapE,(_ZN34_INTERNAL_b83ce420_4_k_cu_8f0cfc7f6thrust24THRUST_300001_SM_1000_NS8cuda_cub10par_nosyncE - _ZN34_INTERNAL_b83ce420_4_k_cu_8f0cfc7f4cuda3std6ranges3__45__cpo4swapE)
_ZN34_INTERNAL_b83ce420_4_k_cu_8f0cfc7f4cuda3std6ranges3__45__cpo4swapE:
	.zero		1
	.type		_ZN34_INTERNAL_b83ce420_4_k_cu_8f0cfc7f6thrust24THRUST_300001_SM_1000_NS8cuda_cub10par_nosyncE,@object
	.size		_ZN34_INTERNAL_b83ce420_4_k_cu_8f0cfc7f6thrust24THRUST_300001_SM_1000_NS8cuda_cub10par_nosyncE,(_ZN34_INTERNAL_b83ce420_4_k_cu_8f0cfc7f6thrust24THRUST_300001_SM_1000_NS3seqE - _ZN34_INTERNAL_b83ce420_4_k_cu_8f0cfc7f6thrust24THRUST_300001_SM_1000_NS8cuda_cub10par_nosyncE)
_ZN34_INTERNAL_b83ce420_4_k_cu_8f0cfc7f6thrust24THRUST_300001_SM_1000_NS8cuda_cub10par_nosyncE:
	.zero		1
	.type		_ZN34_INTERNAL_b83ce420_4_k_cu_8f0cfc7f6thrust24THRUST_300001_SM_1000_NS3seqE,@object
	.size		_ZN34_INTERNAL_b83ce420_4_k_cu_8f0cfc7f6thrust24THRUST_300001_SM_1000_NS3seqE,(_ZN34_INTERNAL_b83ce420_4_k_cu_8f0cfc7f4cuda3std3__420unreachable_sentinelE - _ZN34_INTERNAL_b83ce420_4_k_cu_8f0cfc7f6thrust24THRUST_300001_SM_1000_NS3seqE)
_ZN34_INTERNAL_b83ce420_4_k_cu_8f0cfc7f6thrust24THRUST_300001_SM_1000_NS3seqE:
	.zero		1
	.type		_ZN34_INTERNAL_b83ce420_4_k_cu_8f0cfc7f4cuda3std3__420unreachable_sentinelE,@object
	.size		_ZN34_INTERNAL_b83ce420_4_k_cu_8f0cfc7f4cuda3std3__420unreachable_sentinelE,(_ZN34_INTERNAL_b83ce420_4_k_cu_8f0cfc7f4cuda3std6ranges3__45__cpo5ssizeE - _ZN34_INTERNAL_b83ce420_4_k_cu_8f0cfc7f4cuda3std3__420unreachable_sentinelE)
_ZN34_INTERNAL_b83ce420_4_k_cu_8f0cfc7f4cuda3std3__420unreachable_sentinelE:
	.zero		1
	.type		_ZN34_INTERNAL_b83ce420_4_k_cu_8f0cfc7f4cuda3std6ranges3__45__cpo5ssizeE,@object
	.size		_ZN34_INTERNAL_b83ce420_4_k_cu_8f0cfc7f4cuda3std6ranges3__45__cpo5ssizeE,(_ZN34_INTERNAL_b83ce420_4_k_cu_8f0cfc7f6thrust24THRUST_300001_SM_1000_NS12placeholders2_3E - _ZN34_INTERNAL_b83ce420_4_k_cu_8f0cfc7f4cuda3std6ranges3__45__cpo5ssizeE)
_ZN34_INTERNAL_b83ce420_4_k_cu_8f0cfc7f4cuda3std6ranges3__45__cpo5ssizeE:
	.zero		1
	.type		_ZN34_INTERNAL_b83ce420_4_k_cu_8f0cfc7f6thrust24THRUST_300001_SM_1000_NS12placeholders2_3E,@object
	.size		_ZN34_INTERNAL_b83ce420_4_k_cu_8f0cfc7f6thrust24THRUST_300001_SM_1000_NS12placeholders2_3E,(_ZN34_INTERNAL_b83ce420_4_k_cu_8f0cfc7f4cuda3std3__45__cpo4cendE - _ZN34_INTERNAL_b83ce420_4_k_cu_8f0cfc7f6thrust24THRUST_300001_SM_1000_NS12placeholders2_3E)
_ZN34_INTERNAL_b83ce420_4_k_cu_8f0cfc7f6thrust24THRUST_300001_SM_1000_NS12placeholders2_3E:
	.zero		1
	.type		_ZN34_INTERNAL_b83ce420_4_k_cu_8f0cfc7f4cuda3std3__45__cpo4cendE,@object
	.size		_ZN34_INTERNAL_b83ce420_4_k_cu_8f0cfc7f4cuda3std3__45__cpo4cendE,(_ZN34_INTERNAL_b83ce420_4_k_cu_8f0cfc7f4cuda3std6ranges3__45__cpo4cendE - _ZN34_INTERNAL_b83ce420_4_k_cu_8f0cfc7f4cuda3std3__45__cpo4cendE)
_ZN34_INTERNAL_b83ce420_4_k_cu_8f0cfc7f4cuda3std3__45__cpo4cendE:
	.zero		1
	.type		_ZN34_INTERNAL_b83ce420_4_k_cu_8f0cfc7f4cuda3std6ranges3__45__cpo4cendE,@object
	.size		_ZN34_INTERNAL_b83ce420_4_k_cu_8f0cfc7f4cuda3std6ranges3__45__cpo4cendE,(_ZN34_INTERNAL_b83ce420_4_k_cu_8f0cfc7f6thrust24THRUST_300001_SM_1000_NS12placeholders2_7E - _ZN34_INTERNAL_b83ce420_4_k_cu_8f0cfc7f4cuda3std6ranges3__45__cpo4cendE)
_ZN34_INTERNAL_b83ce420_4_k_cu_8f0cfc7f4cuda3std6ranges3__45__cpo4cendE:
	.zero		1
	.type		_ZN34_INTERNAL_b83ce420_4_k_cu_8f0cfc7f6thrust24THRUST_300001_SM_1000_NS12placeholders2_7E,@object
	.size		_ZN34_INTERNAL_b83ce420_4_k_cu_8f0cfc7f6thrust24THRUST_300001_SM_1000_NS12placeholders2_7E,(_ZN34_INTERNAL_b83ce420_4_k_cu_8f0cfc7f4cuda3std3__45__cpo5crendE - _ZN34_INTERNAL_b83ce420_4_k_cu_8f0cfc7f6thrust24THRUST_300001_SM_1000_NS12placeholders2_7E)
_ZN34_INTERNAL_b83ce420_4_k_cu_8f0cfc7f6thrust24THRUST_300001_SM_1000_NS12placeholders2_7E:
	.zero		1
	.type		_ZN34_INTERNAL_b83ce420_4_k_cu_8f0cfc7f4cuda3std3__45__cpo5crendE,@object
	.size		_ZN34_INTERNAL_b83ce420_4_k_cu_8f0cfc7f4cuda3std3__45__cpo5crendE,(_ZN34_INTERNAL_b83ce420_4_k_cu_8f0cfc7f4cuda3std6ranges3__45__cpo4prevE - _ZN34_INTERNAL_b83ce420_4_k_cu_8f0cfc7f4cuda3std3__45__cpo5crendE)
_ZN34_INTERNAL_b83ce420_4_k_cu_8f0cfc7f4cuda3std3__45__cpo5crendE:
	.zero		1
	.type		_ZN34_INTERNAL_b83ce420_4_k_cu_8f0cfc7f4cuda3std6ranges3__45__cpo4prevE,@object
	.size		_ZN34_INTERNAL_b83ce420_4_k_cu_8f0cfc7f4cuda3std6ranges3__45__cpo4prevE,(_ZN34_INTERNAL_b83ce420_4_k_cu_8f0cfc7f4cuda3std6ranges3__45__cpo9iter_moveE - _ZN34_INTERNAL_b83ce420_4_k_cu_8f0cfc7f4cuda3std6ranges3__45__cpo4prevE)
_ZN34_INTERNAL_b83ce420_4_k_cu_8f0cfc7f4cuda3std6ranges3__45__cpo4prevE:
	.zero		1
	.type		_ZN34_INTERNAL_b83ce420_4_k_cu_8f0cfc7f4cuda3std6ranges3__45__cpo9iter_moveE,@object
	.size		_ZN34_INTERNAL_b83ce420_4_k_cu_8f0cfc7f4cuda3std6ranges3__45__cpo9iter_moveE,(_ZN34_INTERNAL_b83ce420_4_k_cu_8f0cfc7f6thrust24THRUST_300001_SM_1000_NS6system6detail10sequential3seqE - _ZN34_INTERNAL_b83ce420_4_k_cu_8f0cfc7f4cuda3std6ranges3__45__cpo9iter_moveE)
_ZN34_INTERNAL_b83ce420_4_k_cu_8f0cfc7f4cuda3std6ranges3__45__cpo9iter_moveE:
	.zero		1
	.type		_ZN34_INTERNAL_b83ce420_4_k_cu_8f0cfc7f6thrust24THRUST_300001_SM_1000_NS6system6detail10sequential3seqE,@object
	.size		_ZN34_INTERNAL_b83ce420_4_k_cu_8f0cfc7f6thrust24THRUST_300001_SM_1000_NS6system6detail10sequential3seqE,(_ZN34_INTERNAL_b83ce420_4_k_cu_8f0cfc7f6thrust24THRUST_300001_SM_1000_NS12placeholders2_9E - _ZN34_INTERNAL_b83ce420_4_k_cu_8f0cfc7f6thrust24THRUST_300001_SM_1000_NS6system6detail10sequential3seqE)
_ZN34_INTERNAL_b83ce420_4_k_cu_8f0cfc7f6thrust24THRUST_300001_SM_1000_NS6system6detail10sequential3seqE:
	.zero		1
	.type		_ZN34_INTERNAL_b83ce420_4_k_cu_8f0cfc7f6thrust24THRUST_300001_SM_1000_NS12placeholders2_9E,@object
	.size		_ZN34_INTERNAL_b83ce420_4_k_cu_8f0cfc7f6thrust24THRUST_300001_SM_1000_NS12placeholders2_9E,(_ZN34_INTERNAL_b83ce420_4_k_cu_8f0cfc7f4cuda3std3__419piecewise_constructE - _ZN34_INTERNAL_b83ce420_4_k_cu_8f0cfc7f6thrust24THRUST_300001_SM_1000_NS12placeholders2_9E)
_ZN34_INTERNAL_b83ce420_4_k_cu_8f0cfc7f6thrust24THRUST_300001_SM_1000_NS12placeholders2_9E:
	.zero		1
	.type		_ZN34_INTERNAL_b83ce420_4_k_cu_8f0cfc7f4cuda3std3__419piecewise_constructE,@object
	.size		_ZN34_INTERNAL_b83ce420_4_k_cu_8f0cfc7f4cuda3std3__419piecewise_constructE,(_ZN34_INTERNAL_b83ce420_4_k_cu_8f0cfc7f4cuda3std6ranges3__45__cpo5cdataE - _ZN34_INTERNAL_b83ce420_4_k_cu_8f0cfc7f4cuda3std3__419piecewise_constructE)
_ZN34_INTERNAL_b83ce420_4_k_cu_8f0cfc7f4cuda3std3__419piecewise_constructE:
	.zero		1
	.type		_ZN34_INTERNAL_b83ce420_4_k_cu_8f0cfc7f4cuda3std6ranges3__45__cpo5cdataE,@object
	.size		_ZN34_INTERNAL_b83ce420_4_k_cu_8f0cfc7f4cuda3std6ranges3__45__cpo5cdataE,(_ZN34_INTERNAL_b83ce420_4_k_cu_8f0cfc7f6thrust24THRUST_300001_SM_1000_NS12placeholders2_1E - _ZN34_INTERNAL_b83ce420_4_k_cu_8f0cfc7f4cuda3std6ranges3__45__cpo5cdataE)
_ZN34_INTERNAL_b83ce420_4_k_cu_8f0cfc7f4cuda3std6ranges3__45__cpo5cdataE:
	.zero		1
	.type		_ZN34_INTERNAL_b83ce420_4_k_cu_8f0cfc7f6thrust24THRUST_300001_SM_1000_NS12placeholders2_1E,@object
	.size		_ZN34_INTERNAL_b83ce420_4_k_cu_8f0cfc7f6thrust24THRUST_300001_SM_1000_NS12placeholders2_1E,(_ZN34_INTERNAL_b83ce420_4_k_cu_8f0cfc7f4cuda3std3__45__cpo3endE - _ZN34_INTERNAL_b83ce420_4_k_cu_8f0cfc7f6thrust24THRUST_300001_SM_1000_NS12placeholders2_1E)
_ZN34_INTERNAL_b83ce420_4_k_cu_8f0cfc7f6thrust24THRUST_300001_SM_1000_NS12placeholders2_1E:
	.zero		1
	.type		_ZN34_INTERNAL_b83ce420_4_k_cu_8f0cfc7f4cuda3std3__45__cpo3endE,@object
	.size		_ZN34_INTERNAL_b83ce420_4_k_cu_8f0cfc7f4cuda3std3__45__cpo3endE,(_ZN34_INTERNAL_b83ce420_4_k_cu_8f0cfc7f4cuda3std6ranges3__45__cpo3endE - _ZN34_INTERNAL_b83ce420_4_k_cu_8f0cfc7f4cuda3std3__45__cpo3endE)
_ZN34_INTERNAL_b83ce420_4_k_cu_8f0cfc7f4cuda3std3__45__cpo3endE:
	.zero		1
	.type		_ZN34_INTERNAL_b83ce420_4_k_cu_8f0cfc7f4cuda3std6ranges3__45__cpo3endE,@object
	.size		_ZN34_INTERNAL_b83ce420_4_k_cu_8f0cfc7f4cuda3std6ranges3__45__cpo3endE,(_ZN34_INTERNAL_b83ce420_4_k_cu_8f0cfc7f6thrust24THRUST_300001_SM_1000_NS12placeholders2_5E - _ZN34_INTERNAL_b83ce420_4_k_cu_8f0cfc7f4cuda3std6ranges3__45__cpo3endE)
_ZN34_INTERNAL_b83ce420_4_k_cu_8f0cfc7f4cuda3std6ranges3__45__cpo3endE:
	.zero		1
	.type		_ZN34_INTERNAL_b83ce420_4_k_cu_8f0cfc7f6thrust24THRUST_300001_SM_1000_NS12placeholders2_5E,@object
	.size		_ZN34_INTERNAL_b83ce420_4_k_cu_8f0cfc7f6thrust24THRUST_300001_SM_1000_NS12placeholders2_5E,(_ZN34_INTERNAL_b83ce420_4_k_cu_8f0cfc7f4cuda3std3__45__cpo4rendE - _ZN34_INTERNAL_b83ce420_4_k_cu_8f0cfc7f6thrust24THRUST_300001_SM_1000_NS12placeholders2_5E)
_ZN34_INTERNAL_b83ce420_4_k_cu_8f0cfc7f6thrust24THRUST_300001_SM_1000_NS12placeholders2_5E:
	.zero		1
	.type		_ZN34_INTERNAL_b83ce420_4_k_cu_8f0cfc7f4cuda3std3__45__cpo4rendE,@object
	.size		_ZN34_INTERNAL_b83ce420_4_k_cu_8f0cfc7f4cuda3std3__45__cpo4rendE,(_ZN34_INTERNAL_b83ce420_4_k_cu_8f0cfc7f4cuda3std6ranges3__45__cpo9iter_swapE - _ZN34_INTERNAL_b83ce420_4_k_cu_8f0cfc7f4cuda3std3__45__cpo4rendE)
_ZN34_INTERNAL_b83ce420_4_k_cu_8f0cfc7f4cuda3std3__45__cpo4rendE:
	.zero		1
	.type		_ZN34_INTERNAL_b83ce420_4_k_cu_8f0cfc7f4cuda3std6ranges3__45__cpo9iter_swapE,@object
	.size		_ZN34_INTERNAL_b83ce420_4_k_cu_8f0cfc7f4cuda3std6ranges3__45__cpo9iter_swapE,(_ZN34_INTERNAL_b83ce420_4_k_cu_8f0cfc7f4cuda3std3__48unexpectE - _ZN34_INTERNAL_b83ce420_4_k_cu_8f0cfc7f4cuda3std6ranges3__45__cpo9iter_swapE)
_ZN34_INTERNAL_b83ce420_4_k_cu_8f0cfc7f4cuda3std6ranges3__45__cpo9iter_swapE:
	.zero		1
	.type		_ZN34_INTERNAL_b83ce420_4_k_cu_8f0cfc7f4cuda3std3__48unexpectE,@object
	.size		_ZN34_INTERNAL_b83ce420_4_k_cu_8f0cfc7f4cuda3std3__48unexpectE,(_ZN34_INTERNAL_b83ce420_4_k_cu_8f0cfc7f6thrust24THRUST_300001_SM_1000_NS8cuda_cub3parE - _ZN34_INTERNAL_b83ce420_4_k_cu_8f0cfc7f4cuda3std3__48unexpectE)
_ZN34_INTERNAL_b83ce420_4_k_cu_8f0cfc7f4cuda3std3__48unexpectE:
	.zero		1
	.type		_ZN34_INTERNAL_b83ce420_4_k_cu_8f0cfc7f6thrust24THRUST_300001_SM_1000_NS8cuda_cub3parE,@object
	.size		_ZN34_INTERNAL_b83ce420_4_k_cu_8f0cfc7f6thrust24THRUST_300001_SM_1000_NS8cuda_cub3parE,(.L_29 - _ZN34_INTERNAL_b83ce420_4_k_cu_8f0cfc7f6thrust24THRUST_300001_SM_1000_NS8cuda_cub3parE)
_ZN34_INTERNAL_b83ce420_4_k_cu_8f0cfc7f6thrust24THRUST_300001_SM_1000_NS8cuda_cub3parE:
	.zero		1
.L_29:


//--------------------- .nv.shared._ZN3cub18CUB_300001_SM_10006detail10radix_sort33DeviceRadixSortExclusiveSumKernelINS1_5radix10policy_hubImmyE10Policy1000EyEEvPT0_ --------------------------
	.section	.nv.shared._ZN3cub18CUB_300001_SM_10006detail10radix_sort33DeviceRadixSortExclusiveSumKernelINS1_5radix10policy_hubImmyE10Policy1000EyEEvPT0_,"aw",@nobits
	.sectionflags	@""
	.align	16
.nv.shared._ZN3cub18CUB_300001_SM_10006detail10radix_sort33DeviceRadixSortExclusiveSumKernelINS1_5radix10policy_hubImmyE10Policy1000EyEEvPT0_:
	.zero		3360


//--------------------- .nv.shared._ZN3cub18CUB_300001_SM_10006detail10radix_sort30DeviceRadixSortHistogramKernelINS1_5radix10policy_hubImmyE10Policy1000ELNS0_9SortOrderE0EmyNS1_21identity_decomposer_tEEEvPT2_PKT1_SA_iiT3_ --------------------------
	.section	.nv.shared._ZN3cub18CUB_300001_SM_10006detail10radix_sort30DeviceRadixSortHistogramKernelINS1_5radix10policy_hubImmyE10Policy1000ELNS0_9SortOrderE0EmyNS1_21identity_decomposer_tEEEvPT2_PKT1_SA_iiT3_,"aw",@nobits
	.sectionflags	@""
	.align	4
.nv.shared._ZN3cub18CUB_300001_SM_10006detail10radix_sort30DeviceRadixSortHistogramKernelINS1_5radix10policy_hubImmyE10Policy1000ELNS0_9SortOrderE0EmyNS1_21identity_decomposer_tEEEvPT2_PKT1_SA_iiT3_:
	.zero		9216


//--------------------- .nv.shared._ZN3cub18CUB_300001_SM_10006detail10radix_sort31DeviceRadixSortSingleTileKernelINS1_5radix10policy_hubImmyE10Policy1000ELNS0_9SortOrderE0EmmyNS1_21identity_decomposer_tEEEvPKT1_PSA_PKT2_PSE_T3_iiT4_ --------------------------
	.section	.nv.shared._ZN3cub18CUB_300001_SM_10006detail10radix_sort31DeviceRadixSortSingleTileKernelINS1_5radix10policy_hubImmyE10Policy1000ELNS0_9SortOrderE0EmmyNS1_21identity_decomposer_tEEEvPKT1_PSA_PKT2_PSE_T3_iiT4_,"aw",@nobits
	.sectionflags	@""
	.align	16
.nv.shared._ZN3cub18CUB_300001_SM_10006detail10radix_sort31DeviceRadixSortSingleTileKernelINS1_5radix10policy_hubImmyE10Policy1000ELNS0_9SortOrderE0EmmyNS1_21identity_decomposer_tEEEvPKT1_PSA_PKT2_PSE_T3_iiT4_:
	.zero		34880


//--------------------- .nv.constant0._ZN3cub18CUB_300001_SM_10006detail10radix_sort29DeviceRadixSortOnesweepKernelINS1_5radix10policy_hubImmyE10Policy1000ELNS0_9SortOrderE0EmmyiiNS1_21identity_decomposer_tEEEvPT5_SB_PT3_PKSC_PT1_PKSG_PT2_PKSK_T4_iiT6_ --------------------------
	.section	.nv.constant0._ZN3cub18CUB_300001_SM_10006detail10radix_sort29DeviceRadixSortOnesweepKernelINS1_5radix10policy_hubImmyE10Policy1000ELNS0_9SortOrderE0EmmyiiNS1_21identity_decomposer_tEEEvPT5_SB_PT3_PKSC_PT1_PKSG_PT2_PKSK_T4_iiT6_,"a",@progbits
	.sectionflags	@""
	.align	4
.nv.constant0._ZN3cub18CUB_300001_SM_10006detail10radix_sort29DeviceRadixSortOnesweepKernelINS1_5radix10policy_hubImmyE10Policy1000ELNS0_9SortOrderE0EmmyiiNS1_21identity_decomposer_tEEEvPT5_SB_PT3_PKSC_PT1_PKSG_PT2_PKSK_T4_iiT6_:
	.zero		973


//--------------------- .nv.constant0._ZN3cub18CUB_300001_SM_10006detail10radix_sort33DeviceRadixSortExclusiveSumKernelINS1_5radix10policy_hubImmyE10Policy1000EyEEvPT0_ --------------------------
	.section	.nv.constant0._ZN3cub18CUB_300001_SM_10006detail10radix_sort33DeviceRadixSortExclusiveSumKernelINS1_5radix10policy_hubImmyE10Policy1000EyEEvPT0_,"a",@progbits
	.sectionflags	@""
	.align	4
.nv.constant0._ZN3cub18CUB_300001_SM_10006detail10radix_sort33DeviceRadixSortExclusiveSumKernelINS1_5radix10policy_hubImmyE10Policy1000EyEEvPT0_:
	.zero		904


//--------------------- .nv.constant0._ZN3cub18CUB_300001_SM_10006detail10radix_sort30DeviceRadixSortHistogramKernelINS1_5radix10policy_hubImmyE10Policy1000ELNS0_9SortOrderE0EmyNS1_21identity_decomposer_tEEEvPT2_PKT1_SA_iiT3_ --------------------------
	.section	.nv.constant0._ZN3cub18CUB_300001_SM_10006detail10radix_sort30DeviceRadixSortHistogramKernelINS1_5radix10policy_hubImmyE10Policy1000ELNS0_9SortOrderE0EmyNS1_21identity_decomposer_tEEEvPT2_PKT1_SA_iiT3_,"a",@progbits
	.sectionflags	@""
	.align	4
.nv.constant0._ZN3cub18CUB_300001_SM_10006detail10radix_sort30DeviceRadixSortHistogramKernelINS1_5radix10policy_hubImmyE10Policy1000ELNS0_9SortOrderE0EmyNS1_21identity_decomposer_tEEEvPT2_PKT1_SA_iiT3_:
	.zero		929


//--------------------- .nv.constant0._ZN3cub18CUB_300001_SM_10006detail10radix_sort31DeviceRadixSortSingleTileKernelINS1_5radix10policy_hubImmyE10Policy1000ELNS0_9SortOrderE0EmmyNS1_21identity_decomposer_tEEEvPKT1_PSA_PKT2_PSE_T3_iiT4_ --------------------------
	.section	.nv.constant0._ZN3cub18CUB_300001_SM_10006detail10radix_sort31DeviceRadixSortSingleTileKernelINS1_5radix10policy_hubImmyE10Policy1000ELNS0_9SortOrderE0EmmyNS1_21identity_decomposer_tEEEvPKT1_PSA_PKT2_PSE_T3_iiT4_,"a",@progbits
	.sectionflags	@""
	.align	4
.nv.constant0._ZN3cub18CUB_300001_SM_10006detail10radix_sort31DeviceRadixSortSingleTileKernelINS1_5radix10policy_hubImmyE10Policy1000ELNS0_9SortOrderE0EmmyNS1_21identity_decomposer_tEEEvPKT1_PSA_PKT2_PSE_T3_iiT4_:
	.zero		945


//--------------------- .nv.constant0._ZN3cub18CUB_300001_SM_10006detail11EmptyKernelIvEEvv --------------------------
	.section	.nv.constant0._ZN3cub18CUB_300001_SM_10006detail11EmptyKernelIvEEvv,"a",@progbits
	.sectionflags	@""
	.align	4
.nv.constant0._ZN3cub18CUB_300001_SM_10006detail11EmptyKernelIvEEvv:
	.zero		896


//--------------------- SYMBOLS --------------------------

	.type		.nv.reservedSmem.offset0,@object
	.size		.nv.reservedSmem.offset0,0x4
	.type		.nv.reservedSmem.cap,@object
	.size		.nv.reservedSmem.cap,0x4
